//
// Generated by NVIDIA NVVM Compiler
//
// Compiler Build ID: CL-36424714
// Cuda compilation tools, release 13.0, V13.0.88
// Based on NVVM 20.0.0
//

.version 9.0
.target sm_100
.address_size 64

	// .globl	_Z16transitionKernelILj1024EEvmmfffPKjS1_PKfPf
// _ZZ16transitionKernelILj1024EEvmmfffPKjS1_PKfPfE7kCounts has been demoted
// _ZZ16transitionKernelILj1024EEvmmfffPKjS1_PKfPfE7lCounts has been demoted
// _ZZ16transitionKernelILj1024EEvmmfffPKjS1_PKfPfE4phis has been demoted
// _ZZ16transitionKernelILj1024EEvmmfffPKjS1_PKfPfE3kl1 has been demoted
// _ZZ16transitionKernelILj1024EEvmmfffPKjS1_PKfPfE3kl2 has been demoted
// _ZZ16transitionKernelILj1024EEvmmfffPKjS1_PKfPfE7kll_kkl has been demoted
// _ZZ16transitionKernelILj512EEvmmfffPKjS1_PKfPfE7kCounts has been demoted
// _ZZ16transitionKernelILj512EEvmmfffPKjS1_PKfPfE7lCounts has been demoted
// _ZZ16transitionKernelILj512EEvmmfffPKjS1_PKfPfE4phis has been demoted
// _ZZ16transitionKernelILj512EEvmmfffPKjS1_PKfPfE3kl1 has been demoted
// _ZZ16transitionKernelILj512EEvmmfffPKjS1_PKfPfE3kl2 has been demoted
// _ZZ16transitionKernelILj512EEvmmfffPKjS1_PKfPfE7kll_kkl has been demoted
// _ZZ16transitionKernelILj256EEvmmfffPKjS1_PKfPfE7kCounts has been demoted
// _ZZ16transitionKernelILj256EEvmmfffPKjS1_PKfPfE7lCounts has been demoted
// _ZZ16transitionKernelILj256EEvmmfffPKjS1_PKfPfE4phis has been demoted
// _ZZ16transitionKernelILj256EEvmmfffPKjS1_PKfPfE3kl1 has been demoted
// _ZZ16transitionKernelILj256EEvmmfffPKjS1_PKfPfE3kl2 has been demoted
// _ZZ16transitionKernelILj256EEvmmfffPKjS1_PKfPfE7kll_kkl has been demoted
// _ZZ16transitionKernelILj128EEvmmfffPKjS1_PKfPfE7kCounts has been demoted
// _ZZ16transitionKernelILj128EEvmmfffPKjS1_PKfPfE7lCounts has been demoted
// _ZZ16transitionKernelILj128EEvmmfffPKjS1_PKfPfE4phis has been demoted
// _ZZ16transitionKernelILj128EEvmmfffPKjS1_PKfPfE3kl1 has been demoted
// _ZZ16transitionKernelILj128EEvmmfffPKjS1_PKfPfE3kl2 has been demoted
// _ZZ16transitionKernelILj128EEvmmfffPKjS1_PKfPfE7kll_kkl has been demoted
// _ZZ16transitionKernelILj64EEvmmfffPKjS1_PKfPfE7kCounts has been demoted
// _ZZ16transitionKernelILj64EEvmmfffPKjS1_PKfPfE7lCounts has been demoted
// _ZZ16transitionKernelILj64EEvmmfffPKjS1_PKfPfE4phis has been demoted
// _ZZ16transitionKernelILj64EEvmmfffPKjS1_PKfPfE3kl1 has been demoted
// _ZZ16transitionKernelILj64EEvmmfffPKjS1_PKfPfE3kl2 has been demoted
// _ZZ16transitionKernelILj64EEvmmfffPKjS1_PKfPfE7kll_kkl has been demoted
// _ZZ16transitionKernelILj32EEvmmfffPKjS1_PKfPfE7kCounts has been demoted
// _ZZ16transitionKernelILj32EEvmmfffPKjS1_PKfPfE7lCounts has been demoted
// _ZZ16transitionKernelILj32EEvmmfffPKjS1_PKfPfE4phis has been demoted
// _ZZ16transitionKernelILj32EEvmmfffPKjS1_PKfPfE3kl1 has been demoted
// _ZZ16transitionKernelILj32EEvmmfffPKjS1_PKfPfE3kl2 has been demoted
// _ZZ16transitionKernelILj32EEvmmfffPKjS1_PKfPfE7kll_kkl has been demoted
// _ZZ16transitionKernelILj16EEvmmfffPKjS1_PKfPfE7kCounts has been demoted
// _ZZ16transitionKernelILj16EEvmmfffPKjS1_PKfPfE7lCounts has been demoted
// _ZZ16transitionKernelILj16EEvmmfffPKjS1_PKfPfE4phis has been demoted
// _ZZ16transitionKernelILj16EEvmmfffPKjS1_PKfPfE3kl1 has been demoted
// _ZZ16transitionKernelILj16EEvmmfffPKjS1_PKfPfE3kl2 has been demoted
// _ZZ16transitionKernelILj16EEvmmfffPKjS1_PKfPfE7kll_kkl has been demoted
// _ZZ16transitionKernelILj8EEvmmfffPKjS1_PKfPfE7kCounts has been demoted
// _ZZ16transitionKernelILj8EEvmmfffPKjS1_PKfPfE7lCounts has been demoted
// _ZZ16transitionKernelILj8EEvmmfffPKjS1_PKfPfE4phis has been demoted
// _ZZ16transitionKernelILj8EEvmmfffPKjS1_PKfPfE3kl1 has been demoted
// _ZZ16transitionKernelILj8EEvmmfffPKjS1_PKfPfE3kl2 has been demoted
// _ZZ16transitionKernelILj8EEvmmfffPKjS1_PKfPfE7kll_kkl has been demoted
// _ZZ16transitionKernelILj4EEvmmfffPKjS1_PKfPfE7kCounts has been demoted
// _ZZ16transitionKernelILj4EEvmmfffPKjS1_PKfPfE7lCounts has been demoted
// _ZZ16transitionKernelILj4EEvmmfffPKjS1_PKfPfE4phis has been demoted
// _ZZ16transitionKernelILj4EEvmmfffPKjS1_PKfPfE3kl1 has been demoted
// _ZZ16transitionKernelILj4EEvmmfffPKjS1_PKfPfE3kl2 has been demoted
// _ZZ16transitionKernelILj4EEvmmfffPKjS1_PKfPfE7kll_kkl has been demoted
// _ZZ16transitionKernelILj2EEvmmfffPKjS1_PKfPfE7kCounts has been demoted
// _ZZ16transitionKernelILj2EEvmmfffPKjS1_PKfPfE7lCounts has been demoted
// _ZZ16transitionKernelILj2EEvmmfffPKjS1_PKfPfE4phis has been demoted
// _ZZ16transitionKernelILj2EEvmmfffPKjS1_PKfPfE3kl1 has been demoted
// _ZZ16transitionKernelILj2EEvmmfffPKjS1_PKfPfE3kl2 has been demoted
// _ZZ16transitionKernelILj2EEvmmfffPKjS1_PKfPfE7kll_kkl has been demoted
// _ZZ16transitionKernelILj1EEvmmfffPKjS1_PKfPfE7kCounts has been demoted
// _ZZ16transitionKernelILj1EEvmmfffPKjS1_PKfPfE7lCounts has been demoted
// _ZZ16transitionKernelILj1EEvmmfffPKjS1_PKfPfE4phis has been demoted
// _ZZ16transitionKernelILj1EEvmmfffPKjS1_PKfPfE3kl1 has been demoted
// _ZZ16transitionKernelILj1EEvmmfffPKjS1_PKfPfE3kl2 has been demoted
// _ZZ16transitionKernelILj1EEvmmfffPKjS1_PKfPfE7kll_kkl has been demoted

.visible .entry _Z16transitionKernelILj1024EEvmmfffPKjS1_PKfPf(
	.param .u64 _Z16transitionKernelILj1024EEvmmfffPKjS1_PKfPf_param_0,
	.param .u64 _Z16transitionKernelILj1024EEvmmfffPKjS1_PKfPf_param_1,
	.param .f32 _Z16transitionKernelILj1024EEvmmfffPKjS1_PKfPf_param_2,
	.param .f32 _Z16transitionKernelILj1024EEvmmfffPKjS1_PKfPf_param_3,
	.param .f32 _Z16transitionKernelILj1024EEvmmfffPKjS1_PKfPf_param_4,
	.param .u64 .ptr .align 1 _Z16transitionKernelILj1024EEvmmfffPKjS1_PKfPf_param_5,
	.param .u64 .ptr .align 1 _Z16transitionKernelILj1024EEvmmfffPKjS1_PKfPf_param_6,
	.param .u64 .ptr .align 1 _Z16transitionKernelILj1024EEvmmfffPKjS1_PKfPf_param_7,
	.param .u64 .ptr .align 1 _Z16transitionKernelILj1024EEvmmfffPKjS1_PKfPf_param_8
)
{
	.reg .pred 	%p<27>;
	.reg .b32 	%r<183>;
	.reg .b32 	%f<226>;
	.reg .b64 	%rd<19>;
	.reg .b64 	%fd<155>;
	// demoted variable
	.shared .align 4 .b8 _ZZ16transitionKernelILj1024EEvmmfffPKjS1_PKfPfE7kCounts[128];
	// demoted variable
	.shared .align 4 .b8 _ZZ16transitionKernelILj1024EEvmmfffPKjS1_PKfPfE7lCounts[128];
	// demoted variable
	.shared .align 4 .b8 _ZZ16transitionKernelILj1024EEvmmfffPKjS1_PKfPfE4phis[4096];
	// demoted variable
	.shared .align 4 .b8 _ZZ16transitionKernelILj1024EEvmmfffPKjS1_PKfPfE3kl1[4096];
	// demoted variable
	.shared .align 4 .b8 _ZZ16transitionKernelILj1024EEvmmfffPKjS1_PKfPfE3kl2[4096];
	// demoted variable
	.shared .align 4 .b8 _ZZ16transitionKernelILj1024EEvmmfffPKjS1_PKfPfE7kll_kkl[4096];
	ld.param.u64 	%rd2, [_Z16transitionKernelILj1024EEvmmfffPKjS1_PKfPf_param_1];
	ld.param.f32 	%f28, [_Z16transitionKernelILj1024EEvmmfffPKjS1_PKfPf_param_2];
	ld.param.f32 	%f29, [_Z16transitionKernelILj1024EEvmmfffPKjS1_PKfPf_param_3];
	ld.param.f32 	%f30, [_Z16transitionKernelILj1024EEvmmfffPKjS1_PKfPf_param_4];
	ld.param.u64 	%rd3, [_Z16transitionKernelILj1024EEvmmfffPKjS1_PKfPf_param_5];
	ld.param.u64 	%rd4, [_Z16transitionKernelILj1024EEvmmfffPKjS1_PKfPf_param_6];
	ld.param.u64 	%rd6, [_Z16transitionKernelILj1024EEvmmfffPKjS1_PKfPf_param_7];
	ld.param.u64 	%rd5, [_Z16transitionKernelILj1024EEvmmfffPKjS1_PKfPf_param_8];
	cvta.to.global.u64 	%rd7, %rd6;
	mov.u32 	%r1, %tid.x;
	mov.u32 	%r2, %tid.y;
	mov.u32 	%r3, %ntid.x;
	mul.lo.s32 	%r4, %r1, %r3;
	add.s32 	%r5, %r4, %r2;
	mul.wide.u32 	%rd8, %r5, 4;
	add.s64 	%rd9, %rd7, %rd8;
	ld.global.f32 	%f31, [%rd9];
	shl.b32 	%r45, %r5, 2;
	mov.u32 	%r46, _ZZ16transitionKernelILj1024EEvmmfffPKjS1_PKfPfE4phis;
	add.s32 	%r6, %r46, %r45;
	st.shared.f32 	[%r6], %f31;
	setp.ne.s32 	%p1, %r2, 0;
	shl.b32 	%r47, %r1, 2;
	mov.u32 	%r48, _ZZ16transitionKernelILj1024EEvmmfffPKjS1_PKfPfE7kCounts;
	add.s32 	%r7, %r48, %r47;
	@%p1 bra 	$L__BB0_2;
	cvta.to.global.u64 	%rd10, %rd3;
	cvta.to.global.u64 	%rd11, %rd4;
	mul.wide.u32 	%rd12, %r1, 4;
	add.s64 	%rd13, %rd10, %rd12;
	ld.global.u32 	%r49, [%rd13];
	st.shared.u32 	[%r7], %r49;
	add.s64 	%rd14, %rd11, %rd12;
	ld.global.u32 	%r50, [%rd14];
	mov.u32 	%r52, _ZZ16transitionKernelILj1024EEvmmfffPKjS1_PKfPfE7lCounts;
	add.s32 	%r53, %r52, %r47;
	st.shared.u32 	[%r53], %r50;
$L__BB0_2:
	bar.sync 	0;
	ld.shared.u32 	%r54, [%r7];
	add.s32 	%r8, %r54, 1;
	shl.b32 	%r55, %r2, 2;
	mov.u32 	%r56, _ZZ16transitionKernelILj1024EEvmmfffPKjS1_PKfPfE7lCounts;
	add.s32 	%r57, %r56, %r55;
	ld.shared.u32 	%r58, [%r57];
	add.s32 	%r9, %r58, 1;
	mad.lo.s32 	%r59, %r54, %r58, %r54;
	add.s32 	%r60, %r59, %r9;
	cvt.rn.f32.s32 	%f33, %r60;
	ld.shared.f32 	%f1, [%r6];
	mul.f32 	%f2, %f1, %f33;
	mov.u32 	%r62, _ZZ16transitionKernelILj1024EEvmmfffPKjS1_PKfPfE3kl1;
	add.s32 	%r10, %r62, %r45;
	st.shared.f32 	[%r10], %f2;
	mul.f32 	%f34, %f1, %f2;
	mov.u32 	%r63, _ZZ16transitionKernelILj1024EEvmmfffPKjS1_PKfPfE3kl2;
	add.s32 	%r11, %r63, %r45;
	st.shared.f32 	[%r11], %f34;
	setp.eq.s32 	%p2, %r1, 0;
	mov.f32 	%f217, 0f00000000;
	@%p2 bra 	$L__BB0_14;
	cvt.f64.f32 	%fd3, %f2;
	add.f64 	%fd1, %fd3, %fd3;
	setp.lt.u32 	%p3, %r1, 8;
	mov.f32 	%f217, 0f00000000;
	mov.b32 	%r175, 0;
	@%p3 bra 	$L__BB0_6;
	and.b32  	%r66, %r1, 1016;
	neg.s32 	%r173, %r66;
	add.s32 	%r172, %r46, %r55;
	add.s32 	%r171, %r48, 16;
	mov.f32 	%f217, 0f00000000;
$L__BB0_5:
	.pragma "nounroll";
	and.b32  	%r175, %r1, 1016;
	ld.shared.u32 	%r70, [%r171+-16];
	cvt.rn.f64.s32 	%fd4, %r70;
	mul.f64 	%fd5, %fd1, %fd4;
	ld.shared.f32 	%f38, [%r172];
	cvt.f64.f32 	%fd6, %f38;
	cvt.f64.f32 	%fd7, %f217;
	fma.rn.f64 	%fd8, %fd5, %fd6, %fd7;
	cvt.rn.f32.f64 	%f39, %fd8;
	ld.shared.u32 	%r71, [%r171+-12];
	cvt.rn.f64.s32 	%fd9, %r71;
	mul.f64 	%fd10, %fd1, %fd9;
	shl.b32 	%r72, %r3, 2;
	add.s32 	%r73, %r172, %r72;
	ld.shared.f32 	%f40, [%r73];
	cvt.f64.f32 	%fd11, %f40;
	cvt.f64.f32 	%fd12, %f39;
	fma.rn.f64 	%fd13, %fd10, %fd11, %fd12;
	cvt.rn.f32.f64 	%f41, %fd13;
	ld.shared.u32 	%r74, [%r171+-8];
	cvt.rn.f64.s32 	%fd14, %r74;
	mul.f64 	%fd15, %fd1, %fd14;
	add.s32 	%r75, %r73, %r72;
	ld.shared.f32 	%f42, [%r75];
	cvt.f64.f32 	%fd16, %f42;
	cvt.f64.f32 	%fd17, %f41;
	fma.rn.f64 	%fd18, %fd15, %fd16, %fd17;
	cvt.rn.f32.f64 	%f43, %fd18;
	ld.shared.u32 	%r76, [%r171+-4];
	cvt.rn.f64.s32 	%fd19, %r76;
	mul.f64 	%fd20, %fd1, %fd19;
	add.s32 	%r77, %r75, %r72;
	ld.shared.f32 	%f44, [%r77];
	cvt.f64.f32 	%fd21, %f44;
	cvt.f64.f32 	%fd22, %f43;
	fma.rn.f64 	%fd23, %fd20, %fd21, %fd22;
	cvt.rn.f32.f64 	%f45, %fd23;
	ld.shared.u32 	%r78, [%r171];
	cvt.rn.f64.s32 	%fd24, %r78;
	mul.f64 	%fd25, %fd1, %fd24;
	add.s32 	%r79, %r77, %r72;
	ld.shared.f32 	%f46, [%r79];
	cvt.f64.f32 	%fd26, %f46;
	cvt.f64.f32 	%fd27, %f45;
	fma.rn.f64 	%fd28, %fd25, %fd26, %fd27;
	cvt.rn.f32.f64 	%f47, %fd28;
	ld.shared.u32 	%r80, [%r171+4];
	cvt.rn.f64.s32 	%fd29, %r80;
	mul.f64 	%fd30, %fd1, %fd29;
	add.s32 	%r81, %r79, %r72;
	ld.shared.f32 	%f48, [%r81];
	cvt.f64.f32 	%fd31, %f48;
	cvt.f64.f32 	%fd32, %f47;
	fma.rn.f64 	%fd33, %fd30, %fd31, %fd32;
	cvt.rn.f32.f64 	%f49, %fd33;
	ld.shared.u32 	%r82, [%r171+8];
	cvt.rn.f64.s32 	%fd34, %r82;
	mul.f64 	%fd35, %fd1, %fd34;
	add.s32 	%r83, %r81, %r72;
	ld.shared.f32 	%f50, [%r83];
	cvt.f64.f32 	%fd36, %f50;
	cvt.f64.f32 	%fd37, %f49;
	fma.rn.f64 	%fd38, %fd35, %fd36, %fd37;
	cvt.rn.f32.f64 	%f51, %fd38;
	ld.shared.u32 	%r84, [%r171+12];
	cvt.rn.f64.s32 	%fd39, %r84;
	mul.f64 	%fd40, %fd1, %fd39;
	add.s32 	%r85, %r83, %r72;
	ld.shared.f32 	%f52, [%r85];
	cvt.f64.f32 	%fd41, %f52;
	cvt.f64.f32 	%fd42, %f51;
	fma.rn.f64 	%fd43, %fd40, %fd41, %fd42;
	cvt.rn.f32.f64 	%f217, %fd43;
	add.s32 	%r173, %r173, 8;
	shl.b32 	%r86, %r3, 5;
	add.s32 	%r172, %r172, %r86;
	add.s32 	%r171, %r171, 32;
	setp.ne.s32 	%p4, %r173, 0;
	@%p4 bra 	$L__BB0_5;
$L__BB0_6:
	and.b32  	%r22, %r1, 7;
	setp.eq.s32 	%p5, %r22, 0;
	@%p5 bra 	$L__BB0_14;
	setp.lt.u32 	%p6, %r22, 4;
	@%p6 bra 	$L__BB0_9;
	shl.b32 	%r87, %r175, 2;
	mov.u32 	%r88, _ZZ16transitionKernelILj1024EEvmmfffPKjS1_PKfPfE7kCounts;
	add.s32 	%r89, %r88, %r87;
	ld.shared.u32 	%r90, [%r89];
	cvt.rn.f64.s32 	%fd44, %r90;
	mul.f64 	%fd45, %fd1, %fd44;
	mad.lo.s32 	%r91, %r175, %r3, %r2;
	shl.b32 	%r92, %r91, 2;
	mov.u32 	%r93, _ZZ16transitionKernelILj1024EEvmmfffPKjS1_PKfPfE4phis;
	add.s32 	%r94, %r93, %r92;
	ld.shared.f32 	%f54, [%r94];
	cvt.f64.f32 	%fd46, %f54;
	cvt.f64.f32 	%fd47, %f217;
	fma.rn.f64 	%fd48, %fd45, %fd46, %fd47;
	cvt.rn.f32.f64 	%f55, %fd48;
	ld.shared.u32 	%r95, [%r89+4];
	cvt.rn.f64.s32 	%fd49, %r95;
	mul.f64 	%fd50, %fd1, %fd49;
	shl.b32 	%r96, %r3, 2;
	add.s32 	%r97, %r94, %r96;
	ld.shared.f32 	%f56, [%r97];
	cvt.f64.f32 	%fd51, %f56;
	cvt.f64.f32 	%fd52, %f55;
	fma.rn.f64 	%fd53, %fd50, %fd51, %fd52;
	cvt.rn.f32.f64 	%f57, %fd53;
	ld.shared.u32 	%r98, [%r89+8];
	cvt.rn.f64.s32 	%fd54, %r98;
	mul.f64 	%fd55, %fd1, %fd54;
	add.s32 	%r99, %r97, %r96;
	ld.shared.f32 	%f58, [%r99];
	cvt.f64.f32 	%fd56, %f58;
	cvt.f64.f32 	%fd57, %f57;
	fma.rn.f64 	%fd58, %fd55, %fd56, %fd57;
	cvt.rn.f32.f64 	%f59, %fd58;
	ld.shared.u32 	%r100, [%r89+12];
	cvt.rn.f64.s32 	%fd59, %r100;
	mul.f64 	%fd60, %fd1, %fd59;
	add.s32 	%r101, %r99, %r96;
	ld.shared.f32 	%f60, [%r101];
	cvt.f64.f32 	%fd61, %f60;
	cvt.f64.f32 	%fd62, %f59;
	fma.rn.f64 	%fd63, %fd60, %fd61, %fd62;
	cvt.rn.f32.f64 	%f217, %fd63;
	add.s32 	%r175, %r175, 4;
$L__BB0_9:
	and.b32  	%r25, %r1, 3;
	setp.eq.s32 	%p7, %r25, 0;
	@%p7 bra 	$L__BB0_14;
	setp.eq.s32 	%p8, %r25, 1;
	@%p8 bra 	$L__BB0_12;
	shl.b32 	%r102, %r175, 2;
	mov.u32 	%r103, _ZZ16transitionKernelILj1024EEvmmfffPKjS1_PKfPfE7kCounts;
	add.s32 	%r104, %r103, %r102;
	ld.shared.u32 	%r105, [%r104];
	cvt.rn.f64.s32 	%fd64, %r105;
	mul.f64 	%fd65, %fd1, %fd64;
	mad.lo.s32 	%r106, %r175, %r3, %r2;
	shl.b32 	%r107, %r106, 2;
	mov.u32 	%r108, _ZZ16transitionKernelILj1024EEvmmfffPKjS1_PKfPfE4phis;
	add.s32 	%r109, %r108, %r107;
	ld.shared.f32 	%f62, [%r109];
	cvt.f64.f32 	%fd66, %f62;
	cvt.f64.f32 	%fd67, %f217;
	fma.rn.f64 	%fd68, %fd65, %fd66, %fd67;
	cvt.rn.f32.f64 	%f63, %fd68;
	ld.shared.u32 	%r110, [%r104+4];
	cvt.rn.f64.s32 	%fd69, %r110;
	mul.f64 	%fd70, %fd1, %fd69;
	shl.b32 	%r111, %r3, 2;
	add.s32 	%r112, %r109, %r111;
	ld.shared.f32 	%f64, [%r112];
	cvt.f64.f32 	%fd71, %f64;
	cvt.f64.f32 	%fd72, %f63;
	fma.rn.f64 	%fd73, %fd70, %fd71, %fd72;
	cvt.rn.f32.f64 	%f217, %fd73;
	add.s32 	%r175, %r175, 2;
$L__BB0_12:
	and.b32  	%r113, %r1, 1;
	setp.eq.b32 	%p9, %r113, 1;
	not.pred 	%p10, %p9;
	@%p10 bra 	$L__BB0_14;
	shl.b32 	%r114, %r175, 2;
	mov.u32 	%r115, _ZZ16transitionKernelILj1024EEvmmfffPKjS1_PKfPfE7kCounts;
	add.s32 	%r116, %r115, %r114;
	ld.shared.u32 	%r117, [%r116];
	cvt.rn.f64.s32 	%fd74, %r117;
	mul.f64 	%fd75, %fd1, %fd74;
	mad.lo.s32 	%r118, %r175, %r3, %r2;
	shl.b32 	%r119, %r118, 2;
	mov.u32 	%r120, _ZZ16transitionKernelILj1024EEvmmfffPKjS1_PKfPfE4phis;
	add.s32 	%r121, %r120, %r119;
	ld.shared.f32 	%f65, [%r121];
	cvt.f64.f32 	%fd76, %f65;
	cvt.f64.f32 	%fd77, %f217;
	fma.rn.f64 	%fd78, %fd75, %fd76, %fd77;
	cvt.rn.f32.f64 	%f217, %fd78;
$L__BB0_14:
	setp.eq.s32 	%p11, %r2, 0;
	cvt.rn.f32.s32 	%f67, %r8;
	mul.f32 	%f68, %f2, %f67;
	fma.rn.f32 	%f15, %f1, %f68, %f217;
	mov.f32 	%f225, 0f00000000;
	@%p11 bra 	$L__BB0_26;
	cvt.f64.f32 	%fd79, %f2;
	add.f64 	%fd2, %fd79, %fd79;
	setp.lt.u32 	%p12, %r2, 8;
	mov.f32 	%f225, 0f00000000;
	mov.b32 	%r181, 0;
	@%p12 bra 	$L__BB0_18;
	and.b32  	%r181, %r2, 1016;
	neg.s32 	%r179, %r181;
	shl.b32 	%r125, %r4, 2;
	mov.u32 	%r126, _ZZ16transitionKernelILj1024EEvmmfffPKjS1_PKfPfE4phis;
	add.s32 	%r127, %r125, %r126;
	add.s32 	%r177, %r127, 16;
	mov.u32 	%r128, _ZZ16transitionKernelILj1024EEvmmfffPKjS1_PKfPfE7lCounts;
	add.s32 	%r178, %r128, 16;
	mov.f32 	%f225, 0f00000000;
$L__BB0_17:
	.pragma "nounroll";
	ld.shared.u32 	%r129, [%r178+-16];
	cvt.rn.f64.s32 	%fd80, %r129;
	mul.f64 	%fd81, %fd2, %fd80;
	ld.shared.f32 	%f72, [%r177+-16];
	cvt.f64.f32 	%fd82, %f72;
	cvt.f64.f32 	%fd83, %f225;
	fma.rn.f64 	%fd84, %fd81, %fd82, %fd83;
	cvt.rn.f32.f64 	%f73, %fd84;
	ld.shared.u32 	%r130, [%r178+-12];
	cvt.rn.f64.s32 	%fd85, %r130;
	mul.f64 	%fd86, %fd2, %fd85;
	ld.shared.f32 	%f74, [%r177+-12];
	cvt.f64.f32 	%fd87, %f74;
	cvt.f64.f32 	%fd88, %f73;
	fma.rn.f64 	%fd89, %fd86, %fd87, %fd88;
	cvt.rn.f32.f64 	%f75, %fd89;
	ld.shared.u32 	%r131, [%r178+-8];
	cvt.rn.f64.s32 	%fd90, %r131;
	mul.f64 	%fd91, %fd2, %fd90;
	ld.shared.f32 	%f76, [%r177+-8];
	cvt.f64.f32 	%fd92, %f76;
	cvt.f64.f32 	%fd93, %f75;
	fma.rn.f64 	%fd94, %fd91, %fd92, %fd93;
	cvt.rn.f32.f64 	%f77, %fd94;
	ld.shared.u32 	%r132, [%r178+-4];
	cvt.rn.f64.s32 	%fd95, %r132;
	mul.f64 	%fd96, %fd2, %fd95;
	ld.shared.f32 	%f78, [%r177+-4];
	cvt.f64.f32 	%fd97, %f78;
	cvt.f64.f32 	%fd98, %f77;
	fma.rn.f64 	%fd99, %fd96, %fd97, %fd98;
	cvt.rn.f32.f64 	%f79, %fd99;
	ld.shared.u32 	%r133, [%r178];
	cvt.rn.f64.s32 	%fd100, %r133;
	mul.f64 	%fd101, %fd2, %fd100;
	ld.shared.f32 	%f80, [%r177];
	cvt.f64.f32 	%fd102, %f80;
	cvt.f64.f32 	%fd103, %f79;
	fma.rn.f64 	%fd104, %fd101, %fd102, %fd103;
	cvt.rn.f32.f64 	%f81, %fd104;
	ld.shared.u32 	%r134, [%r178+4];
	cvt.rn.f64.s32 	%fd105, %r134;
	mul.f64 	%fd106, %fd2, %fd105;
	ld.shared.f32 	%f82, [%r177+4];
	cvt.f64.f32 	%fd107, %f82;
	cvt.f64.f32 	%fd108, %f81;
	fma.rn.f64 	%fd109, %fd106, %fd107, %fd108;
	cvt.rn.f32.f64 	%f83, %fd109;
	ld.shared.u32 	%r135, [%r178+8];
	cvt.rn.f64.s32 	%fd110, %r135;
	mul.f64 	%fd111, %fd2, %fd110;
	ld.shared.f32 	%f84, [%r177+8];
	cvt.f64.f32 	%fd112, %f84;
	cvt.f64.f32 	%fd113, %f83;
	fma.rn.f64 	%fd114, %fd111, %fd112, %fd113;
	cvt.rn.f32.f64 	%f85, %fd114;
	ld.shared.u32 	%r136, [%r178+12];
	cvt.rn.f64.s32 	%fd115, %r136;
	mul.f64 	%fd116, %fd2, %fd115;
	ld.shared.f32 	%f86, [%r177+12];
	cvt.f64.f32 	%fd117, %f86;
	cvt.f64.f32 	%fd118, %f85;
	fma.rn.f64 	%fd119, %fd116, %fd117, %fd118;
	cvt.rn.f32.f64 	%f225, %fd119;
	add.s32 	%r179, %r179, 8;
	add.s32 	%r178, %r178, 32;
	add.s32 	%r177, %r177, 32;
	setp.ne.s32 	%p13, %r179, 0;
	@%p13 bra 	$L__BB0_17;
$L__BB0_18:
	and.b32  	%r38, %r2, 7;
	setp.eq.s32 	%p14, %r38, 0;
	@%p14 bra 	$L__BB0_26;
	and.b32  	%r39, %r2, 3;
	setp.lt.u32 	%p15, %r38, 4;
	@%p15 bra 	$L__BB0_21;
	shl.b32 	%r137, %r181, 2;
	mov.u32 	%r138, _ZZ16transitionKernelILj1024EEvmmfffPKjS1_PKfPfE7lCounts;
	add.s32 	%r139, %r138, %r137;
	ld.shared.u32 	%r140, [%r139];
	cvt.rn.f64.s32 	%fd120, %r140;
	mul.f64 	%fd121, %fd2, %fd120;
	add.s32 	%r141, %r181, %r4;
	shl.b32 	%r142, %r141, 2;
	mov.u32 	%r143, _ZZ16transitionKernelILj1024EEvmmfffPKjS1_PKfPfE4phis;
	add.s32 	%r144, %r143, %r142;
	ld.shared.f32 	%f88, [%r144];
	cvt.f64.f32 	%fd122, %f88;
	cvt.f64.f32 	%fd123, %f225;
	fma.rn.f64 	%fd124, %fd121, %fd122, %fd123;
	cvt.rn.f32.f64 	%f89, %fd124;
	ld.shared.u32 	%r145, [%r139+4];
	cvt.rn.f64.s32 	%fd125, %r145;
	mul.f64 	%fd126, %fd2, %fd125;
	ld.shared.f32 	%f90, [%r144+4];
	cvt.f64.f32 	%fd127, %f90;
	cvt.f64.f32 	%fd128, %f89;
	fma.rn.f64 	%fd129, %fd126, %fd127, %fd128;
	cvt.rn.f32.f64 	%f91, %fd129;
	ld.shared.u32 	%r146, [%r139+8];
	cvt.rn.f64.s32 	%fd130, %r146;
	mul.f64 	%fd131, %fd2, %fd130;
	ld.shared.f32 	%f92, [%r144+8];
	cvt.f64.f32 	%fd132, %f92;
	cvt.f64.f32 	%fd133, %f91;
	fma.rn.f64 	%fd134, %fd131, %fd132, %fd133;
	cvt.rn.f32.f64 	%f93, %fd134;
	ld.shared.u32 	%r147, [%r139+12];
	cvt.rn.f64.s32 	%fd135, %r147;
	mul.f64 	%fd136, %fd2, %fd135;
	ld.shared.f32 	%f94, [%r144+12];
	cvt.f64.f32 	%fd137, %f94;
	cvt.f64.f32 	%fd138, %f93;
	fma.rn.f64 	%fd139, %fd136, %fd137, %fd138;
	cvt.rn.f32.f64 	%f225, %fd139;
	add.s32 	%r181, %r181, 4;
$L__BB0_21:
	setp.eq.s32 	%p16, %r39, 0;
	@%p16 bra 	$L__BB0_26;
	setp.eq.s32 	%p17, %r39, 1;
	@%p17 bra 	$L__BB0_24;
	shl.b32 	%r148, %r181, 2;
	mov.u32 	%r149, _ZZ16transitionKernelILj1024EEvmmfffPKjS1_PKfPfE7lCounts;
	add.s32 	%r150, %r149, %r148;
	ld.shared.u32 	%r151, [%r150];
	cvt.rn.f64.s32 	%fd140, %r151;
	mul.f64 	%fd141, %fd2, %fd140;
	add.s32 	%r152, %r181, %r4;
	shl.b32 	%r153, %r152, 2;
	mov.u32 	%r154, _ZZ16transitionKernelILj1024EEvmmfffPKjS1_PKfPfE4phis;
	add.s32 	%r155, %r154, %r153;
	ld.shared.f32 	%f96, [%r155];
	cvt.f64.f32 	%fd142, %f96;
	cvt.f64.f32 	%fd143, %f225;
	fma.rn.f64 	%fd144, %fd141, %fd142, %fd143;
	cvt.rn.f32.f64 	%f97, %fd144;
	ld.shared.u32 	%r156, [%r150+4];
	cvt.rn.f64.s32 	%fd145, %r156;
	mul.f64 	%fd146, %fd2, %fd145;
	ld.shared.f32 	%f98, [%r155+4];
	cvt.f64.f32 	%fd147, %f98;
	cvt.f64.f32 	%fd148, %f97;
	fma.rn.f64 	%fd149, %fd146, %fd147, %fd148;
	cvt.rn.f32.f64 	%f225, %fd149;
	add.s32 	%r181, %r181, 2;
$L__BB0_24:
	and.b32  	%r157, %r2, 1;
	setp.eq.b32 	%p18, %r157, 1;
	not.pred 	%p19, %p18;
	@%p19 bra 	$L__BB0_26;
	shl.b32 	%r158, %r181, 2;
	mov.u32 	%r159, _ZZ16transitionKernelILj1024EEvmmfffPKjS1_PKfPfE7lCounts;
	add.s32 	%r160, %r159, %r158;
	ld.shared.u32 	%r161, [%r160];
	cvt.rn.f64.s32 	%fd150, %r161;
	mul.f64 	%fd151, %fd2, %fd150;
	add.s32 	%r162, %r181, %r4;
	shl.b32 	%r163, %r162, 2;
	mov.u32 	%r164, _ZZ16transitionKernelILj1024EEvmmfffPKjS1_PKfPfE4phis;
	add.s32 	%r165, %r164, %r163;
	ld.shared.f32 	%f99, [%r165];
	cvt.f64.f32 	%fd152, %f99;
	cvt.f64.f32 	%fd153, %f225;
	fma.rn.f64 	%fd154, %fd151, %fd152, %fd153;
	cvt.rn.f32.f64 	%f225, %fd154;
$L__BB0_26:
	cvt.rn.f32.s32 	%f100, %r9;
	mul.f32 	%f101, %f2, %f100;
	fma.rn.f32 	%f102, %f1, %f101, %f225;
	add.f32 	%f103, %f15, %f102;
	shl.b32 	%r166, %r5, 2;
	mov.u32 	%r167, _ZZ16transitionKernelILj1024EEvmmfffPKjS1_PKfPfE7kll_kkl;
	add.s32 	%r44, %r167, %r166;
	st.shared.f32 	[%r44], %f103;
	bar.sync 	0;
	setp.lt.u32 	%p20, %r5, 1024;
	@%p20 bra 	$L__BB0_28;
	ld.shared.f32 	%f104, [%r10];
	ld.shared.f32 	%f105, [%r10+-4096];
	add.f32 	%f106, %f104, %f105;
	st.shared.f32 	[%r10+-4096], %f106;
	ld.shared.f32 	%f107, [%r11];
	ld.shared.f32 	%f108, [%r11+-4096];
	add.f32 	%f109, %f107, %f108;
	st.shared.f32 	[%r11+-4096], %f109;
	ld.shared.f32 	%f110, [%r44];
	ld.shared.f32 	%f111, [%r44+-4096];
	add.f32 	%f112, %f110, %f111;
	st.shared.f32 	[%r44+-4096], %f112;
$L__BB0_28:
	bar.sync 	0;
	setp.gt.u32 	%p21, %r5, 511;
	@%p21 bra 	$L__BB0_30;
	ld.shared.f32 	%f113, [%r10+2048];
	ld.shared.f32 	%f114, [%r10];
	add.f32 	%f115, %f113, %f114;
	st.shared.f32 	[%r10], %f115;
	ld.shared.f32 	%f116, [%r11+2048];
	ld.shared.f32 	%f117, [%r11];
	add.f32 	%f118, %f116, %f117;
	st.shared.f32 	[%r11], %f118;
	ld.shared.f32 	%f119, [%r44+2048];
	ld.shared.f32 	%f120, [%r44];
	add.f32 	%f121, %f119, %f120;
	st.shared.f32 	[%r44], %f121;
$L__BB0_30:
	bar.sync 	0;
	setp.gt.u32 	%p22, %r5, 255;
	@%p22 bra 	$L__BB0_32;
	ld.shared.f32 	%f122, [%r10+1024];
	ld.shared.f32 	%f123, [%r10];
	add.f32 	%f124, %f122, %f123;
	st.shared.f32 	[%r10], %f124;
	ld.shared.f32 	%f125, [%r11+1024];
	ld.shared.f32 	%f126, [%r11];
	add.f32 	%f127, %f125, %f126;
	st.shared.f32 	[%r11], %f127;
	ld.shared.f32 	%f128, [%r44+1024];
	ld.shared.f32 	%f129, [%r44];
	add.f32 	%f130, %f128, %f129;
	st.shared.f32 	[%r44], %f130;
$L__BB0_32:
	bar.sync 	0;
	setp.gt.u32 	%p23, %r5, 127;
	@%p23 bra 	$L__BB0_34;
	ld.shared.f32 	%f131, [%r10+512];
	ld.shared.f32 	%f132, [%r10];
	add.f32 	%f133, %f131, %f132;
	st.shared.f32 	[%r10], %f133;
	ld.shared.f32 	%f134, [%r11+512];
	ld.shared.f32 	%f135, [%r11];
	add.f32 	%f136, %f134, %f135;
	st.shared.f32 	[%r11], %f136;
	ld.shared.f32 	%f137, [%r44+512];
	ld.shared.f32 	%f138, [%r44];
	add.f32 	%f139, %f137, %f138;
	st.shared.f32 	[%r44], %f139;
$L__BB0_34:
	bar.sync 	0;
	setp.gt.u32 	%p24, %r5, 63;
	@%p24 bra 	$L__BB0_36;
	ld.shared.f32 	%f140, [%r10+256];
	ld.shared.f32 	%f141, [%r10];
	add.f32 	%f142, %f140, %f141;
	st.shared.f32 	[%r10], %f142;
	ld.shared.f32 	%f143, [%r11+256];
	ld.shared.f32 	%f144, [%r11];
	add.f32 	%f145, %f143, %f144;
	st.shared.f32 	[%r11], %f145;
	ld.shared.f32 	%f146, [%r44+256];
	ld.shared.f32 	%f147, [%r44];
	add.f32 	%f148, %f146, %f147;
	st.shared.f32 	[%r44], %f148;
$L__BB0_36:
	bar.sync 	0;
	setp.gt.u32 	%p25, %r5, 31;
	@%p25 bra 	$L__BB0_38;
	ld.shared.f32 	%f149, [%r10+128];
	ld.shared.f32 	%f150, [%r10];
	add.f32 	%f151, %f149, %f150;
	ld.shared.f32 	%f152, [%r11+128];
	ld.shared.f32 	%f153, [%r11];
	add.f32 	%f154, %f152, %f153;
	ld.shared.f32 	%f155, [%r44+128];
	ld.shared.f32 	%f156, [%r44];
	add.f32 	%f157, %f155, %f156;
	ld.shared.f32 	%f158, [%r10+64];
	add.f32 	%f159, %f158, %f151;
	ld.shared.f32 	%f160, [%r11+64];
	add.f32 	%f161, %f160, %f154;
	ld.shared.f32 	%f162, [%r44+64];
	add.f32 	%f163, %f162, %f157;
	ld.shared.f32 	%f164, [%r10+32];
	add.f32 	%f165, %f164, %f159;
	ld.shared.f32 	%f166, [%r11+32];
	add.f32 	%f167, %f166, %f161;
	ld.shared.f32 	%f168, [%r44+32];
	add.f32 	%f169, %f168, %f163;
	ld.shared.f32 	%f170, [%r10+16];
	add.f32 	%f171, %f170, %f165;
	ld.shared.f32 	%f172, [%r11+16];
	add.f32 	%f173, %f172, %f167;
	ld.shared.f32 	%f174, [%r44+16];
	add.f32 	%f175, %f174, %f169;
	ld.shared.f32 	%f176, [%r10+8];
	add.f32 	%f177, %f176, %f171;
	ld.shared.f32 	%f178, [%r11+8];
	add.f32 	%f179, %f178, %f173;
	ld.shared.f32 	%f180, [%r44+8];
	add.f32 	%f181, %f180, %f175;
	ld.shared.f32 	%f182, [%r10+4];
	add.f32 	%f183, %f182, %f177;
	st.shared.f32 	[%r10], %f183;
	ld.shared.f32 	%f184, [%r11+4];
	add.f32 	%f185, %f184, %f179;
	st.shared.f32 	[%r11], %f185;
	ld.shared.f32 	%f186, [%r44+4];
	add.f32 	%f187, %f186, %f181;
	st.shared.f32 	[%r44], %f187;
$L__BB0_38:
	bar.sync 	0;
	setp.ne.s32 	%p26, %r5, 0;
	@%p26 bra 	$L__BB0_40;
	ld.param.u64 	%rd18, [_Z16transitionKernelILj1024EEvmmfffPKjS1_PKfPf_param_0];
	ld.shared.f32 	%f188, [_ZZ16transitionKernelILj1024EEvmmfffPKjS1_PKfPfE3kl1];
	cvt.rn.f32.u64 	%f189, %rd18;
	div.rn.f32 	%f190, %f188, %f189;
	add.f32 	%f191, %f28, %f190;
	ld.shared.f32 	%f192, [_ZZ16transitionKernelILj1024EEvmmfffPKjS1_PKfPfE3kl2];
	div.rn.f32 	%f193, %f192, %f189;
	add.f32 	%f194, %f29, %f193;
	cvt.rn.f32.u64 	%f195, %rd2;
	div.rn.f32 	%f196, %f192, %f195;
	add.f32 	%f197, %f196, %f194;
	ld.shared.f32 	%f198, [_ZZ16transitionKernelILj1024EEvmmfffPKjS1_PKfPfE7kll_kkl];
	div.rn.f32 	%f199, %f198, %f195;
	sub.f32 	%f200, %f197, %f199;
	mul.f32 	%f201, %f188, %f188;
	div.rn.f32 	%f202, %f201, %f195;
	add.f32 	%f203, %f200, %f202;
	add.f32 	%f204, %f30, %f30;
	mul.f32 	%f205, %f204, %f188;
	sub.f32 	%f206, %f203, %f205;
	mul.f32 	%f207, %f191, %f191;
	sub.f32 	%f208, %f206, %f207;
	fma.rn.f32 	%f209, %f208, 0f3F000000, %f191;
	mov.u32 	%r168, %ctaid.y;
	mov.u32 	%r169, %ctaid.x;
	mad.lo.s32 	%r170, %r169, %r3, %r168;
	cvta.to.global.u64 	%rd15, %rd5;
	mul.wide.u32 	%rd16, %r170, 4;
	add.s64 	%rd17, %rd15, %rd16;
	st.global.f32 	[%rd17], %f209;
$L__BB0_40:
	ret;

}
	// .globl	_Z16transitionKernelILj512EEvmmfffPKjS1_PKfPf
.visible .entry _Z16transitionKernelILj512EEvmmfffPKjS1_PKfPf(
	.param .u64 _Z16transitionKernelILj512EEvmmfffPKjS1_PKfPf_param_0,
	.param .u64 _Z16transitionKernelILj512EEvmmfffPKjS1_PKfPf_param_1,
	.param .f32 _Z16transitionKernelILj512EEvmmfffPKjS1_PKfPf_param_2,
	.param .f32 _Z16transitionKernelILj512EEvmmfffPKjS1_PKfPf_param_3,
	.param .f32 _Z16transitionKernelILj512EEvmmfffPKjS1_PKfPf_param_4,
	.param .u64 .ptr .align 1 _Z16transitionKernelILj512EEvmmfffPKjS1_PKfPf_param_5,
	.param .u64 .ptr .align 1 _Z16transitionKernelILj512EEvmmfffPKjS1_PKfPf_param_6,
	.param .u64 .ptr .align 1 _Z16transitionKernelILj512EEvmmfffPKjS1_PKfPf_param_7,
	.param .u64 .ptr .align 1 _Z16transitionKernelILj512EEvmmfffPKjS1_PKfPf_param_8
)
{
	.reg .pred 	%p<26>;
	.reg .b32 	%r<183>;
	.reg .b32 	%f<217>;
	.reg .b64 	%rd<19>;
	.reg .b64 	%fd<155>;
	// demoted variable
	.shared .align 4 .b8 _ZZ16transitionKernelILj512EEvmmfffPKjS1_PKfPfE7kCounts[128];
	// demoted variable
	.shared .align 4 .b8 _ZZ16transitionKernelILj512EEvmmfffPKjS1_PKfPfE7lCounts[128];
	// demoted variable
	.shared .align 4 .b8 _ZZ16transitionKernelILj512EEvmmfffPKjS1_PKfPfE4phis[4096];
	// demoted variable
	.shared .align 4 .b8 _ZZ16transitionKernelILj512EEvmmfffPKjS1_PKfPfE3kl1[4096];
	// demoted variable
	.shared .align 4 .b8 _ZZ16transitionKernelILj512EEvmmfffPKjS1_PKfPfE3kl2[4096];
	// demoted variable
	.shared .align 4 .b8 _ZZ16transitionKernelILj512EEvmmfffPKjS1_PKfPfE7kll_kkl[4096];
	ld.param.u64 	%rd2, [_Z16transitionKernelILj512EEvmmfffPKjS1_PKfPf_param_1];
	ld.param.f32 	%f28, [_Z16transitionKernelILj512EEvmmfffPKjS1_PKfPf_param_2];
	ld.param.f32 	%f29, [_Z16transitionKernelILj512EEvmmfffPKjS1_PKfPf_param_3];
	ld.param.f32 	%f30, [_Z16transitionKernelILj512EEvmmfffPKjS1_PKfPf_param_4];
	ld.param.u64 	%rd3, [_Z16transitionKernelILj512EEvmmfffPKjS1_PKfPf_param_5];
	ld.param.u64 	%rd4, [_Z16transitionKernelILj512EEvmmfffPKjS1_PKfPf_param_6];
	ld.param.u64 	%rd6, [_Z16transitionKernelILj512EEvmmfffPKjS1_PKfPf_param_7];
	ld.param.u64 	%rd5, [_Z16transitionKernelILj512EEvmmfffPKjS1_PKfPf_param_8];
	cvta.to.global.u64 	%rd7, %rd6;
	mov.u32 	%r1, %tid.x;
	mov.u32 	%r2, %tid.y;
	mov.u32 	%r3, %ntid.x;
	mul.lo.s32 	%r4, %r1, %r3;
	add.s32 	%r5, %r4, %r2;
	mul.wide.u32 	%rd8, %r5, 4;
	add.s64 	%rd9, %rd7, %rd8;
	ld.global.f32 	%f31, [%rd9];
	shl.b32 	%r45, %r5, 2;
	mov.u32 	%r46, _ZZ16transitionKernelILj512EEvmmfffPKjS1_PKfPfE4phis;
	add.s32 	%r6, %r46, %r45;
	st.shared.f32 	[%r6], %f31;
	setp.ne.s32 	%p1, %r2, 0;
	shl.b32 	%r47, %r1, 2;
	mov.u32 	%r48, _ZZ16transitionKernelILj512EEvmmfffPKjS1_PKfPfE7kCounts;
	add.s32 	%r7, %r48, %r47;
	@%p1 bra 	$L__BB1_2;
	cvta.to.global.u64 	%rd10, %rd3;
	cvta.to.global.u64 	%rd11, %rd4;
	mul.wide.u32 	%rd12, %r1, 4;
	add.s64 	%rd13, %rd10, %rd12;
	ld.global.u32 	%r49, [%rd13];
	st.shared.u32 	[%r7], %r49;
	add.s64 	%rd14, %rd11, %rd12;
	ld.global.u32 	%r50, [%rd14];
	mov.u32 	%r52, _ZZ16transitionKernelILj512EEvmmfffPKjS1_PKfPfE7lCounts;
	add.s32 	%r53, %r52, %r47;
	st.shared.u32 	[%r53], %r50;
$L__BB1_2:
	bar.sync 	0;
	ld.shared.u32 	%r54, [%r7];
	add.s32 	%r8, %r54, 1;
	shl.b32 	%r55, %r2, 2;
	mov.u32 	%r56, _ZZ16transitionKernelILj512EEvmmfffPKjS1_PKfPfE7lCounts;
	add.s32 	%r57, %r56, %r55;
	ld.shared.u32 	%r58, [%r57];
	add.s32 	%r9, %r58, 1;
	mad.lo.s32 	%r59, %r54, %r58, %r54;
	add.s32 	%r60, %r59, %r9;
	cvt.rn.f32.s32 	%f33, %r60;
	ld.shared.f32 	%f1, [%r6];
	mul.f32 	%f2, %f1, %f33;
	mov.u32 	%r62, _ZZ16transitionKernelILj512EEvmmfffPKjS1_PKfPfE3kl1;
	add.s32 	%r10, %r62, %r45;
	st.shared.f32 	[%r10], %f2;
	mul.f32 	%f34, %f1, %f2;
	mov.u32 	%r63, _ZZ16transitionKernelILj512EEvmmfffPKjS1_PKfPfE3kl2;
	add.s32 	%r11, %r63, %r45;
	st.shared.f32 	[%r11], %f34;
	setp.eq.s32 	%p2, %r1, 0;
	mov.f32 	%f208, 0f00000000;
	@%p2 bra 	$L__BB1_14;
	cvt.f64.f32 	%fd3, %f2;
	add.f64 	%fd1, %fd3, %fd3;
	setp.lt.u32 	%p3, %r1, 8;
	mov.f32 	%f208, 0f00000000;
	mov.b32 	%r175, 0;
	@%p3 bra 	$L__BB1_6;
	and.b32  	%r66, %r1, 1016;
	neg.s32 	%r173, %r66;
	add.s32 	%r172, %r46, %r55;
	add.s32 	%r171, %r48, 16;
	mov.f32 	%f208, 0f00000000;
$L__BB1_5:
	.pragma "nounroll";
	and.b32  	%r175, %r1, 1016;
	ld.shared.u32 	%r70, [%r171+-16];
	cvt.rn.f64.s32 	%fd4, %r70;
	mul.f64 	%fd5, %fd1, %fd4;
	ld.shared.f32 	%f38, [%r172];
	cvt.f64.f32 	%fd6, %f38;
	cvt.f64.f32 	%fd7, %f208;
	fma.rn.f64 	%fd8, %fd5, %fd6, %fd7;
	cvt.rn.f32.f64 	%f39, %fd8;
	ld.shared.u32 	%r71, [%r171+-12];
	cvt.rn.f64.s32 	%fd9, %r71;
	mul.f64 	%fd10, %fd1, %fd9;
	shl.b32 	%r72, %r3, 2;
	add.s32 	%r73, %r172, %r72;
	ld.shared.f32 	%f40, [%r73];
	cvt.f64.f32 	%fd11, %f40;
	cvt.f64.f32 	%fd12, %f39;
	fma.rn.f64 	%fd13, %fd10, %fd11, %fd12;
	cvt.rn.f32.f64 	%f41, %fd13;
	ld.shared.u32 	%r74, [%r171+-8];
	cvt.rn.f64.s32 	%fd14, %r74;
	mul.f64 	%fd15, %fd1, %fd14;
	add.s32 	%r75, %r73, %r72;
	ld.shared.f32 	%f42, [%r75];
	cvt.f64.f32 	%fd16, %f42;
	cvt.f64.f32 	%fd17, %f41;
	fma.rn.f64 	%fd18, %fd15, %fd16, %fd17;
	cvt.rn.f32.f64 	%f43, %fd18;
	ld.shared.u32 	%r76, [%r171+-4];
	cvt.rn.f64.s32 	%fd19, %r76;
	mul.f64 	%fd20, %fd1, %fd19;
	add.s32 	%r77, %r75, %r72;
	ld.shared.f32 	%f44, [%r77];
	cvt.f64.f32 	%fd21, %f44;
	cvt.f64.f32 	%fd22, %f43;
	fma.rn.f64 	%fd23, %fd20, %fd21, %fd22;
	cvt.rn.f32.f64 	%f45, %fd23;
	ld.shared.u32 	%r78, [%r171];
	cvt.rn.f64.s32 	%fd24, %r78;
	mul.f64 	%fd25, %fd1, %fd24;
	add.s32 	%r79, %r77, %r72;
	ld.shared.f32 	%f46, [%r79];
	cvt.f64.f32 	%fd26, %f46;
	cvt.f64.f32 	%fd27, %f45;
	fma.rn.f64 	%fd28, %fd25, %fd26, %fd27;
	cvt.rn.f32.f64 	%f47, %fd28;
	ld.shared.u32 	%r80, [%r171+4];
	cvt.rn.f64.s32 	%fd29, %r80;
	mul.f64 	%fd30, %fd1, %fd29;
	add.s32 	%r81, %r79, %r72;
	ld.shared.f32 	%f48, [%r81];
	cvt.f64.f32 	%fd31, %f48;
	cvt.f64.f32 	%fd32, %f47;
	fma.rn.f64 	%fd33, %fd30, %fd31, %fd32;
	cvt.rn.f32.f64 	%f49, %fd33;
	ld.shared.u32 	%r82, [%r171+8];
	cvt.rn.f64.s32 	%fd34, %r82;
	mul.f64 	%fd35, %fd1, %fd34;
	add.s32 	%r83, %r81, %r72;
	ld.shared.f32 	%f50, [%r83];
	cvt.f64.f32 	%fd36, %f50;
	cvt.f64.f32 	%fd37, %f49;
	fma.rn.f64 	%fd38, %fd35, %fd36, %fd37;
	cvt.rn.f32.f64 	%f51, %fd38;
	ld.shared.u32 	%r84, [%r171+12];
	cvt.rn.f64.s32 	%fd39, %r84;
	mul.f64 	%fd40, %fd1, %fd39;
	add.s32 	%r85, %r83, %r72;
	ld.shared.f32 	%f52, [%r85];
	cvt.f64.f32 	%fd41, %f52;
	cvt.f64.f32 	%fd42, %f51;
	fma.rn.f64 	%fd43, %fd40, %fd41, %fd42;
	cvt.rn.f32.f64 	%f208, %fd43;
	add.s32 	%r173, %r173, 8;
	shl.b32 	%r86, %r3, 5;
	add.s32 	%r172, %r172, %r86;
	add.s32 	%r171, %r171, 32;
	setp.ne.s32 	%p4, %r173, 0;
	@%p4 bra 	$L__BB1_5;
$L__BB1_6:
	and.b32  	%r22, %r1, 7;
	setp.eq.s32 	%p5, %r22, 0;
	@%p5 bra 	$L__BB1_14;
	setp.lt.u32 	%p6, %r22, 4;
	@%p6 bra 	$L__BB1_9;
	shl.b32 	%r87, %r175, 2;
	mov.u32 	%r88, _ZZ16transitionKernelILj512EEvmmfffPKjS1_PKfPfE7kCounts;
	add.s32 	%r89, %r88, %r87;
	ld.shared.u32 	%r90, [%r89];
	cvt.rn.f64.s32 	%fd44, %r90;
	mul.f64 	%fd45, %fd1, %fd44;
	mad.lo.s32 	%r91, %r175, %r3, %r2;
	shl.b32 	%r92, %r91, 2;
	mov.u32 	%r93, _ZZ16transitionKernelILj512EEvmmfffPKjS1_PKfPfE4phis;
	add.s32 	%r94, %r93, %r92;
	ld.shared.f32 	%f54, [%r94];
	cvt.f64.f32 	%fd46, %f54;
	cvt.f64.f32 	%fd47, %f208;
	fma.rn.f64 	%fd48, %fd45, %fd46, %fd47;
	cvt.rn.f32.f64 	%f55, %fd48;
	ld.shared.u32 	%r95, [%r89+4];
	cvt.rn.f64.s32 	%fd49, %r95;
	mul.f64 	%fd50, %fd1, %fd49;
	shl.b32 	%r96, %r3, 2;
	add.s32 	%r97, %r94, %r96;
	ld.shared.f32 	%f56, [%r97];
	cvt.f64.f32 	%fd51, %f56;
	cvt.f64.f32 	%fd52, %f55;
	fma.rn.f64 	%fd53, %fd50, %fd51, %fd52;
	cvt.rn.f32.f64 	%f57, %fd53;
	ld.shared.u32 	%r98, [%r89+8];
	cvt.rn.f64.s32 	%fd54, %r98;
	mul.f64 	%fd55, %fd1, %fd54;
	add.s32 	%r99, %r97, %r96;
	ld.shared.f32 	%f58, [%r99];
	cvt.f64.f32 	%fd56, %f58;
	cvt.f64.f32 	%fd57, %f57;
	fma.rn.f64 	%fd58, %fd55, %fd56, %fd57;
	cvt.rn.f32.f64 	%f59, %fd58;
	ld.shared.u32 	%r100, [%r89+12];
	cvt.rn.f64.s32 	%fd59, %r100;
	mul.f64 	%fd60, %fd1, %fd59;
	add.s32 	%r101, %r99, %r96;
	ld.shared.f32 	%f60, [%r101];
	cvt.f64.f32 	%fd61, %f60;
	cvt.f64.f32 	%fd62, %f59;
	fma.rn.f64 	%fd63, %fd60, %fd61, %fd62;
	cvt.rn.f32.f64 	%f208, %fd63;
	add.s32 	%r175, %r175, 4;
$L__BB1_9:
	and.b32  	%r25, %r1, 3;
	setp.eq.s32 	%p7, %r25, 0;
	@%p7 bra 	$L__BB1_14;
	setp.eq.s32 	%p8, %r25, 1;
	@%p8 bra 	$L__BB1_12;
	shl.b32 	%r102, %r175, 2;
	mov.u32 	%r103, _ZZ16transitionKernelILj512EEvmmfffPKjS1_PKfPfE7kCounts;
	add.s32 	%r104, %r103, %r102;
	ld.shared.u32 	%r105, [%r104];
	cvt.rn.f64.s32 	%fd64, %r105;
	mul.f64 	%fd65, %fd1, %fd64;
	mad.lo.s32 	%r106, %r175, %r3, %r2;
	shl.b32 	%r107, %r106, 2;
	mov.u32 	%r108, _ZZ16transitionKernelILj512EEvmmfffPKjS1_PKfPfE4phis;
	add.s32 	%r109, %r108, %r107;
	ld.shared.f32 	%f62, [%r109];
	cvt.f64.f32 	%fd66, %f62;
	cvt.f64.f32 	%fd67, %f208;
	fma.rn.f64 	%fd68, %fd65, %fd66, %fd67;
	cvt.rn.f32.f64 	%f63, %fd68;
	ld.shared.u32 	%r110, [%r104+4];
	cvt.rn.f64.s32 	%fd69, %r110;
	mul.f64 	%fd70, %fd1, %fd69;
	shl.b32 	%r111, %r3, 2;
	add.s32 	%r112, %r109, %r111;
	ld.shared.f32 	%f64, [%r112];
	cvt.f64.f32 	%fd71, %f64;
	cvt.f64.f32 	%fd72, %f63;
	fma.rn.f64 	%fd73, %fd70, %fd71, %fd72;
	cvt.rn.f32.f64 	%f208, %fd73;
	add.s32 	%r175, %r175, 2;
$L__BB1_12:
	and.b32  	%r113, %r1, 1;
	setp.eq.b32 	%p9, %r113, 1;
	not.pred 	%p10, %p9;
	@%p10 bra 	$L__BB1_14;
	shl.b32 	%r114, %r175, 2;
	mov.u32 	%r115, _ZZ16transitionKernelILj512EEvmmfffPKjS1_PKfPfE7kCounts;
	add.s32 	%r116, %r115, %r114;
	ld.shared.u32 	%r117, [%r116];
	cvt.rn.f64.s32 	%fd74, %r117;
	mul.f64 	%fd75, %fd1, %fd74;
	mad.lo.s32 	%r118, %r175, %r3, %r2;
	shl.b32 	%r119, %r118, 2;
	mov.u32 	%r120, _ZZ16transitionKernelILj512EEvmmfffPKjS1_PKfPfE4phis;
	add.s32 	%r121, %r120, %r119;
	ld.shared.f32 	%f65, [%r121];
	cvt.f64.f32 	%fd76, %f65;
	cvt.f64.f32 	%fd77, %f208;
	fma.rn.f64 	%fd78, %fd75, %fd76, %fd77;
	cvt.rn.f32.f64 	%f208, %fd78;
$L__BB1_14:
	setp.eq.s32 	%p11, %r2, 0;
	cvt.rn.f32.s32 	%f67, %r8;
	mul.f32 	%f68, %f2, %f67;
	fma.rn.f32 	%f15, %f1, %f68, %f208;
	mov.f32 	%f216, 0f00000000;
	@%p11 bra 	$L__BB1_26;
	cvt.f64.f32 	%fd79, %f2;
	add.f64 	%fd2, %fd79, %fd79;
	setp.lt.u32 	%p12, %r2, 8;
	mov.f32 	%f216, 0f00000000;
	mov.b32 	%r181, 0;
	@%p12 bra 	$L__BB1_18;
	and.b32  	%r181, %r2, 1016;
	neg.s32 	%r179, %r181;
	shl.b32 	%r125, %r4, 2;
	mov.u32 	%r126, _ZZ16transitionKernelILj512EEvmmfffPKjS1_PKfPfE4phis;
	add.s32 	%r127, %r125, %r126;
	add.s32 	%r177, %r127, 16;
	mov.u32 	%r128, _ZZ16transitionKernelILj512EEvmmfffPKjS1_PKfPfE7lCounts;
	add.s32 	%r178, %r128, 16;
	mov.f32 	%f216, 0f00000000;
$L__BB1_17:
	.pragma "nounroll";
	ld.shared.u32 	%r129, [%r178+-16];
	cvt.rn.f64.s32 	%fd80, %r129;
	mul.f64 	%fd81, %fd2, %fd80;
	ld.shared.f32 	%f72, [%r177+-16];
	cvt.f64.f32 	%fd82, %f72;
	cvt.f64.f32 	%fd83, %f216;
	fma.rn.f64 	%fd84, %fd81, %fd82, %fd83;
	cvt.rn.f32.f64 	%f73, %fd84;
	ld.shared.u32 	%r130, [%r178+-12];
	cvt.rn.f64.s32 	%fd85, %r130;
	mul.f64 	%fd86, %fd2, %fd85;
	ld.shared.f32 	%f74, [%r177+-12];
	cvt.f64.f32 	%fd87, %f74;
	cvt.f64.f32 	%fd88, %f73;
	fma.rn.f64 	%fd89, %fd86, %fd87, %fd88;
	cvt.rn.f32.f64 	%f75, %fd89;
	ld.shared.u32 	%r131, [%r178+-8];
	cvt.rn.f64.s32 	%fd90, %r131;
	mul.f64 	%fd91, %fd2, %fd90;
	ld.shared.f32 	%f76, [%r177+-8];
	cvt.f64.f32 	%fd92, %f76;
	cvt.f64.f32 	%fd93, %f75;
	fma.rn.f64 	%fd94, %fd91, %fd92, %fd93;
	cvt.rn.f32.f64 	%f77, %fd94;
	ld.shared.u32 	%r132, [%r178+-4];
	cvt.rn.f64.s32 	%fd95, %r132;
	mul.f64 	%fd96, %fd2, %fd95;
	ld.shared.f32 	%f78, [%r177+-4];
	cvt.f64.f32 	%fd97, %f78;
	cvt.f64.f32 	%fd98, %f77;
	fma.rn.f64 	%fd99, %fd96, %fd97, %fd98;
	cvt.rn.f32.f64 	%f79, %fd99;
	ld.shared.u32 	%r133, [%r178];
	cvt.rn.f64.s32 	%fd100, %r133;
	mul.f64 	%fd101, %fd2, %fd100;
	ld.shared.f32 	%f80, [%r177];
	cvt.f64.f32 	%fd102, %f80;
	cvt.f64.f32 	%fd103, %f79;
	fma.rn.f64 	%fd104, %fd101, %fd102, %fd103;
	cvt.rn.f32.f64 	%f81, %fd104;
	ld.shared.u32 	%r134, [%r178+4];
	cvt.rn.f64.s32 	%fd105, %r134;
	mul.f64 	%fd106, %fd2, %fd105;
	ld.shared.f32 	%f82, [%r177+4];
	cvt.f64.f32 	%fd107, %f82;
	cvt.f64.f32 	%fd108, %f81;
	fma.rn.f64 	%fd109, %fd106, %fd107, %fd108;
	cvt.rn.f32.f64 	%f83, %fd109;
	ld.shared.u32 	%r135, [%r178+8];
	cvt.rn.f64.s32 	%fd110, %r135;
	mul.f64 	%fd111, %fd2, %fd110;
	ld.shared.f32 	%f84, [%r177+8];
	cvt.f64.f32 	%fd112, %f84;
	cvt.f64.f32 	%fd113, %f83;
	fma.rn.f64 	%fd114, %fd111, %fd112, %fd113;
	cvt.rn.f32.f64 	%f85, %fd114;
	ld.shared.u32 	%r136, [%r178+12];
	cvt.rn.f64.s32 	%fd115, %r136;
	mul.f64 	%fd116, %fd2, %fd115;
	ld.shared.f32 	%f86, [%r177+12];
	cvt.f64.f32 	%fd117, %f86;
	cvt.f64.f32 	%fd118, %f85;
	fma.rn.f64 	%fd119, %fd116, %fd117, %fd118;
	cvt.rn.f32.f64 	%f216, %fd119;
	add.s32 	%r179, %r179, 8;
	add.s32 	%r178, %r178, 32;
	add.s32 	%r177, %r177, 32;
	setp.ne.s32 	%p13, %r179, 0;
	@%p13 bra 	$L__BB1_17;
$L__BB1_18:
	and.b32  	%r38, %r2, 7;
	setp.eq.s32 	%p14, %r38, 0;
	@%p14 bra 	$L__BB1_26;
	and.b32  	%r39, %r2, 3;
	setp.lt.u32 	%p15, %r38, 4;
	@%p15 bra 	$L__BB1_21;
	shl.b32 	%r137, %r181, 2;
	mov.u32 	%r138, _ZZ16transitionKernelILj512EEvmmfffPKjS1_PKfPfE7lCounts;
	add.s32 	%r139, %r138, %r137;
	ld.shared.u32 	%r140, [%r139];
	cvt.rn.f64.s32 	%fd120, %r140;
	mul.f64 	%fd121, %fd2, %fd120;
	add.s32 	%r141, %r181, %r4;
	shl.b32 	%r142, %r141, 2;
	mov.u32 	%r143, _ZZ16transitionKernelILj512EEvmmfffPKjS1_PKfPfE4phis;
	add.s32 	%r144, %r143, %r142;
	ld.shared.f32 	%f88, [%r144];
	cvt.f64.f32 	%fd122, %f88;
	cvt.f64.f32 	%fd123, %f216;
	fma.rn.f64 	%fd124, %fd121, %fd122, %fd123;
	cvt.rn.f32.f64 	%f89, %fd124;
	ld.shared.u32 	%r145, [%r139+4];
	cvt.rn.f64.s32 	%fd125, %r145;
	mul.f64 	%fd126, %fd2, %fd125;
	ld.shared.f32 	%f90, [%r144+4];
	cvt.f64.f32 	%fd127, %f90;
	cvt.f64.f32 	%fd128, %f89;
	fma.rn.f64 	%fd129, %fd126, %fd127, %fd128;
	cvt.rn.f32.f64 	%f91, %fd129;
	ld.shared.u32 	%r146, [%r139+8];
	cvt.rn.f64.s32 	%fd130, %r146;
	mul.f64 	%fd131, %fd2, %fd130;
	ld.shared.f32 	%f92, [%r144+8];
	cvt.f64.f32 	%fd132, %f92;
	cvt.f64.f32 	%fd133, %f91;
	fma.rn.f64 	%fd134, %fd131, %fd132, %fd133;
	cvt.rn.f32.f64 	%f93, %fd134;
	ld.shared.u32 	%r147, [%r139+12];
	cvt.rn.f64.s32 	%fd135, %r147;
	mul.f64 	%fd136, %fd2, %fd135;
	ld.shared.f32 	%f94, [%r144+12];
	cvt.f64.f32 	%fd137, %f94;
	cvt.f64.f32 	%fd138, %f93;
	fma.rn.f64 	%fd139, %fd136, %fd137, %fd138;
	cvt.rn.f32.f64 	%f216, %fd139;
	add.s32 	%r181, %r181, 4;
$L__BB1_21:
	setp.eq.s32 	%p16, %r39, 0;
	@%p16 bra 	$L__BB1_26;
	setp.eq.s32 	%p17, %r39, 1;
	@%p17 bra 	$L__BB1_24;
	shl.b32 	%r148, %r181, 2;
	mov.u32 	%r149, _ZZ16transitionKernelILj512EEvmmfffPKjS1_PKfPfE7lCounts;
	add.s32 	%r150, %r149, %r148;
	ld.shared.u32 	%r151, [%r150];
	cvt.rn.f64.s32 	%fd140, %r151;
	mul.f64 	%fd141, %fd2, %fd140;
	add.s32 	%r152, %r181, %r4;
	shl.b32 	%r153, %r152, 2;
	mov.u32 	%r154, _ZZ16transitionKernelILj512EEvmmfffPKjS1_PKfPfE4phis;
	add.s32 	%r155, %r154, %r153;
	ld.shared.f32 	%f96, [%r155];
	cvt.f64.f32 	%fd142, %f96;
	cvt.f64.f32 	%fd143, %f216;
	fma.rn.f64 	%fd144, %fd141, %fd142, %fd143;
	cvt.rn.f32.f64 	%f97, %fd144;
	ld.shared.u32 	%r156, [%r150+4];
	cvt.rn.f64.s32 	%fd145, %r156;
	mul.f64 	%fd146, %fd2, %fd145;
	ld.shared.f32 	%f98, [%r155+4];
	cvt.f64.f32 	%fd147, %f98;
	cvt.f64.f32 	%fd148, %f97;
	fma.rn.f64 	%fd149, %fd146, %fd147, %fd148;
	cvt.rn.f32.f64 	%f216, %fd149;
	add.s32 	%r181, %r181, 2;
$L__BB1_24:
	and.b32  	%r157, %r2, 1;
	setp.eq.b32 	%p18, %r157, 1;
	not.pred 	%p19, %p18;
	@%p19 bra 	$L__BB1_26;
	shl.b32 	%r158, %r181, 2;
	mov.u32 	%r159, _ZZ16transitionKernelILj512EEvmmfffPKjS1_PKfPfE7lCounts;
	add.s32 	%r160, %r159, %r158;
	ld.shared.u32 	%r161, [%r160];
	cvt.rn.f64.s32 	%fd150, %r161;
	mul.f64 	%fd151, %fd2, %fd150;
	add.s32 	%r162, %r181, %r4;
	shl.b32 	%r163, %r162, 2;
	mov.u32 	%r164, _ZZ16transitionKernelILj512EEvmmfffPKjS1_PKfPfE4phis;
	add.s32 	%r165, %r164, %r163;
	ld.shared.f32 	%f99, [%r165];
	cvt.f64.f32 	%fd152, %f99;
	cvt.f64.f32 	%fd153, %f216;
	fma.rn.f64 	%fd154, %fd151, %fd152, %fd153;
	cvt.rn.f32.f64 	%f216, %fd154;
$L__BB1_26:
	cvt.rn.f32.s32 	%f100, %r9;
	mul.f32 	%f101, %f2, %f100;
	fma.rn.f32 	%f102, %f1, %f101, %f216;
	add.f32 	%f103, %f15, %f102;
	shl.b32 	%r166, %r5, 2;
	mov.u32 	%r167, _ZZ16transitionKernelILj512EEvmmfffPKjS1_PKfPfE7kll_kkl;
	add.s32 	%r44, %r167, %r166;
	st.shared.f32 	[%r44], %f103;
	bar.sync 	0;
	setp.lt.u32 	%p20, %r5, 512;
	@%p20 bra 	$L__BB1_28;
	ld.shared.f32 	%f104, [%r10];
	ld.shared.f32 	%f105, [%r10+-2048];
	add.f32 	%f106, %f104, %f105;
	st.shared.f32 	[%r10+-2048], %f106;
	ld.shared.f32 	%f107, [%r11];
	ld.shared.f32 	%f108, [%r11+-2048];
	add.f32 	%f109, %f107, %f108;
	st.shared.f32 	[%r11+-2048], %f109;
	ld.shared.f32 	%f110, [%r44];
	ld.shared.f32 	%f111, [%r44+-2048];
	add.f32 	%f112, %f110, %f111;
	st.shared.f32 	[%r44+-2048], %f112;
$L__BB1_28:
	bar.sync 	0;
	setp.gt.u32 	%p21, %r5, 255;
	@%p21 bra 	$L__BB1_30;
	ld.shared.f32 	%f113, [%r10+1024];
	ld.shared.f32 	%f114, [%r10];
	add.f32 	%f115, %f113, %f114;
	st.shared.f32 	[%r10], %f115;
	ld.shared.f32 	%f116, [%r11+1024];
	ld.shared.f32 	%f117, [%r11];
	add.f32 	%f118, %f116, %f117;
	st.shared.f32 	[%r11], %f118;
	ld.shared.f32 	%f119, [%r44+1024];
	ld.shared.f32 	%f120, [%r44];
	add.f32 	%f121, %f119, %f120;
	st.shared.f32 	[%r44], %f121;
$L__BB1_30:
	bar.sync 	0;
	setp.gt.u32 	%p22, %r5, 127;
	@%p22 bra 	$L__BB1_32;
	ld.shared.f32 	%f122, [%r10+512];
	ld.shared.f32 	%f123, [%r10];
	add.f32 	%f124, %f122, %f123;
	st.shared.f32 	[%r10], %f124;
	ld.shared.f32 	%f125, [%r11+512];
	ld.shared.f32 	%f126, [%r11];
	add.f32 	%f127, %f125, %f126;
	st.shared.f32 	[%r11], %f127;
	ld.shared.f32 	%f128, [%r44+512];
	ld.shared.f32 	%f129, [%r44];
	add.f32 	%f130, %f128, %f129;
	st.shared.f32 	[%r44], %f130;
$L__BB1_32:
	bar.sync 	0;
	setp.gt.u32 	%p23, %r5, 63;
	@%p23 bra 	$L__BB1_34;
	ld.shared.f32 	%f131, [%r10+256];
	ld.shared.f32 	%f132, [%r10];
	add.f32 	%f133, %f131, %f132;
	st.shared.f32 	[%r10], %f133;
	ld.shared.f32 	%f134, [%r11+256];
	ld.shared.f32 	%f135, [%r11];
	add.f32 	%f136, %f134, %f135;
	st.shared.f32 	[%r11], %f136;
	ld.shared.f32 	%f137, [%r44+256];
	ld.shared.f32 	%f138, [%r44];
	add.f32 	%f139, %f137, %f138;
	st.shared.f32 	[%r44], %f139;
$L__BB1_34:
	bar.sync 	0;
	setp.gt.u32 	%p24, %r5, 31;
	@%p24 bra 	$L__BB1_36;
	ld.shared.f32 	%f140, [%r10+128];
	ld.shared.f32 	%f141, [%r10];
	add.f32 	%f142, %f140, %f141;
	ld.shared.f32 	%f143, [%r11+128];
	ld.shared.f32 	%f144, [%r11];
	add.f32 	%f145, %f143, %f144;
	ld.shared.f32 	%f146, [%r44+128];
	ld.shared.f32 	%f147, [%r44];
	add.f32 	%f148, %f146, %f147;
	ld.shared.f32 	%f149, [%r10+64];
	add.f32 	%f150, %f149, %f142;
	ld.shared.f32 	%f151, [%r11+64];
	add.f32 	%f152, %f151, %f145;
	ld.shared.f32 	%f153, [%r44+64];
	add.f32 	%f154, %f153, %f148;
	ld.shared.f32 	%f155, [%r10+32];
	add.f32 	%f156, %f155, %f150;
	ld.shared.f32 	%f157, [%r11+32];
	add.f32 	%f158, %f157, %f152;
	ld.shared.f32 	%f159, [%r44+32];
	add.f32 	%f160, %f159, %f154;
	ld.shared.f32 	%f161, [%r10+16];
	add.f32 	%f162, %f161, %f156;
	ld.shared.f32 	%f163, [%r11+16];
	add.f32 	%f164, %f163, %f158;
	ld.shared.f32 	%f165, [%r44+16];
	add.f32 	%f166, %f165, %f160;
	ld.shared.f32 	%f167, [%r10+8];
	add.f32 	%f168, %f167, %f162;
	ld.shared.f32 	%f169, [%r11+8];
	add.f32 	%f170, %f169, %f164;
	ld.shared.f32 	%f171, [%r44+8];
	add.f32 	%f172, %f171, %f166;
	ld.shared.f32 	%f173, [%r10+4];
	add.f32 	%f174, %f173, %f168;
	st.shared.f32 	[%r10], %f174;
	ld.shared.f32 	%f175, [%r11+4];
	add.f32 	%f176, %f175, %f170;
	st.shared.f32 	[%r11], %f176;
	ld.shared.f32 	%f177, [%r44+4];
	add.f32 	%f178, %f177, %f172;
	st.shared.f32 	[%r44], %f178;
$L__BB1_36:
	bar.sync 	0;
	setp.ne.s32 	%p25, %r5, 0;
	@%p25 bra 	$L__BB1_38;
	ld.param.u64 	%rd18, [_Z16transitionKernelILj512EEvmmfffPKjS1_PKfPf_param_0];
	ld.shared.f32 	%f179, [_ZZ16transitionKernelILj512EEvmmfffPKjS1_PKfPfE3kl1];
	cvt.rn.f32.u64 	%f180, %rd18;
	div.rn.f32 	%f181, %f179, %f180;
	add.f32 	%f182, %f28, %f181;
	ld.shared.f32 	%f183, [_ZZ16transitionKernelILj512EEvmmfffPKjS1_PKfPfE3kl2];
	div.rn.f32 	%f184, %f183, %f180;
	add.f32 	%f185, %f29, %f184;
	cvt.rn.f32.u64 	%f186, %rd2;
	div.rn.f32 	%f187, %f183, %f186;
	add.f32 	%f188, %f187, %f185;
	ld.shared.f32 	%f189, [_ZZ16transitionKernelILj512EEvmmfffPKjS1_PKfPfE7kll_kkl];
	div.rn.f32 	%f190, %f189, %f186;
	sub.f32 	%f191, %f188, %f190;
	mul.f32 	%f192, %f179, %f179;
	div.rn.f32 	%f193, %f192, %f186;
	add.f32 	%f194, %f191, %f193;
	add.f32 	%f195, %f30, %f30;
	mul.f32 	%f196, %f195, %f179;
	sub.f32 	%f197, %f194, %f196;
	mul.f32 	%f198, %f182, %f182;
	sub.f32 	%f199, %f197, %f198;
	fma.rn.f32 	%f200, %f199, 0f3F000000, %f182;
	mov.u32 	%r168, %ctaid.y;
	mov.u32 	%r169, %ctaid.x;
	mad.lo.s32 	%r170, %r169, %r3, %r168;
	cvta.to.global.u64 	%rd15, %rd5;
	mul.wide.u32 	%rd16, %r170, 4;
	add.s64 	%rd17, %rd15, %rd16;
	st.global.f32 	[%rd17], %f200;
$L__BB1_38:
	ret;

}
	// .globl	_Z16transitionKernelILj256EEvmmfffPKjS1_PKfPf
.visible .entry _Z16transitionKernelILj256EEvmmfffPKjS1_PKfPf(
	.param .u64 _Z16transitionKernelILj256EEvmmfffPKjS1_PKfPf_param_0,
	.param .u64 _Z16transitionKernelILj256EEvmmfffPKjS1_PKfPf_param_1,
	.param .f32 _Z16transitionKernelILj256EEvmmfffPKjS1_PKfPf_param_2,
	.param .f32 _Z16transitionKernelILj256EEvmmfffPKjS1_PKfPf_param_3,
	.param .f32 _Z16transitionKernelILj256EEvmmfffPKjS1_PKfPf_param_4,
	.param .u64 .ptr .align 1 _Z16transitionKernelILj256EEvmmfffPKjS1_PKfPf_param_5,
	.param .u64 .ptr .align 1 _Z16transitionKernelILj256EEvmmfffPKjS1_PKfPf_param_6,
	.param .u64 .ptr .align 1 _Z16transitionKernelILj256EEvmmfffPKjS1_PKfPf_param_7,
	.param .u64 .ptr .align 1 _Z16transitionKernelILj256EEvmmfffPKjS1_PKfPf_param_8
)
{
	.reg .pred 	%p<25>;
	.reg .b32 	%r<183>;
	.reg .b32 	%f<208>;
	.reg .b64 	%rd<19>;
	.reg .b64 	%fd<155>;
	// demoted variable
	.shared .align 4 .b8 _ZZ16transitionKernelILj256EEvmmfffPKjS1_PKfPfE7kCounts[128];
	// demoted variable
	.shared .align 4 .b8 _ZZ16transitionKernelILj256EEvmmfffPKjS1_PKfPfE7lCounts[128];
	// demoted variable
	.shared .align 4 .b8 _ZZ16transitionKernelILj256EEvmmfffPKjS1_PKfPfE4phis[4096];
	// demoted variable
	.shared .align 4 .b8 _ZZ16transitionKernelILj256EEvmmfffPKjS1_PKfPfE3kl1[4096];
	// demoted variable
	.shared .align 4 .b8 _ZZ16transitionKernelILj256EEvmmfffPKjS1_PKfPfE3kl2[4096];
	// demoted variable
	.shared .align 4 .b8 _ZZ16transitionKernelILj256EEvmmfffPKjS1_PKfPfE7kll_kkl[4096];
	ld.param.u64 	%rd2, [_Z16transitionKernelILj256EEvmmfffPKjS1_PKfPf_param_1];
	ld.param.f32 	%f28, [_Z16transitionKernelILj256EEvmmfffPKjS1_PKfPf_param_2];
	ld.param.f32 	%f29, [_Z16transitionKernelILj256EEvmmfffPKjS1_PKfPf_param_3];
	ld.param.f32 	%f30, [_Z16transitionKernelILj256EEvmmfffPKjS1_PKfPf_param_4];
	ld.param.u64 	%rd3, [_Z16transitionKernelILj256EEvmmfffPKjS1_PKfPf_param_5];
	ld.param.u64 	%rd4, [_Z16transitionKernelILj256EEvmmfffPKjS1_PKfPf_param_6];
	ld.param.u64 	%rd6, [_Z16transitionKernelILj256EEvmmfffPKjS1_PKfPf_param_7];
	ld.param.u64 	%rd5, [_Z16transitionKernelILj256EEvmmfffPKjS1_PKfPf_param_8];
	cvta.to.global.u64 	%rd7, %rd6;
	mov.u32 	%r1, %tid.x;
	mov.u32 	%r2, %tid.y;
	mov.u32 	%r3, %ntid.x;
	mul.lo.s32 	%r4, %r1, %r3;
	add.s32 	%r5, %r4, %r2;
	mul.wide.u32 	%rd8, %r5, 4;
	add.s64 	%rd9, %rd7, %rd8;
	ld.global.f32 	%f31, [%rd9];
	shl.b32 	%r45, %r5, 2;
	mov.u32 	%r46, _ZZ16transitionKernelILj256EEvmmfffPKjS1_PKfPfE4phis;
	add.s32 	%r6, %r46, %r45;
	st.shared.f32 	[%r6], %f31;
	setp.ne.s32 	%p1, %r2, 0;
	shl.b32 	%r47, %r1, 2;
	mov.u32 	%r48, _ZZ16transitionKernelILj256EEvmmfffPKjS1_PKfPfE7kCounts;
	add.s32 	%r7, %r48, %r47;
	@%p1 bra 	$L__BB2_2;
	cvta.to.global.u64 	%rd10, %rd3;
	cvta.to.global.u64 	%rd11, %rd4;
	mul.wide.u32 	%rd12, %r1, 4;
	add.s64 	%rd13, %rd10, %rd12;
	ld.global.u32 	%r49, [%rd13];
	st.shared.u32 	[%r7], %r49;
	add.s64 	%rd14, %rd11, %rd12;
	ld.global.u32 	%r50, [%rd14];
	mov.u32 	%r52, _ZZ16transitionKernelILj256EEvmmfffPKjS1_PKfPfE7lCounts;
	add.s32 	%r53, %r52, %r47;
	st.shared.u32 	[%r53], %r50;
$L__BB2_2:
	bar.sync 	0;
	ld.shared.u32 	%r54, [%r7];
	add.s32 	%r8, %r54, 1;
	shl.b32 	%r55, %r2, 2;
	mov.u32 	%r56, _ZZ16transitionKernelILj256EEvmmfffPKjS1_PKfPfE7lCounts;
	add.s32 	%r57, %r56, %r55;
	ld.shared.u32 	%r58, [%r57];
	add.s32 	%r9, %r58, 1;
	mad.lo.s32 	%r59, %r54, %r58, %r54;
	add.s32 	%r60, %r59, %r9;
	cvt.rn.f32.s32 	%f33, %r60;
	ld.shared.f32 	%f1, [%r6];
	mul.f32 	%f2, %f1, %f33;
	mov.u32 	%r62, _ZZ16transitionKernelILj256EEvmmfffPKjS1_PKfPfE3kl1;
	add.s32 	%r10, %r62, %r45;
	st.shared.f32 	[%r10], %f2;
	mul.f32 	%f34, %f1, %f2;
	mov.u32 	%r63, _ZZ16transitionKernelILj256EEvmmfffPKjS1_PKfPfE3kl2;
	add.s32 	%r11, %r63, %r45;
	st.shared.f32 	[%r11], %f34;
	setp.eq.s32 	%p2, %r1, 0;
	mov.f32 	%f199, 0f00000000;
	@%p2 bra 	$L__BB2_14;
	cvt.f64.f32 	%fd3, %f2;
	add.f64 	%fd1, %fd3, %fd3;
	setp.lt.u32 	%p3, %r1, 8;
	mov.f32 	%f199, 0f00000000;
	mov.b32 	%r175, 0;
	@%p3 bra 	$L__BB2_6;
	and.b32  	%r66, %r1, 1016;
	neg.s32 	%r173, %r66;
	add.s32 	%r172, %r46, %r55;
	add.s32 	%r171, %r48, 16;
	mov.f32 	%f199, 0f00000000;
$L__BB2_5:
	.pragma "nounroll";
	and.b32  	%r175, %r1, 1016;
	ld.shared.u32 	%r70, [%r171+-16];
	cvt.rn.f64.s32 	%fd4, %r70;
	mul.f64 	%fd5, %fd1, %fd4;
	ld.shared.f32 	%f38, [%r172];
	cvt.f64.f32 	%fd6, %f38;
	cvt.f64.f32 	%fd7, %f199;
	fma.rn.f64 	%fd8, %fd5, %fd6, %fd7;
	cvt.rn.f32.f64 	%f39, %fd8;
	ld.shared.u32 	%r71, [%r171+-12];
	cvt.rn.f64.s32 	%fd9, %r71;
	mul.f64 	%fd10, %fd1, %fd9;
	shl.b32 	%r72, %r3, 2;
	add.s32 	%r73, %r172, %r72;
	ld.shared.f32 	%f40, [%r73];
	cvt.f64.f32 	%fd11, %f40;
	cvt.f64.f32 	%fd12, %f39;
	fma.rn.f64 	%fd13, %fd10, %fd11, %fd12;
	cvt.rn.f32.f64 	%f41, %fd13;
	ld.shared.u32 	%r74, [%r171+-8];
	cvt.rn.f64.s32 	%fd14, %r74;
	mul.f64 	%fd15, %fd1, %fd14;
	add.s32 	%r75, %r73, %r72;
	ld.shared.f32 	%f42, [%r75];
	cvt.f64.f32 	%fd16, %f42;
	cvt.f64.f32 	%fd17, %f41;
	fma.rn.f64 	%fd18, %fd15, %fd16, %fd17;
	cvt.rn.f32.f64 	%f43, %fd18;
	ld.shared.u32 	%r76, [%r171+-4];
	cvt.rn.f64.s32 	%fd19, %r76;
	mul.f64 	%fd20, %fd1, %fd19;
	add.s32 	%r77, %r75, %r72;
	ld.shared.f32 	%f44, [%r77];
	cvt.f64.f32 	%fd21, %f44;
	cvt.f64.f32 	%fd22, %f43;
	fma.rn.f64 	%fd23, %fd20, %fd21, %fd22;
	cvt.rn.f32.f64 	%f45, %fd23;
	ld.shared.u32 	%r78, [%r171];
	cvt.rn.f64.s32 	%fd24, %r78;
	mul.f64 	%fd25, %fd1, %fd24;
	add.s32 	%r79, %r77, %r72;
	ld.shared.f32 	%f46, [%r79];
	cvt.f64.f32 	%fd26, %f46;
	cvt.f64.f32 	%fd27, %f45;
	fma.rn.f64 	%fd28, %fd25, %fd26, %fd27;
	cvt.rn.f32.f64 	%f47, %fd28;
	ld.shared.u32 	%r80, [%r171+4];
	cvt.rn.f64.s32 	%fd29, %r80;
	mul.f64 	%fd30, %fd1, %fd29;
	add.s32 	%r81, %r79, %r72;
	ld.shared.f32 	%f48, [%r81];
	cvt.f64.f32 	%fd31, %f48;
	cvt.f64.f32 	%fd32, %f47;
	fma.rn.f64 	%fd33, %fd30, %fd31, %fd32;
	cvt.rn.f32.f64 	%f49, %fd33;
	ld.shared.u32 	%r82, [%r171+8];
	cvt.rn.f64.s32 	%fd34, %r82;
	mul.f64 	%fd35, %fd1, %fd34;
	add.s32 	%r83, %r81, %r72;
	ld.shared.f32 	%f50, [%r83];
	cvt.f64.f32 	%fd36, %f50;
	cvt.f64.f32 	%fd37, %f49;
	fma.rn.f64 	%fd38, %fd35, %fd36, %fd37;
	cvt.rn.f32.f64 	%f51, %fd38;
	ld.shared.u32 	%r84, [%r171+12];
	cvt.rn.f64.s32 	%fd39, %r84;
	mul.f64 	%fd40, %fd1, %fd39;
	add.s32 	%r85, %r83, %r72;
	ld.shared.f32 	%f52, [%r85];
	cvt.f64.f32 	%fd41, %f52;
	cvt.f64.f32 	%fd42, %f51;
	fma.rn.f64 	%fd43, %fd40, %fd41, %fd42;
	cvt.rn.f32.f64 	%f199, %fd43;
	add.s32 	%r173, %r173, 8;
	shl.b32 	%r86, %r3, 5;
	add.s32 	%r172, %r172, %r86;
	add.s32 	%r171, %r171, 32;
	setp.ne.s32 	%p4, %r173, 0;
	@%p4 bra 	$L__BB2_5;
$L__BB2_6:
	and.b32  	%r22, %r1, 7;
	setp.eq.s32 	%p5, %r22, 0;
	@%p5 bra 	$L__BB2_14;
	setp.lt.u32 	%p6, %r22, 4;
	@%p6 bra 	$L__BB2_9;
	shl.b32 	%r87, %r175, 2;
	mov.u32 	%r88, _ZZ16transitionKernelILj256EEvmmfffPKjS1_PKfPfE7kCounts;
	add.s32 	%r89, %r88, %r87;
	ld.shared.u32 	%r90, [%r89];
	cvt.rn.f64.s32 	%fd44, %r90;
	mul.f64 	%fd45, %fd1, %fd44;
	mad.lo.s32 	%r91, %r175, %r3, %r2;
	shl.b32 	%r92, %r91, 2;
	mov.u32 	%r93, _ZZ16transitionKernelILj256EEvmmfffPKjS1_PKfPfE4phis;
	add.s32 	%r94, %r93, %r92;
	ld.shared.f32 	%f54, [%r94];
	cvt.f64.f32 	%fd46, %f54;
	cvt.f64.f32 	%fd47, %f199;
	fma.rn.f64 	%fd48, %fd45, %fd46, %fd47;
	cvt.rn.f32.f64 	%f55, %fd48;
	ld.shared.u32 	%r95, [%r89+4];
	cvt.rn.f64.s32 	%fd49, %r95;
	mul.f64 	%fd50, %fd1, %fd49;
	shl.b32 	%r96, %r3, 2;
	add.s32 	%r97, %r94, %r96;
	ld.shared.f32 	%f56, [%r97];
	cvt.f64.f32 	%fd51, %f56;
	cvt.f64.f32 	%fd52, %f55;
	fma.rn.f64 	%fd53, %fd50, %fd51, %fd52;
	cvt.rn.f32.f64 	%f57, %fd53;
	ld.shared.u32 	%r98, [%r89+8];
	cvt.rn.f64.s32 	%fd54, %r98;
	mul.f64 	%fd55, %fd1, %fd54;
	add.s32 	%r99, %r97, %r96;
	ld.shared.f32 	%f58, [%r99];
	cvt.f64.f32 	%fd56, %f58;
	cvt.f64.f32 	%fd57, %f57;
	fma.rn.f64 	%fd58, %fd55, %fd56, %fd57;
	cvt.rn.f32.f64 	%f59, %fd58;
	ld.shared.u32 	%r100, [%r89+12];
	cvt.rn.f64.s32 	%fd59, %r100;
	mul.f64 	%fd60, %fd1, %fd59;
	add.s32 	%r101, %r99, %r96;
	ld.shared.f32 	%f60, [%r101];
	cvt.f64.f32 	%fd61, %f60;
	cvt.f64.f32 	%fd62, %f59;
	fma.rn.f64 	%fd63, %fd60, %fd61, %fd62;
	cvt.rn.f32.f64 	%f199, %fd63;
	add.s32 	%r175, %r175, 4;
$L__BB2_9:
	and.b32  	%r25, %r1, 3;
	setp.eq.s32 	%p7, %r25, 0;
	@%p7 bra 	$L__BB2_14;
	setp.eq.s32 	%p8, %r25, 1;
	@%p8 bra 	$L__BB2_12;
	shl.b32 	%r102, %r175, 2;
	mov.u32 	%r103, _ZZ16transitionKernelILj256EEvmmfffPKjS1_PKfPfE7kCounts;
	add.s32 	%r104, %r103, %r102;
	ld.shared.u32 	%r105, [%r104];
	cvt.rn.f64.s32 	%fd64, %r105;
	mul.f64 	%fd65, %fd1, %fd64;
	mad.lo.s32 	%r106, %r175, %r3, %r2;
	shl.b32 	%r107, %r106, 2;
	mov.u32 	%r108, _ZZ16transitionKernelILj256EEvmmfffPKjS1_PKfPfE4phis;
	add.s32 	%r109, %r108, %r107;
	ld.shared.f32 	%f62, [%r109];
	cvt.f64.f32 	%fd66, %f62;
	cvt.f64.f32 	%fd67, %f199;
	fma.rn.f64 	%fd68, %fd65, %fd66, %fd67;
	cvt.rn.f32.f64 	%f63, %fd68;
	ld.shared.u32 	%r110, [%r104+4];
	cvt.rn.f64.s32 	%fd69, %r110;
	mul.f64 	%fd70, %fd1, %fd69;
	shl.b32 	%r111, %r3, 2;
	add.s32 	%r112, %r109, %r111;
	ld.shared.f32 	%f64, [%r112];
	cvt.f64.f32 	%fd71, %f64;
	cvt.f64.f32 	%fd72, %f63;
	fma.rn.f64 	%fd73, %fd70, %fd71, %fd72;
	cvt.rn.f32.f64 	%f199, %fd73;
	add.s32 	%r175, %r175, 2;
$L__BB2_12:
	and.b32  	%r113, %r1, 1;
	setp.eq.b32 	%p9, %r113, 1;
	not.pred 	%p10, %p9;
	@%p10 bra 	$L__BB2_14;
	shl.b32 	%r114, %r175, 2;
	mov.u32 	%r115, _ZZ16transitionKernelILj256EEvmmfffPKjS1_PKfPfE7kCounts;
	add.s32 	%r116, %r115, %r114;
	ld.shared.u32 	%r117, [%r116];
	cvt.rn.f64.s32 	%fd74, %r117;
	mul.f64 	%fd75, %fd1, %fd74;
	mad.lo.s32 	%r118, %r175, %r3, %r2;
	shl.b32 	%r119, %r118, 2;
	mov.u32 	%r120, _ZZ16transitionKernelILj256EEvmmfffPKjS1_PKfPfE4phis;
	add.s32 	%r121, %r120, %r119;
	ld.shared.f32 	%f65, [%r121];
	cvt.f64.f32 	%fd76, %f65;
	cvt.f64.f32 	%fd77, %f199;
	fma.rn.f64 	%fd78, %fd75, %fd76, %fd77;
	cvt.rn.f32.f64 	%f199, %fd78;
$L__BB2_14:
	setp.eq.s32 	%p11, %r2, 0;
	cvt.rn.f32.s32 	%f67, %r8;
	mul.f32 	%f68, %f2, %f67;
	fma.rn.f32 	%f15, %f1, %f68, %f199;
	mov.f32 	%f207, 0f00000000;
	@%p11 bra 	$L__BB2_26;
	cvt.f64.f32 	%fd79, %f2;
	add.f64 	%fd2, %fd79, %fd79;
	setp.lt.u32 	%p12, %r2, 8;
	mov.f32 	%f207, 0f00000000;
	mov.b32 	%r181, 0;
	@%p12 bra 	$L__BB2_18;
	and.b32  	%r181, %r2, 1016;
	neg.s32 	%r179, %r181;
	shl.b32 	%r125, %r4, 2;
	mov.u32 	%r126, _ZZ16transitionKernelILj256EEvmmfffPKjS1_PKfPfE4phis;
	add.s32 	%r127, %r125, %r126;
	add.s32 	%r177, %r127, 16;
	mov.u32 	%r128, _ZZ16transitionKernelILj256EEvmmfffPKjS1_PKfPfE7lCounts;
	add.s32 	%r178, %r128, 16;
	mov.f32 	%f207, 0f00000000;
$L__BB2_17:
	.pragma "nounroll";
	ld.shared.u32 	%r129, [%r178+-16];
	cvt.rn.f64.s32 	%fd80, %r129;
	mul.f64 	%fd81, %fd2, %fd80;
	ld.shared.f32 	%f72, [%r177+-16];
	cvt.f64.f32 	%fd82, %f72;
	cvt.f64.f32 	%fd83, %f207;
	fma.rn.f64 	%fd84, %fd81, %fd82, %fd83;
	cvt.rn.f32.f64 	%f73, %fd84;
	ld.shared.u32 	%r130, [%r178+-12];
	cvt.rn.f64.s32 	%fd85, %r130;
	mul.f64 	%fd86, %fd2, %fd85;
	ld.shared.f32 	%f74, [%r177+-12];
	cvt.f64.f32 	%fd87, %f74;
	cvt.f64.f32 	%fd88, %f73;
	fma.rn.f64 	%fd89, %fd86, %fd87, %fd88;
	cvt.rn.f32.f64 	%f75, %fd89;
	ld.shared.u32 	%r131, [%r178+-8];
	cvt.rn.f64.s32 	%fd90, %r131;
	mul.f64 	%fd91, %fd2, %fd90;
	ld.shared.f32 	%f76, [%r177+-8];
	cvt.f64.f32 	%fd92, %f76;
	cvt.f64.f32 	%fd93, %f75;
	fma.rn.f64 	%fd94, %fd91, %fd92, %fd93;
	cvt.rn.f32.f64 	%f77, %fd94;
	ld.shared.u32 	%r132, [%r178+-4];
	cvt.rn.f64.s32 	%fd95, %r132;
	mul.f64 	%fd96, %fd2, %fd95;
	ld.shared.f32 	%f78, [%r177+-4];
	cvt.f64.f32 	%fd97, %f78;
	cvt.f64.f32 	%fd98, %f77;
	fma.rn.f64 	%fd99, %fd96, %fd97, %fd98;
	cvt.rn.f32.f64 	%f79, %fd99;
	ld.shared.u32 	%r133, [%r178];
	cvt.rn.f64.s32 	%fd100, %r133;
	mul.f64 	%fd101, %fd2, %fd100;
	ld.shared.f32 	%f80, [%r177];
	cvt.f64.f32 	%fd102, %f80;
	cvt.f64.f32 	%fd103, %f79;
	fma.rn.f64 	%fd104, %fd101, %fd102, %fd103;
	cvt.rn.f32.f64 	%f81, %fd104;
	ld.shared.u32 	%r134, [%r178+4];
	cvt.rn.f64.s32 	%fd105, %r134;
	mul.f64 	%fd106, %fd2, %fd105;
	ld.shared.f32 	%f82, [%r177+4];
	cvt.f64.f32 	%fd107, %f82;
	cvt.f64.f32 	%fd108, %f81;
	fma.rn.f64 	%fd109, %fd106, %fd107, %fd108;
	cvt.rn.f32.f64 	%f83, %fd109;
	ld.shared.u32 	%r135, [%r178+8];
	cvt.rn.f64.s32 	%fd110, %r135;
	mul.f64 	%fd111, %fd2, %fd110;
	ld.shared.f32 	%f84, [%r177+8];
	cvt.f64.f32 	%fd112, %f84;
	cvt.f64.f32 	%fd113, %f83;
	fma.rn.f64 	%fd114, %fd111, %fd112, %fd113;
	cvt.rn.f32.f64 	%f85, %fd114;
	ld.shared.u32 	%r136, [%r178+12];
	cvt.rn.f64.s32 	%fd115, %r136;
	mul.f64 	%fd116, %fd2, %fd115;
	ld.shared.f32 	%f86, [%r177+12];
	cvt.f64.f32 	%fd117, %f86;
	cvt.f64.f32 	%fd118, %f85;
	fma.rn.f64 	%fd119, %fd116, %fd117, %fd118;
	cvt.rn.f32.f64 	%f207, %fd119;
	add.s32 	%r179, %r179, 8;
	add.s32 	%r178, %r178, 32;
	add.s32 	%r177, %r177, 32;
	setp.ne.s32 	%p13, %r179, 0;
	@%p13 bra 	$L__BB2_17;
$L__BB2_18:
	and.b32  	%r38, %r2, 7;
	setp.eq.s32 	%p14, %r38, 0;
	@%p14 bra 	$L__BB2_26;
	and.b32  	%r39, %r2, 3;
	setp.lt.u32 	%p15, %r38, 4;
	@%p15 bra 	$L__BB2_21;
	shl.b32 	%r137, %r181, 2;
	mov.u32 	%r138, _ZZ16transitionKernelILj256EEvmmfffPKjS1_PKfPfE7lCounts;
	add.s32 	%r139, %r138, %r137;
	ld.shared.u32 	%r140, [%r139];
	cvt.rn.f64.s32 	%fd120, %r140;
	mul.f64 	%fd121, %fd2, %fd120;
	add.s32 	%r141, %r181, %r4;
	shl.b32 	%r142, %r141, 2;
	mov.u32 	%r143, _ZZ16transitionKernelILj256EEvmmfffPKjS1_PKfPfE4phis;
	add.s32 	%r144, %r143, %r142;
	ld.shared.f32 	%f88, [%r144];
	cvt.f64.f32 	%fd122, %f88;
	cvt.f64.f32 	%fd123, %f207;
	fma.rn.f64 	%fd124, %fd121, %fd122, %fd123;
	cvt.rn.f32.f64 	%f89, %fd124;
	ld.shared.u32 	%r145, [%r139+4];
	cvt.rn.f64.s32 	%fd125, %r145;
	mul.f64 	%fd126, %fd2, %fd125;
	ld.shared.f32 	%f90, [%r144+4];
	cvt.f64.f32 	%fd127, %f90;
	cvt.f64.f32 	%fd128, %f89;
	fma.rn.f64 	%fd129, %fd126, %fd127, %fd128;
	cvt.rn.f32.f64 	%f91, %fd129;
	ld.shared.u32 	%r146, [%r139+8];
	cvt.rn.f64.s32 	%fd130, %r146;
	mul.f64 	%fd131, %fd2, %fd130;
	ld.shared.f32 	%f92, [%r144+8];
	cvt.f64.f32 	%fd132, %f92;
	cvt.f64.f32 	%fd133, %f91;
	fma.rn.f64 	%fd134, %fd131, %fd132, %fd133;
	cvt.rn.f32.f64 	%f93, %fd134;
	ld.shared.u32 	%r147, [%r139+12];
	cvt.rn.f64.s32 	%fd135, %r147;
	mul.f64 	%fd136, %fd2, %fd135;
	ld.shared.f32 	%f94, [%r144+12];
	cvt.f64.f32 	%fd137, %f94;
	cvt.f64.f32 	%fd138, %f93;
	fma.rn.f64 	%fd139, %fd136, %fd137, %fd138;
	cvt.rn.f32.f64 	%f207, %fd139;
	add.s32 	%r181, %r181, 4;
$L__BB2_21:
	setp.eq.s32 	%p16, %r39, 0;
	@%p16 bra 	$L__BB2_26;
	setp.eq.s32 	%p17, %r39, 1;
	@%p17 bra 	$L__BB2_24;
	shl.b32 	%r148, %r181, 2;
	mov.u32 	%r149, _ZZ16transitionKernelILj256EEvmmfffPKjS1_PKfPfE7lCounts;
	add.s32 	%r150, %r149, %r148;
	ld.shared.u32 	%r151, [%r150];
	cvt.rn.f64.s32 	%fd140, %r151;
	mul.f64 	%fd141, %fd2, %fd140;
	add.s32 	%r152, %r181, %r4;
	shl.b32 	%r153, %r152, 2;
	mov.u32 	%r154, _ZZ16transitionKernelILj256EEvmmfffPKjS1_PKfPfE4phis;
	add.s32 	%r155, %r154, %r153;
	ld.shared.f32 	%f96, [%r155];
	cvt.f64.f32 	%fd142, %f96;
	cvt.f64.f32 	%fd143, %f207;
	fma.rn.f64 	%fd144, %fd141, %fd142, %fd143;
	cvt.rn.f32.f64 	%f97, %fd144;
	ld.shared.u32 	%r156, [%r150+4];
	cvt.rn.f64.s32 	%fd145, %r156;
	mul.f64 	%fd146, %fd2, %fd145;
	ld.shared.f32 	%f98, [%r155+4];
	cvt.f64.f32 	%fd147, %f98;
	cvt.f64.f32 	%fd148, %f97;
	fma.rn.f64 	%fd149, %fd146, %fd147, %fd148;
	cvt.rn.f32.f64 	%f207, %fd149;
	add.s32 	%r181, %r181, 2;
$L__BB2_24:
	and.b32  	%r157, %r2, 1;
	setp.eq.b32 	%p18, %r157, 1;
	not.pred 	%p19, %p18;
	@%p19 bra 	$L__BB2_26;
	shl.b32 	%r158, %r181, 2;
	mov.u32 	%r159, _ZZ16transitionKernelILj256EEvmmfffPKjS1_PKfPfE7lCounts;
	add.s32 	%r160, %r159, %r158;
	ld.shared.u32 	%r161, [%r160];
	cvt.rn.f64.s32 	%fd150, %r161;
	mul.f64 	%fd151, %fd2, %fd150;
	add.s32 	%r162, %r181, %r4;
	shl.b32 	%r163, %r162, 2;
	mov.u32 	%r164, _ZZ16transitionKernelILj256EEvmmfffPKjS1_PKfPfE4phis;
	add.s32 	%r165, %r164, %r163;
	ld.shared.f32 	%f99, [%r165];
	cvt.f64.f32 	%fd152, %f99;
	cvt.f64.f32 	%fd153, %f207;
	fma.rn.f64 	%fd154, %fd151, %fd152, %fd153;
	cvt.rn.f32.f64 	%f207, %fd154;
$L__BB2_26:
	cvt.rn.f32.s32 	%f100, %r9;
	mul.f32 	%f101, %f2, %f100;
	fma.rn.f32 	%f102, %f1, %f101, %f207;
	add.f32 	%f103, %f15, %f102;
	shl.b32 	%r166, %r5, 2;
	mov.u32 	%r167, _ZZ16transitionKernelILj256EEvmmfffPKjS1_PKfPfE7kll_kkl;
	add.s32 	%r44, %r167, %r166;
	st.shared.f32 	[%r44], %f103;
	bar.sync 	0;
	setp.lt.u32 	%p20, %r5, 256;
	@%p20 bra 	$L__BB2_28;
	ld.shared.f32 	%f104, [%r10];
	ld.shared.f32 	%f105, [%r10+-1024];
	add.f32 	%f106, %f104, %f105;
	st.shared.f32 	[%r10+-1024], %f106;
	ld.shared.f32 	%f107, [%r11];
	ld.shared.f32 	%f108, [%r11+-1024];
	add.f32 	%f109, %f107, %f108;
	st.shared.f32 	[%r11+-1024], %f109;
	ld.shared.f32 	%f110, [%r44];
	ld.shared.f32 	%f111, [%r44+-1024];
	add.f32 	%f112, %f110, %f111;
	st.shared.f32 	[%r44+-1024], %f112;
$L__BB2_28:
	bar.sync 	0;
	setp.gt.u32 	%p21, %r5, 127;
	@%p21 bra 	$L__BB2_30;
	ld.shared.f32 	%f113, [%r10+512];
	ld.shared.f32 	%f114, [%r10];
	add.f32 	%f115, %f113, %f114;
	st.shared.f32 	[%r10], %f115;
	ld.shared.f32 	%f116, [%r11+512];
	ld.shared.f32 	%f117, [%r11];
	add.f32 	%f118, %f116, %f117;
	st.shared.f32 	[%r11], %f118;
	ld.shared.f32 	%f119, [%r44+512];
	ld.shared.f32 	%f120, [%r44];
	add.f32 	%f121, %f119, %f120;
	st.shared.f32 	[%r44], %f121;
$L__BB2_30:
	bar.sync 	0;
	setp.gt.u32 	%p22, %r5, 63;
	@%p22 bra 	$L__BB2_32;
	ld.shared.f32 	%f122, [%r10+256];
	ld.shared.f32 	%f123, [%r10];
	add.f32 	%f124, %f122, %f123;
	st.shared.f32 	[%r10], %f124;
	ld.shared.f32 	%f125, [%r11+256];
	ld.shared.f32 	%f126, [%r11];
	add.f32 	%f127, %f125, %f126;
	st.shared.f32 	[%r11], %f127;
	ld.shared.f32 	%f128, [%r44+256];
	ld.shared.f32 	%f129, [%r44];
	add.f32 	%f130, %f128, %f129;
	st.shared.f32 	[%r44], %f130;
$L__BB2_32:
	bar.sync 	0;
	setp.gt.u32 	%p23, %r5, 31;
	@%p23 bra 	$L__BB2_34;
	ld.shared.f32 	%f131, [%r10+128];
	ld.shared.f32 	%f132, [%r10];
	add.f32 	%f133, %f131, %f132;
	ld.shared.f32 	%f134, [%r11+128];
	ld.shared.f32 	%f135, [%r11];
	add.f32 	%f136, %f134, %f135;
	ld.shared.f32 	%f137, [%r44+128];
	ld.shared.f32 	%f138, [%r44];
	add.f32 	%f139, %f137, %f138;
	ld.shared.f32 	%f140, [%r10+64];
	add.f32 	%f141, %f140, %f133;
	ld.shared.f32 	%f142, [%r11+64];
	add.f32 	%f143, %f142, %f136;
	ld.shared.f32 	%f144, [%r44+64];
	add.f32 	%f145, %f144, %f139;
	ld.shared.f32 	%f146, [%r10+32];
	add.f32 	%f147, %f146, %f141;
	ld.shared.f32 	%f148, [%r11+32];
	add.f32 	%f149, %f148, %f143;
	ld.shared.f32 	%f150, [%r44+32];
	add.f32 	%f151, %f150, %f145;
	ld.shared.f32 	%f152, [%r10+16];
	add.f32 	%f153, %f152, %f147;
	ld.shared.f32 	%f154, [%r11+16];
	add.f32 	%f155, %f154, %f149;
	ld.shared.f32 	%f156, [%r44+16];
	add.f32 	%f157, %f156, %f151;
	ld.shared.f32 	%f158, [%r10+8];
	add.f32 	%f159, %f158, %f153;
	ld.shared.f32 	%f160, [%r11+8];
	add.f32 	%f161, %f160, %f155;
	ld.shared.f32 	%f162, [%r44+8];
	add.f32 	%f163, %f162, %f157;
	ld.shared.f32 	%f164, [%r10+4];
	add.f32 	%f165, %f164, %f159;
	st.shared.f32 	[%r10], %f165;
	ld.shared.f32 	%f166, [%r11+4];
	add.f32 	%f167, %f166, %f161;
	st.shared.f32 	[%r11], %f167;
	ld.shared.f32 	%f168, [%r44+4];
	add.f32 	%f169, %f168, %f163;
	st.shared.f32 	[%r44], %f169;
$L__BB2_34:
	bar.sync 	0;
	setp.ne.s32 	%p24, %r5, 0;
	@%p24 bra 	$L__BB2_36;
	ld.param.u64 	%rd18, [_Z16transitionKernelILj256EEvmmfffPKjS1_PKfPf_param_0];
	ld.shared.f32 	%f170, [_ZZ16transitionKernelILj256EEvmmfffPKjS1_PKfPfE3kl1];
	cvt.rn.f32.u64 	%f171, %rd18;
	div.rn.f32 	%f172, %f170, %f171;
	add.f32 	%f173, %f28, %f172;
	ld.shared.f32 	%f174, [_ZZ16transitionKernelILj256EEvmmfffPKjS1_PKfPfE3kl2];
	div.rn.f32 	%f175, %f174, %f171;
	add.f32 	%f176, %f29, %f175;
	cvt.rn.f32.u64 	%f177, %rd2;
	div.rn.f32 	%f178, %f174, %f177;
	add.f32 	%f179, %f178, %f176;
	ld.shared.f32 	%f180, [_ZZ16transitionKernelILj256EEvmmfffPKjS1_PKfPfE7kll_kkl];
	div.rn.f32 	%f181, %f180, %f177;
	sub.f32 	%f182, %f179, %f181;
	mul.f32 	%f183, %f170, %f170;
	div.rn.f32 	%f184, %f183, %f177;
	add.f32 	%f185, %f182, %f184;
	add.f32 	%f186, %f30, %f30;
	mul.f32 	%f187, %f186, %f170;
	sub.f32 	%f188, %f185, %f187;
	mul.f32 	%f189, %f173, %f173;
	sub.f32 	%f190, %f188, %f189;
	fma.rn.f32 	%f191, %f190, 0f3F000000, %f173;
	mov.u32 	%r168, %ctaid.y;
	mov.u32 	%r169, %ctaid.x;
	mad.lo.s32 	%r170, %r169, %r3, %r168;
	cvta.to.global.u64 	%rd15, %rd5;
	mul.wide.u32 	%rd16, %r170, 4;
	add.s64 	%rd17, %rd15, %rd16;
	st.global.f32 	[%rd17], %f191;
$L__BB2_36:
	ret;

}
	// .globl	_Z16transitionKernelILj128EEvmmfffPKjS1_PKfPf
.visible .entry _Z16transitionKernelILj128EEvmmfffPKjS1_PKfPf(
	.param .u64 _Z16transitionKernelILj128EEvmmfffPKjS1_PKfPf_param_0,
	.param .u64 _Z16transitionKernelILj128EEvmmfffPKjS1_PKfPf_param_1,
	.param .f32 _Z16transitionKernelILj128EEvmmfffPKjS1_PKfPf_param_2,
	.param .f32 _Z16transitionKernelILj128EEvmmfffPKjS1_PKfPf_param_3,
	.param .f32 _Z16transitionKernelILj128EEvmmfffPKjS1_PKfPf_param_4,
	.param .u64 .ptr .align 1 _Z16transitionKernelILj128EEvmmfffPKjS1_PKfPf_param_5,
	.param .u64 .ptr .align 1 _Z16transitionKernelILj128EEvmmfffPKjS1_PKfPf_param_6,
	.param .u64 .ptr .align 1 _Z16transitionKernelILj128EEvmmfffPKjS1_PKfPf_param_7,
	.param .u64 .ptr .align 1 _Z16transitionKernelILj128EEvmmfffPKjS1_PKfPf_param_8
)
{
	.reg .pred 	%p<24>;
	.reg .b32 	%r<183>;
	.reg .b32 	%f<199>;
	.reg .b64 	%rd<19>;
	.reg .b64 	%fd<155>;
	// demoted variable
	.shared .align 4 .b8 _ZZ16transitionKernelILj128EEvmmfffPKjS1_PKfPfE7kCounts[128];
	// demoted variable
	.shared .align 4 .b8 _ZZ16transitionKernelILj128EEvmmfffPKjS1_PKfPfE7lCounts[128];
	// demoted variable
	.shared .align 4 .b8 _ZZ16transitionKernelILj128EEvmmfffPKjS1_PKfPfE4phis[4096];
	// demoted variable
	.shared .align 4 .b8 _ZZ16transitionKernelILj128EEvmmfffPKjS1_PKfPfE3kl1[4096];
	// demoted variable
	.shared .align 4 .b8 _ZZ16transitionKernelILj128EEvmmfffPKjS1_PKfPfE3kl2[4096];
	// demoted variable
	.shared .align 4 .b8 _ZZ16transitionKernelILj128EEvmmfffPKjS1_PKfPfE7kll_kkl[4096];
	ld.param.u64 	%rd2, [_Z16transitionKernelILj128EEvmmfffPKjS1_PKfPf_param_1];
	ld.param.f32 	%f28, [_Z16transitionKernelILj128EEvmmfffPKjS1_PKfPf_param_2];
	ld.param.f32 	%f29, [_Z16transitionKernelILj128EEvmmfffPKjS1_PKfPf_param_3];
	ld.param.f32 	%f30, [_Z16transitionKernelILj128EEvmmfffPKjS1_PKfPf_param_4];
	ld.param.u64 	%rd3, [_Z16transitionKernelILj128EEvmmfffPKjS1_PKfPf_param_5];
	ld.param.u64 	%rd4, [_Z16transitionKernelILj128EEvmmfffPKjS1_PKfPf_param_6];
	ld.param.u64 	%rd6, [_Z16transitionKernelILj128EEvmmfffPKjS1_PKfPf_param_7];
	ld.param.u64 	%rd5, [_Z16transitionKernelILj128EEvmmfffPKjS1_PKfPf_param_8];
	cvta.to.global.u64 	%rd7, %rd6;
	mov.u32 	%r1, %tid.x;
	mov.u32 	%r2, %tid.y;
	mov.u32 	%r3, %ntid.x;
	mul.lo.s32 	%r4, %r1, %r3;
	add.s32 	%r5, %r4, %r2;
	mul.wide.u32 	%rd8, %r5, 4;
	add.s64 	%rd9, %rd7, %rd8;
	ld.global.f32 	%f31, [%rd9];
	shl.b32 	%r45, %r5, 2;
	mov.u32 	%r46, _ZZ16transitionKernelILj128EEvmmfffPKjS1_PKfPfE4phis;
	add.s32 	%r6, %r46, %r45;
	st.shared.f32 	[%r6], %f31;
	setp.ne.s32 	%p1, %r2, 0;
	shl.b32 	%r47, %r1, 2;
	mov.u32 	%r48, _ZZ16transitionKernelILj128EEvmmfffPKjS1_PKfPfE7kCounts;
	add.s32 	%r7, %r48, %r47;
	@%p1 bra 	$L__BB3_2;
	cvta.to.global.u64 	%rd10, %rd3;
	cvta.to.global.u64 	%rd11, %rd4;
	mul.wide.u32 	%rd12, %r1, 4;
	add.s64 	%rd13, %rd10, %rd12;
	ld.global.u32 	%r49, [%rd13];
	st.shared.u32 	[%r7], %r49;
	add.s64 	%rd14, %rd11, %rd12;
	ld.global.u32 	%r50, [%rd14];
	mov.u32 	%r52, _ZZ16transitionKernelILj128EEvmmfffPKjS1_PKfPfE7lCounts;
	add.s32 	%r53, %r52, %r47;
	st.shared.u32 	[%r53], %r50;
$L__BB3_2:
	bar.sync 	0;
	ld.shared.u32 	%r54, [%r7];
	add.s32 	%r8, %r54, 1;
	shl.b32 	%r55, %r2, 2;
	mov.u32 	%r56, _ZZ16transitionKernelILj128EEvmmfffPKjS1_PKfPfE7lCounts;
	add.s32 	%r57, %r56, %r55;
	ld.shared.u32 	%r58, [%r57];
	add.s32 	%r9, %r58, 1;
	mad.lo.s32 	%r59, %r54, %r58, %r54;
	add.s32 	%r60, %r59, %r9;
	cvt.rn.f32.s32 	%f33, %r60;
	ld.shared.f32 	%f1, [%r6];
	mul.f32 	%f2, %f1, %f33;
	mov.u32 	%r62, _ZZ16transitionKernelILj128EEvmmfffPKjS1_PKfPfE3kl1;
	add.s32 	%r10, %r62, %r45;
	st.shared.f32 	[%r10], %f2;
	mul.f32 	%f34, %f1, %f2;
	mov.u32 	%r63, _ZZ16transitionKernelILj128EEvmmfffPKjS1_PKfPfE3kl2;
	add.s32 	%r11, %r63, %r45;
	st.shared.f32 	[%r11], %f34;
	setp.eq.s32 	%p2, %r1, 0;
	mov.f32 	%f190, 0f00000000;
	@%p2 bra 	$L__BB3_14;
	cvt.f64.f32 	%fd3, %f2;
	add.f64 	%fd1, %fd3, %fd3;
	setp.lt.u32 	%p3, %r1, 8;
	mov.f32 	%f190, 0f00000000;
	mov.b32 	%r175, 0;
	@%p3 bra 	$L__BB3_6;
	and.b32  	%r66, %r1, 1016;
	neg.s32 	%r173, %r66;
	add.s32 	%r172, %r46, %r55;
	add.s32 	%r171, %r48, 16;
	mov.f32 	%f190, 0f00000000;
$L__BB3_5:
	.pragma "nounroll";
	and.b32  	%r175, %r1, 1016;
	ld.shared.u32 	%r70, [%r171+-16];
	cvt.rn.f64.s32 	%fd4, %r70;
	mul.f64 	%fd5, %fd1, %fd4;
	ld.shared.f32 	%f38, [%r172];
	cvt.f64.f32 	%fd6, %f38;
	cvt.f64.f32 	%fd7, %f190;
	fma.rn.f64 	%fd8, %fd5, %fd6, %fd7;
	cvt.rn.f32.f64 	%f39, %fd8;
	ld.shared.u32 	%r71, [%r171+-12];
	cvt.rn.f64.s32 	%fd9, %r71;
	mul.f64 	%fd10, %fd1, %fd9;
	shl.b32 	%r72, %r3, 2;
	add.s32 	%r73, %r172, %r72;
	ld.shared.f32 	%f40, [%r73];
	cvt.f64.f32 	%fd11, %f40;
	cvt.f64.f32 	%fd12, %f39;
	fma.rn.f64 	%fd13, %fd10, %fd11, %fd12;
	cvt.rn.f32.f64 	%f41, %fd13;
	ld.shared.u32 	%r74, [%r171+-8];
	cvt.rn.f64.s32 	%fd14, %r74;
	mul.f64 	%fd15, %fd1, %fd14;
	add.s32 	%r75, %r73, %r72;
	ld.shared.f32 	%f42, [%r75];
	cvt.f64.f32 	%fd16, %f42;
	cvt.f64.f32 	%fd17, %f41;
	fma.rn.f64 	%fd18, %fd15, %fd16, %fd17;
	cvt.rn.f32.f64 	%f43, %fd18;
	ld.shared.u32 	%r76, [%r171+-4];
	cvt.rn.f64.s32 	%fd19, %r76;
	mul.f64 	%fd20, %fd1, %fd19;
	add.s32 	%r77, %r75, %r72;
	ld.shared.f32 	%f44, [%r77];
	cvt.f64.f32 	%fd21, %f44;
	cvt.f64.f32 	%fd22, %f43;
	fma.rn.f64 	%fd23, %fd20, %fd21, %fd22;
	cvt.rn.f32.f64 	%f45, %fd23;
	ld.shared.u32 	%r78, [%r171];
	cvt.rn.f64.s32 	%fd24, %r78;
	mul.f64 	%fd25, %fd1, %fd24;
	add.s32 	%r79, %r77, %r72;
	ld.shared.f32 	%f46, [%r79];
	cvt.f64.f32 	%fd26, %f46;
	cvt.f64.f32 	%fd27, %f45;
	fma.rn.f64 	%fd28, %fd25, %fd26, %fd27;
	cvt.rn.f32.f64 	%f47, %fd28;
	ld.shared.u32 	%r80, [%r171+4];
	cvt.rn.f64.s32 	%fd29, %r80;
	mul.f64 	%fd30, %fd1, %fd29;
	add.s32 	%r81, %r79, %r72;
	ld.shared.f32 	%f48, [%r81];
	cvt.f64.f32 	%fd31, %f48;
	cvt.f64.f32 	%fd32, %f47;
	fma.rn.f64 	%fd33, %fd30, %fd31, %fd32;
	cvt.rn.f32.f64 	%f49, %fd33;
	ld.shared.u32 	%r82, [%r171+8];
	cvt.rn.f64.s32 	%fd34, %r82;
	mul.f64 	%fd35, %fd1, %fd34;
	add.s32 	%r83, %r81, %r72;
	ld.shared.f32 	%f50, [%r83];
	cvt.f64.f32 	%fd36, %f50;
	cvt.f64.f32 	%fd37, %f49;
	fma.rn.f64 	%fd38, %fd35, %fd36, %fd37;
	cvt.rn.f32.f64 	%f51, %fd38;
	ld.shared.u32 	%r84, [%r171+12];
	cvt.rn.f64.s32 	%fd39, %r84;
	mul.f64 	%fd40, %fd1, %fd39;
	add.s32 	%r85, %r83, %r72;
	ld.shared.f32 	%f52, [%r85];
	cvt.f64.f32 	%fd41, %f52;
	cvt.f64.f32 	%fd42, %f51;
	fma.rn.f64 	%fd43, %fd40, %fd41, %fd42;
	cvt.rn.f32.f64 	%f190, %fd43;
	add.s32 	%r173, %r173, 8;
	shl.b32 	%r86, %r3, 5;
	add.s32 	%r172, %r172, %r86;
	add.s32 	%r171, %r171, 32;
	setp.ne.s32 	%p4, %r173, 0;
	@%p4 bra 	$L__BB3_5;
$L__BB3_6:
	and.b32  	%r22, %r1, 7;
	setp.eq.s32 	%p5, %r22, 0;
	@%p5 bra 	$L__BB3_14;
	setp.lt.u32 	%p6, %r22, 4;
	@%p6 bra 	$L__BB3_9;
	shl.b32 	%r87, %r175, 2;
	mov.u32 	%r88, _ZZ16transitionKernelILj128EEvmmfffPKjS1_PKfPfE7kCounts;
	add.s32 	%r89, %r88, %r87;
	ld.shared.u32 	%r90, [%r89];
	cvt.rn.f64.s32 	%fd44, %r90;
	mul.f64 	%fd45, %fd1, %fd44;
	mad.lo.s32 	%r91, %r175, %r3, %r2;
	shl.b32 	%r92, %r91, 2;
	mov.u32 	%r93, _ZZ16transitionKernelILj128EEvmmfffPKjS1_PKfPfE4phis;
	add.s32 	%r94, %r93, %r92;
	ld.shared.f32 	%f54, [%r94];
	cvt.f64.f32 	%fd46, %f54;
	cvt.f64.f32 	%fd47, %f190;
	fma.rn.f64 	%fd48, %fd45, %fd46, %fd47;
	cvt.rn.f32.f64 	%f55, %fd48;
	ld.shared.u32 	%r95, [%r89+4];
	cvt.rn.f64.s32 	%fd49, %r95;
	mul.f64 	%fd50, %fd1, %fd49;
	shl.b32 	%r96, %r3, 2;
	add.s32 	%r97, %r94, %r96;
	ld.shared.f32 	%f56, [%r97];
	cvt.f64.f32 	%fd51, %f56;
	cvt.f64.f32 	%fd52, %f55;
	fma.rn.f64 	%fd53, %fd50, %fd51, %fd52;
	cvt.rn.f32.f64 	%f57, %fd53;
	ld.shared.u32 	%r98, [%r89+8];
	cvt.rn.f64.s32 	%fd54, %r98;
	mul.f64 	%fd55, %fd1, %fd54;
	add.s32 	%r99, %r97, %r96;
	ld.shared.f32 	%f58, [%r99];
	cvt.f64.f32 	%fd56, %f58;
	cvt.f64.f32 	%fd57, %f57;
	fma.rn.f64 	%fd58, %fd55, %fd56, %fd57;
	cvt.rn.f32.f64 	%f59, %fd58;
	ld.shared.u32 	%r100, [%r89+12];
	cvt.rn.f64.s32 	%fd59, %r100;
	mul.f64 	%fd60, %fd1, %fd59;
	add.s32 	%r101, %r99, %r96;
	ld.shared.f32 	%f60, [%r101];
	cvt.f64.f32 	%fd61, %f60;
	cvt.f64.f32 	%fd62, %f59;
	fma.rn.f64 	%fd63, %fd60, %fd61, %fd62;
	cvt.rn.f32.f64 	%f190, %fd63;
	add.s32 	%r175, %r175, 4;
$L__BB3_9:
	and.b32  	%r25, %r1, 3;
	setp.eq.s32 	%p7, %r25, 0;
	@%p7 bra 	$L__BB3_14;
	setp.eq.s32 	%p8, %r25, 1;
	@%p8 bra 	$L__BB3_12;
	shl.b32 	%r102, %r175, 2;
	mov.u32 	%r103, _ZZ16transitionKernelILj128EEvmmfffPKjS1_PKfPfE7kCounts;
	add.s32 	%r104, %r103, %r102;
	ld.shared.u32 	%r105, [%r104];
	cvt.rn.f64.s32 	%fd64, %r105;
	mul.f64 	%fd65, %fd1, %fd64;
	mad.lo.s32 	%r106, %r175, %r3, %r2;
	shl.b32 	%r107, %r106, 2;
	mov.u32 	%r108, _ZZ16transitionKernelILj128EEvmmfffPKjS1_PKfPfE4phis;
	add.s32 	%r109, %r108, %r107;
	ld.shared.f32 	%f62, [%r109];
	cvt.f64.f32 	%fd66, %f62;
	cvt.f64.f32 	%fd67, %f190;
	fma.rn.f64 	%fd68, %fd65, %fd66, %fd67;
	cvt.rn.f32.f64 	%f63, %fd68;
	ld.shared.u32 	%r110, [%r104+4];
	cvt.rn.f64.s32 	%fd69, %r110;
	mul.f64 	%fd70, %fd1, %fd69;
	shl.b32 	%r111, %r3, 2;
	add.s32 	%r112, %r109, %r111;
	ld.shared.f32 	%f64, [%r112];
	cvt.f64.f32 	%fd71, %f64;
	cvt.f64.f32 	%fd72, %f63;
	fma.rn.f64 	%fd73, %fd70, %fd71, %fd72;
	cvt.rn.f32.f64 	%f190, %fd73;
	add.s32 	%r175, %r175, 2;
$L__BB3_12:
	and.b32  	%r113, %r1, 1;
	setp.eq.b32 	%p9, %r113, 1;
	not.pred 	%p10, %p9;
	@%p10 bra 	$L__BB3_14;
	shl.b32 	%r114, %r175, 2;
	mov.u32 	%r115, _ZZ16transitionKernelILj128EEvmmfffPKjS1_PKfPfE7kCounts;
	add.s32 	%r116, %r115, %r114;
	ld.shared.u32 	%r117, [%r116];
	cvt.rn.f64.s32 	%fd74, %r117;
	mul.f64 	%fd75, %fd1, %fd74;
	mad.lo.s32 	%r118, %r175, %r3, %r2;
	shl.b32 	%r119, %r118, 2;
	mov.u32 	%r120, _ZZ16transitionKernelILj128EEvmmfffPKjS1_PKfPfE4phis;
	add.s32 	%r121, %r120, %r119;
	ld.shared.f32 	%f65, [%r121];
	cvt.f64.f32 	%fd76, %f65;
	cvt.f64.f32 	%fd77, %f190;
	fma.rn.f64 	%fd78, %fd75, %fd76, %fd77;
	cvt.rn.f32.f64 	%f190, %fd78;
$L__BB3_14:
	setp.eq.s32 	%p11, %r2, 0;
	cvt.rn.f32.s32 	%f67, %r8;
	mul.f32 	%f68, %f2, %f67;
	fma.rn.f32 	%f15, %f1, %f68, %f190;
	mov.f32 	%f198, 0f00000000;
	@%p11 bra 	$L__BB3_26;
	cvt.f64.f32 	%fd79, %f2;
	add.f64 	%fd2, %fd79, %fd79;
	setp.lt.u32 	%p12, %r2, 8;
	mov.f32 	%f198, 0f00000000;
	mov.b32 	%r181, 0;
	@%p12 bra 	$L__BB3_18;
	and.b32  	%r181, %r2, 1016;
	neg.s32 	%r179, %r181;
	shl.b32 	%r125, %r4, 2;
	mov.u32 	%r126, _ZZ16transitionKernelILj128EEvmmfffPKjS1_PKfPfE4phis;
	add.s32 	%r127, %r125, %r126;
	add.s32 	%r177, %r127, 16;
	mov.u32 	%r128, _ZZ16transitionKernelILj128EEvmmfffPKjS1_PKfPfE7lCounts;
	add.s32 	%r178, %r128, 16;
	mov.f32 	%f198, 0f00000000;
$L__BB3_17:
	.pragma "nounroll";
	ld.shared.u32 	%r129, [%r178+-16];
	cvt.rn.f64.s32 	%fd80, %r129;
	mul.f64 	%fd81, %fd2, %fd80;
	ld.shared.f32 	%f72, [%r177+-16];
	cvt.f64.f32 	%fd82, %f72;
	cvt.f64.f32 	%fd83, %f198;
	fma.rn.f64 	%fd84, %fd81, %fd82, %fd83;
	cvt.rn.f32.f64 	%f73, %fd84;
	ld.shared.u32 	%r130, [%r178+-12];
	cvt.rn.f64.s32 	%fd85, %r130;
	mul.f64 	%fd86, %fd2, %fd85;
	ld.shared.f32 	%f74, [%r177+-12];
	cvt.f64.f32 	%fd87, %f74;
	cvt.f64.f32 	%fd88, %f73;
	fma.rn.f64 	%fd89, %fd86, %fd87, %fd88;
	cvt.rn.f32.f64 	%f75, %fd89;
	ld.shared.u32 	%r131, [%r178+-8];
	cvt.rn.f64.s32 	%fd90, %r131;
	mul.f64 	%fd91, %fd2, %fd90;
	ld.shared.f32 	%f76, [%r177+-8];
	cvt.f64.f32 	%fd92, %f76;
	cvt.f64.f32 	%fd93, %f75;
	fma.rn.f64 	%fd94, %fd91, %fd92, %fd93;
	cvt.rn.f32.f64 	%f77, %fd94;
	ld.shared.u32 	%r132, [%r178+-4];
	cvt.rn.f64.s32 	%fd95, %r132;
	mul.f64 	%fd96, %fd2, %fd95;
	ld.shared.f32 	%f78, [%r177+-4];
	cvt.f64.f32 	%fd97, %f78;
	cvt.f64.f32 	%fd98, %f77;
	fma.rn.f64 	%fd99, %fd96, %fd97, %fd98;
	cvt.rn.f32.f64 	%f79, %fd99;
	ld.shared.u32 	%r133, [%r178];
	cvt.rn.f64.s32 	%fd100, %r133;
	mul.f64 	%fd101, %fd2, %fd100;
	ld.shared.f32 	%f80, [%r177];
	cvt.f64.f32 	%fd102, %f80;
	cvt.f64.f32 	%fd103, %f79;
	fma.rn.f64 	%fd104, %fd101, %fd102, %fd103;
	cvt.rn.f32.f64 	%f81, %fd104;
	ld.shared.u32 	%r134, [%r178+4];
	cvt.rn.f64.s32 	%fd105, %r134;
	mul.f64 	%fd106, %fd2, %fd105;
	ld.shared.f32 	%f82, [%r177+4];
	cvt.f64.f32 	%fd107, %f82;
	cvt.f64.f32 	%fd108, %f81;
	fma.rn.f64 	%fd109, %fd106, %fd107, %fd108;
	cvt.rn.f32.f64 	%f83, %fd109;
	ld.shared.u32 	%r135, [%r178+8];
	cvt.rn.f64.s32 	%fd110, %r135;
	mul.f64 	%fd111, %fd2, %fd110;
	ld.shared.f32 	%f84, [%r177+8];
	cvt.f64.f32 	%fd112, %f84;
	cvt.f64.f32 	%fd113, %f83;
	fma.rn.f64 	%fd114, %fd111, %fd112, %fd113;
	cvt.rn.f32.f64 	%f85, %fd114;
	ld.shared.u32 	%r136, [%r178+12];
	cvt.rn.f64.s32 	%fd115, %r136;
	mul.f64 	%fd116, %fd2, %fd115;
	ld.shared.f32 	%f86, [%r177+12];
	cvt.f64.f32 	%fd117, %f86;
	cvt.f64.f32 	%fd118, %f85;
	fma.rn.f64 	%fd119, %fd116, %fd117, %fd118;
	cvt.rn.f32.f64 	%f198, %fd119;
	add.s32 	%r179, %r179, 8;
	add.s32 	%r178, %r178, 32;
	add.s32 	%r177, %r177, 32;
	setp.ne.s32 	%p13, %r179, 0;
	@%p13 bra 	$L__BB3_17;
$L__BB3_18:
	and.b32  	%r38, %r2, 7;
	setp.eq.s32 	%p14, %r38, 0;
	@%p14 bra 	$L__BB3_26;
	and.b32  	%r39, %r2, 3;
	setp.lt.u32 	%p15, %r38, 4;
	@%p15 bra 	$L__BB3_21;
	shl.b32 	%r137, %r181, 2;
	mov.u32 	%r138, _ZZ16transitionKernelILj128EEvmmfffPKjS1_PKfPfE7lCounts;
	add.s32 	%r139, %r138, %r137;
	ld.shared.u32 	%r140, [%r139];
	cvt.rn.f64.s32 	%fd120, %r140;
	mul.f64 	%fd121, %fd2, %fd120;
	add.s32 	%r141, %r181, %r4;
	shl.b32 	%r142, %r141, 2;
	mov.u32 	%r143, _ZZ16transitionKernelILj128EEvmmfffPKjS1_PKfPfE4phis;
	add.s32 	%r144, %r143, %r142;
	ld.shared.f32 	%f88, [%r144];
	cvt.f64.f32 	%fd122, %f88;
	cvt.f64.f32 	%fd123, %f198;
	fma.rn.f64 	%fd124, %fd121, %fd122, %fd123;
	cvt.rn.f32.f64 	%f89, %fd124;
	ld.shared.u32 	%r145, [%r139+4];
	cvt.rn.f64.s32 	%fd125, %r145;
	mul.f64 	%fd126, %fd2, %fd125;
	ld.shared.f32 	%f90, [%r144+4];
	cvt.f64.f32 	%fd127, %f90;
	cvt.f64.f32 	%fd128, %f89;
	fma.rn.f64 	%fd129, %fd126, %fd127, %fd128;
	cvt.rn.f32.f64 	%f91, %fd129;
	ld.shared.u32 	%r146, [%r139+8];
	cvt.rn.f64.s32 	%fd130, %r146;
	mul.f64 	%fd131, %fd2, %fd130;
	ld.shared.f32 	%f92, [%r144+8];
	cvt.f64.f32 	%fd132, %f92;
	cvt.f64.f32 	%fd133, %f91;
	fma.rn.f64 	%fd134, %fd131, %fd132, %fd133;
	cvt.rn.f32.f64 	%f93, %fd134;
	ld.shared.u32 	%r147, [%r139+12];
	cvt.rn.f64.s32 	%fd135, %r147;
	mul.f64 	%fd136, %fd2, %fd135;
	ld.shared.f32 	%f94, [%r144+12];
	cvt.f64.f32 	%fd137, %f94;
	cvt.f64.f32 	%fd138, %f93;
	fma.rn.f64 	%fd139, %fd136, %fd137, %fd138;
	cvt.rn.f32.f64 	%f198, %fd139;
	add.s32 	%r181, %r181, 4;
$L__BB3_21:
	setp.eq.s32 	%p16, %r39, 0;
	@%p16 bra 	$L__BB3_26;
	setp.eq.s32 	%p17, %r39, 1;
	@%p17 bra 	$L__BB3_24;
	shl.b32 	%r148, %r181, 2;
	mov.u32 	%r149, _ZZ16transitionKernelILj128EEvmmfffPKjS1_PKfPfE7lCounts;
	add.s32 	%r150, %r149, %r148;
	ld.shared.u32 	%r151, [%r150];
	cvt.rn.f64.s32 	%fd140, %r151;
	mul.f64 	%fd141, %fd2, %fd140;
	add.s32 	%r152, %r181, %r4;
	shl.b32 	%r153, %r152, 2;
	mov.u32 	%r154, _ZZ16transitionKernelILj128EEvmmfffPKjS1_PKfPfE4phis;
	add.s32 	%r155, %r154, %r153;
	ld.shared.f32 	%f96, [%r155];
	cvt.f64.f32 	%fd142, %f96;
	cvt.f64.f32 	%fd143, %f198;
	fma.rn.f64 	%fd144, %fd141, %fd142, %fd143;
	cvt.rn.f32.f64 	%f97, %fd144;
	ld.shared.u32 	%r156, [%r150+4];
	cvt.rn.f64.s32 	%fd145, %r156;
	mul.f64 	%fd146, %fd2, %fd145;
	ld.shared.f32 	%f98, [%r155+4];
	cvt.f64.f32 	%fd147, %f98;
	cvt.f64.f32 	%fd148, %f97;
	fma.rn.f64 	%fd149, %fd146, %fd147, %fd148;
	cvt.rn.f32.f64 	%f198, %fd149;
	add.s32 	%r181, %r181, 2;
$L__BB3_24:
	and.b32  	%r157, %r2, 1;
	setp.eq.b32 	%p18, %r157, 1;
	not.pred 	%p19, %p18;
	@%p19 bra 	$L__BB3_26;
	shl.b32 	%r158, %r181, 2;
	mov.u32 	%r159, _ZZ16transitionKernelILj128EEvmmfffPKjS1_PKfPfE7lCounts;
	add.s32 	%r160, %r159, %r158;
	ld.shared.u32 	%r161, [%r160];
	cvt.rn.f64.s32 	%fd150, %r161;
	mul.f64 	%fd151, %fd2, %fd150;
	add.s32 	%r162, %r181, %r4;
	shl.b32 	%r163, %r162, 2;
	mov.u32 	%r164, _ZZ16transitionKernelILj128EEvmmfffPKjS1_PKfPfE4phis;
	add.s32 	%r165, %r164, %r163;
	ld.shared.f32 	%f99, [%r165];
	cvt.f64.f32 	%fd152, %f99;
	cvt.f64.f32 	%fd153, %f198;
	fma.rn.f64 	%fd154, %fd151, %fd152, %fd153;
	cvt.rn.f32.f64 	%f198, %fd154;
$L__BB3_26:
	cvt.rn.f32.s32 	%f100, %r9;
	mul.f32 	%f101, %f2, %f100;
	fma.rn.f32 	%f102, %f1, %f101, %f198;
	add.f32 	%f103, %f15, %f102;
	shl.b32 	%r166, %r5, 2;
	mov.u32 	%r167, _ZZ16transitionKernelILj128EEvmmfffPKjS1_PKfPfE7kll_kkl;
	add.s32 	%r44, %r167, %r166;
	st.shared.f32 	[%r44], %f103;
	bar.sync 	0;
	setp.lt.u32 	%p20, %r5, 128;
	@%p20 bra 	$L__BB3_28;
	ld.shared.f32 	%f104, [%r10];
	ld.shared.f32 	%f105, [%r10+-512];
	add.f32 	%f106, %f104, %f105;
	st.shared.f32 	[%r10+-512], %f106;
	ld.shared.f32 	%f107, [%r11];
	ld.shared.f32 	%f108, [%r11+-512];
	add.f32 	%f109, %f107, %f108;
	st.shared.f32 	[%r11+-512], %f109;
	ld.shared.f32 	%f110, [%r44];
	ld.shared.f32 	%f111, [%r44+-512];
	add.f32 	%f112, %f110, %f111;
	st.shared.f32 	[%r44+-512], %f112;
$L__BB3_28:
	bar.sync 	0;
	setp.gt.u32 	%p21, %r5, 63;
	@%p21 bra 	$L__BB3_30;
	ld.shared.f32 	%f113, [%r10+256];
	ld.shared.f32 	%f114, [%r10];
	add.f32 	%f115, %f113, %f114;
	st.shared.f32 	[%r10], %f115;
	ld.shared.f32 	%f116, [%r11+256];
	ld.shared.f32 	%f117, [%r11];
	add.f32 	%f118, %f116, %f117;
	st.shared.f32 	[%r11], %f118;
	ld.shared.f32 	%f119, [%r44+256];
	ld.shared.f32 	%f120, [%r44];
	add.f32 	%f121, %f119, %f120;
	st.shared.f32 	[%r44], %f121;
$L__BB3_30:
	bar.sync 	0;
	setp.gt.u32 	%p22, %r5, 31;
	@%p22 bra 	$L__BB3_32;
	ld.shared.f32 	%f122, [%r10+128];
	ld.shared.f32 	%f123, [%r10];
	add.f32 	%f124, %f122, %f123;
	ld.shared.f32 	%f125, [%r11+128];
	ld.shared.f32 	%f126, [%r11];
	add.f32 	%f127, %f125, %f126;
	ld.shared.f32 	%f128, [%r44+128];
	ld.shared.f32 	%f129, [%r44];
	add.f32 	%f130, %f128, %f129;
	ld.shared.f32 	%f131, [%r10+64];
	add.f32 	%f132, %f131, %f124;
	ld.shared.f32 	%f133, [%r11+64];
	add.f32 	%f134, %f133, %f127;
	ld.shared.f32 	%f135, [%r44+64];
	add.f32 	%f136, %f135, %f130;
	ld.shared.f32 	%f137, [%r10+32];
	add.f32 	%f138, %f137, %f132;
	ld.shared.f32 	%f139, [%r11+32];
	add.f32 	%f140, %f139, %f134;
	ld.shared.f32 	%f141, [%r44+32];
	add.f32 	%f142, %f141, %f136;
	ld.shared.f32 	%f143, [%r10+16];
	add.f32 	%f144, %f143, %f138;
	ld.shared.f32 	%f145, [%r11+16];
	add.f32 	%f146, %f145, %f140;
	ld.shared.f32 	%f147, [%r44+16];
	add.f32 	%f148, %f147, %f142;
	ld.shared.f32 	%f149, [%r10+8];
	add.f32 	%f150, %f149, %f144;
	ld.shared.f32 	%f151, [%r11+8];
	add.f32 	%f152, %f151, %f146;
	ld.shared.f32 	%f153, [%r44+8];
	add.f32 	%f154, %f153, %f148;
	ld.shared.f32 	%f155, [%r10+4];
	add.f32 	%f156, %f155, %f150;
	st.shared.f32 	[%r10], %f156;
	ld.shared.f32 	%f157, [%r11+4];
	add.f32 	%f158, %f157, %f152;
	st.shared.f32 	[%r11], %f158;
	ld.shared.f32 	%f159, [%r44+4];
	add.f32 	%f160, %f159, %f154;
	st.shared.f32 	[%r44], %f160;
$L__BB3_32:
	bar.sync 	0;
	setp.ne.s32 	%p23, %r5, 0;
	@%p23 bra 	$L__BB3_34;
	ld.param.u64 	%rd18, [_Z16transitionKernelILj128EEvmmfffPKjS1_PKfPf_param_0];
	ld.shared.f32 	%f161, [_ZZ16transitionKernelILj128EEvmmfffPKjS1_PKfPfE3kl1];
	cvt.rn.f32.u64 	%f162, %rd18;
	div.rn.f32 	%f163, %f161, %f162;
	add.f32 	%f164, %f28, %f163;
	ld.shared.f32 	%f165, [_ZZ16transitionKernelILj128EEvmmfffPKjS1_PKfPfE3kl2];
	div.rn.f32 	%f166, %f165, %f162;
	add.f32 	%f167, %f29, %f166;
	cvt.rn.f32.u64 	%f168, %rd2;
	div.rn.f32 	%f169, %f165, %f168;
	add.f32 	%f170, %f169, %f167;
	ld.shared.f32 	%f171, [_ZZ16transitionKernelILj128EEvmmfffPKjS1_PKfPfE7kll_kkl];
	div.rn.f32 	%f172, %f171, %f168;
	sub.f32 	%f173, %f170, %f172;
	mul.f32 	%f174, %f161, %f161;
	div.rn.f32 	%f175, %f174, %f168;
	add.f32 	%f176, %f173, %f175;
	add.f32 	%f177, %f30, %f30;
	mul.f32 	%f178, %f177, %f161;
	sub.f32 	%f179, %f176, %f178;
	mul.f32 	%f180, %f164, %f164;
	sub.f32 	%f181, %f179, %f180;
	fma.rn.f32 	%f182, %f181, 0f3F000000, %f164;
	mov.u32 	%r168, %ctaid.y;
	mov.u32 	%r169, %ctaid.x;
	mad.lo.s32 	%r170, %r169, %r3, %r168;
	cvta.to.global.u64 	%rd15, %rd5;
	mul.wide.u32 	%rd16, %r170, 4;
	add.s64 	%rd17, %rd15, %rd16;
	st.global.f32 	[%rd17], %f182;
$L__BB3_34:
	ret;

}
	// .globl	_Z16transitionKernelILj64EEvmmfffPKjS1_PKfPf
.visible .entry _Z16transitionKernelILj64EEvmmfffPKjS1_PKfPf(
	.param .u64 _Z16transitionKernelILj64EEvmmfffPKjS1_PKfPf_param_0,
	.param .u64 _Z16transitionKernelILj64EEvmmfffPKjS1_PKfPf_param_1,
	.param .f32 _Z16transitionKernelILj64EEvmmfffPKjS1_PKfPf_param_2,
	.param .f32 _Z16transitionKernelILj64EEvmmfffPKjS1_PKfPf_param_3,
	.param .f32 _Z16transitionKernelILj64EEvmmfffPKjS1_PKfPf_param_4,
	.param .u64 .ptr .align 1 _Z16transitionKernelILj64EEvmmfffPKjS1_PKfPf_param_5,
	.param .u64 .ptr .align 1 _Z16transitionKernelILj64EEvmmfffPKjS1_PKfPf_param_6,
	.param .u64 .ptr .align 1 _Z16transitionKernelILj64EEvmmfffPKjS1_PKfPf_param_7,
	.param .u64 .ptr .align 1 _Z16transitionKernelILj64EEvmmfffPKjS1_PKfPf_param_8
)
{
	.reg .pred 	%p<23>;
	.reg .b32 	%r<183>;
	.reg .b32 	%f<190>;
	.reg .b64 	%rd<19>;
	.reg .b64 	%fd<155>;
	// demoted variable
	.shared .align 4 .b8 _ZZ16transitionKernelILj64EEvmmfffPKjS1_PKfPfE7kCounts[128];
	// demoted variable
	.shared .align 4 .b8 _ZZ16transitionKernelILj64EEvmmfffPKjS1_PKfPfE7lCounts[128];
	// demoted variable
	.shared .align 4 .b8 _ZZ16transitionKernelILj64EEvmmfffPKjS1_PKfPfE4phis[4096];
	// demoted variable
	.shared .align 4 .b8 _ZZ16transitionKernelILj64EEvmmfffPKjS1_PKfPfE3kl1[4096];
	// demoted variable
	.shared .align 4 .b8 _ZZ16transitionKernelILj64EEvmmfffPKjS1_PKfPfE3kl2[4096];
	// demoted variable
	.shared .align 4 .b8 _ZZ16transitionKernelILj64EEvmmfffPKjS1_PKfPfE7kll_kkl[4096];
	ld.param.u64 	%rd2, [_Z16transitionKernelILj64EEvmmfffPKjS1_PKfPf_param_1];
	ld.param.f32 	%f28, [_Z16transitionKernelILj64EEvmmfffPKjS1_PKfPf_param_2];
	ld.param.f32 	%f29, [_Z16transitionKernelILj64EEvmmfffPKjS1_PKfPf_param_3];
	ld.param.f32 	%f30, [_Z16transitionKernelILj64EEvmmfffPKjS1_PKfPf_param_4];
	ld.param.u64 	%rd3, [_Z16transitionKernelILj64EEvmmfffPKjS1_PKfPf_param_5];
	ld.param.u64 	%rd4, [_Z16transitionKernelILj64EEvmmfffPKjS1_PKfPf_param_6];
	ld.param.u64 	%rd6, [_Z16transitionKernelILj64EEvmmfffPKjS1_PKfPf_param_7];
	ld.param.u64 	%rd5, [_Z16transitionKernelILj64EEvmmfffPKjS1_PKfPf_param_8];
	cvta.to.global.u64 	%rd7, %rd6;
	mov.u32 	%r1, %tid.x;
	mov.u32 	%r2, %tid.y;
	mov.u32 	%r3, %ntid.x;
	mul.lo.s32 	%r4, %r1, %r3;
	add.s32 	%r5, %r4, %r2;
	mul.wide.u32 	%rd8, %r5, 4;
	add.s64 	%rd9, %rd7, %rd8;
	ld.global.f32 	%f31, [%rd9];
	shl.b32 	%r45, %r5, 2;
	mov.u32 	%r46, _ZZ16transitionKernelILj64EEvmmfffPKjS1_PKfPfE4phis;
	add.s32 	%r6, %r46, %r45;
	st.shared.f32 	[%r6], %f31;
	setp.ne.s32 	%p1, %r2, 0;
	shl.b32 	%r47, %r1, 2;
	mov.u32 	%r48, _ZZ16transitionKernelILj64EEvmmfffPKjS1_PKfPfE7kCounts;
	add.s32 	%r7, %r48, %r47;
	@%p1 bra 	$L__BB4_2;
	cvta.to.global.u64 	%rd10, %rd3;
	cvta.to.global.u64 	%rd11, %rd4;
	mul.wide.u32 	%rd12, %r1, 4;
	add.s64 	%rd13, %rd10, %rd12;
	ld.global.u32 	%r49, [%rd13];
	st.shared.u32 	[%r7], %r49;
	add.s64 	%rd14, %rd11, %rd12;
	ld.global.u32 	%r50, [%rd14];
	mov.u32 	%r52, _ZZ16transitionKernelILj64EEvmmfffPKjS1_PKfPfE7lCounts;
	add.s32 	%r53, %r52, %r47;
	st.shared.u32 	[%r53], %r50;
$L__BB4_2:
	bar.sync 	0;
	ld.shared.u32 	%r54, [%r7];
	add.s32 	%r8, %r54, 1;
	shl.b32 	%r55, %r2, 2;
	mov.u32 	%r56, _ZZ16transitionKernelILj64EEvmmfffPKjS1_PKfPfE7lCounts;
	add.s32 	%r57, %r56, %r55;
	ld.shared.u32 	%r58, [%r57];
	add.s32 	%r9, %r58, 1;
	mad.lo.s32 	%r59, %r54, %r58, %r54;
	add.s32 	%r60, %r59, %r9;
	cvt.rn.f32.s32 	%f33, %r60;
	ld.shared.f32 	%f1, [%r6];
	mul.f32 	%f2, %f1, %f33;
	mov.u32 	%r62, _ZZ16transitionKernelILj64EEvmmfffPKjS1_PKfPfE3kl1;
	add.s32 	%r10, %r62, %r45;
	st.shared.f32 	[%r10], %f2;
	mul.f32 	%f34, %f1, %f2;
	mov.u32 	%r63, _ZZ16transitionKernelILj64EEvmmfffPKjS1_PKfPfE3kl2;
	add.s32 	%r11, %r63, %r45;
	st.shared.f32 	[%r11], %f34;
	setp.eq.s32 	%p2, %r1, 0;
	mov.f32 	%f181, 0f00000000;
	@%p2 bra 	$L__BB4_14;
	cvt.f64.f32 	%fd3, %f2;
	add.f64 	%fd1, %fd3, %fd3;
	setp.lt.u32 	%p3, %r1, 8;
	mov.f32 	%f181, 0f00000000;
	mov.b32 	%r175, 0;
	@%p3 bra 	$L__BB4_6;
	and.b32  	%r66, %r1, 1016;
	neg.s32 	%r173, %r66;
	add.s32 	%r172, %r46, %r55;
	add.s32 	%r171, %r48, 16;
	mov.f32 	%f181, 0f00000000;
$L__BB4_5:
	.pragma "nounroll";
	and.b32  	%r175, %r1, 1016;
	ld.shared.u32 	%r70, [%r171+-16];
	cvt.rn.f64.s32 	%fd4, %r70;
	mul.f64 	%fd5, %fd1, %fd4;
	ld.shared.f32 	%f38, [%r172];
	cvt.f64.f32 	%fd6, %f38;
	cvt.f64.f32 	%fd7, %f181;
	fma.rn.f64 	%fd8, %fd5, %fd6, %fd7;
	cvt.rn.f32.f64 	%f39, %fd8;
	ld.shared.u32 	%r71, [%r171+-12];
	cvt.rn.f64.s32 	%fd9, %r71;
	mul.f64 	%fd10, %fd1, %fd9;
	shl.b32 	%r72, %r3, 2;
	add.s32 	%r73, %r172, %r72;
	ld.shared.f32 	%f40, [%r73];
	cvt.f64.f32 	%fd11, %f40;
	cvt.f64.f32 	%fd12, %f39;
	fma.rn.f64 	%fd13, %fd10, %fd11, %fd12;
	cvt.rn.f32.f64 	%f41, %fd13;
	ld.shared.u32 	%r74, [%r171+-8];
	cvt.rn.f64.s32 	%fd14, %r74;
	mul.f64 	%fd15, %fd1, %fd14;
	add.s32 	%r75, %r73, %r72;
	ld.shared.f32 	%f42, [%r75];
	cvt.f64.f32 	%fd16, %f42;
	cvt.f64.f32 	%fd17, %f41;
	fma.rn.f64 	%fd18, %fd15, %fd16, %fd17;
	cvt.rn.f32.f64 	%f43, %fd18;
	ld.shared.u32 	%r76, [%r171+-4];
	cvt.rn.f64.s32 	%fd19, %r76;
	mul.f64 	%fd20, %fd1, %fd19;
	add.s32 	%r77, %r75, %r72;
	ld.shared.f32 	%f44, [%r77];
	cvt.f64.f32 	%fd21, %f44;
	cvt.f64.f32 	%fd22, %f43;
	fma.rn.f64 	%fd23, %fd20, %fd21, %fd22;
	cvt.rn.f32.f64 	%f45, %fd23;
	ld.shared.u32 	%r78, [%r171];
	cvt.rn.f64.s32 	%fd24, %r78;
	mul.f64 	%fd25, %fd1, %fd24;
	add.s32 	%r79, %r77, %r72;
	ld.shared.f32 	%f46, [%r79];
	cvt.f64.f32 	%fd26, %f46;
	cvt.f64.f32 	%fd27, %f45;
	fma.rn.f64 	%fd28, %fd25, %fd26, %fd27;
	cvt.rn.f32.f64 	%f47, %fd28;
	ld.shared.u32 	%r80, [%r171+4];
	cvt.rn.f64.s32 	%fd29, %r80;
	mul.f64 	%fd30, %fd1, %fd29;
	add.s32 	%r81, %r79, %r72;
	ld.shared.f32 	%f48, [%r81];
	cvt.f64.f32 	%fd31, %f48;
	cvt.f64.f32 	%fd32, %f47;
	fma.rn.f64 	%fd33, %fd30, %fd31, %fd32;
	cvt.rn.f32.f64 	%f49, %fd33;
	ld.shared.u32 	%r82, [%r171+8];
	cvt.rn.f64.s32 	%fd34, %r82;
	mul.f64 	%fd35, %fd1, %fd34;
	add.s32 	%r83, %r81, %r72;
	ld.shared.f32 	%f50, [%r83];
	cvt.f64.f32 	%fd36, %f50;
	cvt.f64.f32 	%fd37, %f49;
	fma.rn.f64 	%fd38, %fd35, %fd36, %fd37;
	cvt.rn.f32.f64 	%f51, %fd38;
	ld.shared.u32 	%r84, [%r171+12];
	cvt.rn.f64.s32 	%fd39, %r84;
	mul.f64 	%fd40, %fd1, %fd39;
	add.s32 	%r85, %r83, %r72;
	ld.shared.f32 	%f52, [%r85];
	cvt.f64.f32 	%fd41, %f52;
	cvt.f64.f32 	%fd42, %f51;
	fma.rn.f64 	%fd43, %fd40, %fd41, %fd42;
	cvt.rn.f32.f64 	%f181, %fd43;
	add.s32 	%r173, %r173, 8;
	shl.b32 	%r86, %r3, 5;
	add.s32 	%r172, %r172, %r86;
	add.s32 	%r171, %r171, 32;
	setp.ne.s32 	%p4, %r173, 0;
	@%p4 bra 	$L__BB4_5;
$L__BB4_6:
	and.b32  	%r22, %r1, 7;
	setp.eq.s32 	%p5, %r22, 0;
	@%p5 bra 	$L__BB4_14;
	setp.lt.u32 	%p6, %r22, 4;
	@%p6 bra 	$L__BB4_9;
	shl.b32 	%r87, %r175, 2;
	mov.u32 	%r88, _ZZ16transitionKernelILj64EEvmmfffPKjS1_PKfPfE7kCounts;
	add.s32 	%r89, %r88, %r87;
	ld.shared.u32 	%r90, [%r89];
	cvt.rn.f64.s32 	%fd44, %r90;
	mul.f64 	%fd45, %fd1, %fd44;
	mad.lo.s32 	%r91, %r175, %r3, %r2;
	shl.b32 	%r92, %r91, 2;
	mov.u32 	%r93, _ZZ16transitionKernelILj64EEvmmfffPKjS1_PKfPfE4phis;
	add.s32 	%r94, %r93, %r92;
	ld.shared.f32 	%f54, [%r94];
	cvt.f64.f32 	%fd46, %f54;
	cvt.f64.f32 	%fd47, %f181;
	fma.rn.f64 	%fd48, %fd45, %fd46, %fd47;
	cvt.rn.f32.f64 	%f55, %fd48;
	ld.shared.u32 	%r95, [%r89+4];
	cvt.rn.f64.s32 	%fd49, %r95;
	mul.f64 	%fd50, %fd1, %fd49;
	shl.b32 	%r96, %r3, 2;
	add.s32 	%r97, %r94, %r96;
	ld.shared.f32 	%f56, [%r97];
	cvt.f64.f32 	%fd51, %f56;
	cvt.f64.f32 	%fd52, %f55;
	fma.rn.f64 	%fd53, %fd50, %fd51, %fd52;
	cvt.rn.f32.f64 	%f57, %fd53;
	ld.shared.u32 	%r98, [%r89+8];
	cvt.rn.f64.s32 	%fd54, %r98;
	mul.f64 	%fd55, %fd1, %fd54;
	add.s32 	%r99, %r97, %r96;
	ld.shared.f32 	%f58, [%r99];
	cvt.f64.f32 	%fd56, %f58;
	cvt.f64.f32 	%fd57, %f57;
	fma.rn.f64 	%fd58, %fd55, %fd56, %fd57;
	cvt.rn.f32.f64 	%f59, %fd58;
	ld.shared.u32 	%r100, [%r89+12];
	cvt.rn.f64.s32 	%fd59, %r100;
	mul.f64 	%fd60, %fd1, %fd59;
	add.s32 	%r101, %r99, %r96;
	ld.shared.f32 	%f60, [%r101];
	cvt.f64.f32 	%fd61, %f60;
	cvt.f64.f32 	%fd62, %f59;
	fma.rn.f64 	%fd63, %fd60, %fd61, %fd62;
	cvt.rn.f32.f64 	%f181, %fd63;
	add.s32 	%r175, %r175, 4;
$L__BB4_9:
	and.b32  	%r25, %r1, 3;
	setp.eq.s32 	%p7, %r25, 0;
	@%p7 bra 	$L__BB4_14;
	setp.eq.s32 	%p8, %r25, 1;
	@%p8 bra 	$L__BB4_12;
	shl.b32 	%r102, %r175, 2;
	mov.u32 	%r103, _ZZ16transitionKernelILj64EEvmmfffPKjS1_PKfPfE7kCounts;
	add.s32 	%r104, %r103, %r102;
	ld.shared.u32 	%r105, [%r104];
	cvt.rn.f64.s32 	%fd64, %r105;
	mul.f64 	%fd65, %fd1, %fd64;
	mad.lo.s32 	%r106, %r175, %r3, %r2;
	shl.b32 	%r107, %r106, 2;
	mov.u32 	%r108, _ZZ16transitionKernelILj64EEvmmfffPKjS1_PKfPfE4phis;
	add.s32 	%r109, %r108, %r107;
	ld.shared.f32 	%f62, [%r109];
	cvt.f64.f32 	%fd66, %f62;
	cvt.f64.f32 	%fd67, %f181;
	fma.rn.f64 	%fd68, %fd65, %fd66, %fd67;
	cvt.rn.f32.f64 	%f63, %fd68;
	ld.shared.u32 	%r110, [%r104+4];
	cvt.rn.f64.s32 	%fd69, %r110;
	mul.f64 	%fd70, %fd1, %fd69;
	shl.b32 	%r111, %r3, 2;
	add.s32 	%r112, %r109, %r111;
	ld.shared.f32 	%f64, [%r112];
	cvt.f64.f32 	%fd71, %f64;
	cvt.f64.f32 	%fd72, %f63;
	fma.rn.f64 	%fd73, %fd70, %fd71, %fd72;
	cvt.rn.f32.f64 	%f181, %fd73;
	add.s32 	%r175, %r175, 2;
$L__BB4_12:
	and.b32  	%r113, %r1, 1;
	setp.eq.b32 	%p9, %r113, 1;
	not.pred 	%p10, %p9;
	@%p10 bra 	$L__BB4_14;
	shl.b32 	%r114, %r175, 2;
	mov.u32 	%r115, _ZZ16transitionKernelILj64EEvmmfffPKjS1_PKfPfE7kCounts;
	add.s32 	%r116, %r115, %r114;
	ld.shared.u32 	%r117, [%r116];
	cvt.rn.f64.s32 	%fd74, %r117;
	mul.f64 	%fd75, %fd1, %fd74;
	mad.lo.s32 	%r118, %r175, %r3, %r2;
	shl.b32 	%r119, %r118, 2;
	mov.u32 	%r120, _ZZ16transitionKernelILj64EEvmmfffPKjS1_PKfPfE4phis;
	add.s32 	%r121, %r120, %r119;
	ld.shared.f32 	%f65, [%r121];
	cvt.f64.f32 	%fd76, %f65;
	cvt.f64.f32 	%fd77, %f181;
	fma.rn.f64 	%fd78, %fd75, %fd76, %fd77;
	cvt.rn.f32.f64 	%f181, %fd78;
$L__BB4_14:
	setp.eq.s32 	%p11, %r2, 0;
	cvt.rn.f32.s32 	%f67, %r8;
	mul.f32 	%f68, %f2, %f67;
	fma.rn.f32 	%f15, %f1, %f68, %f181;
	mov.f32 	%f189, 0f00000000;
	@%p11 bra 	$L__BB4_26;
	cvt.f64.f32 	%fd79, %f2;
	add.f64 	%fd2, %fd79, %fd79;
	setp.lt.u32 	%p12, %r2, 8;
	mov.f32 	%f189, 0f00000000;
	mov.b32 	%r181, 0;
	@%p12 bra 	$L__BB4_18;
	and.b32  	%r181, %r2, 1016;
	neg.s32 	%r179, %r181;
	shl.b32 	%r125, %r4, 2;
	mov.u32 	%r126, _ZZ16transitionKernelILj64EEvmmfffPKjS1_PKfPfE4phis;
	add.s32 	%r127, %r125, %r126;
	add.s32 	%r177, %r127, 16;
	mov.u32 	%r128, _ZZ16transitionKernelILj64EEvmmfffPKjS1_PKfPfE7lCounts;
	add.s32 	%r178, %r128, 16;
	mov.f32 	%f189, 0f00000000;
$L__BB4_17:
	.pragma "nounroll";
	ld.shared.u32 	%r129, [%r178+-16];
	cvt.rn.f64.s32 	%fd80, %r129;
	mul.f64 	%fd81, %fd2, %fd80;
	ld.shared.f32 	%f72, [%r177+-16];
	cvt.f64.f32 	%fd82, %f72;
	cvt.f64.f32 	%fd83, %f189;
	fma.rn.f64 	%fd84, %fd81, %fd82, %fd83;
	cvt.rn.f32.f64 	%f73, %fd84;
	ld.shared.u32 	%r130, [%r178+-12];
	cvt.rn.f64.s32 	%fd85, %r130;
	mul.f64 	%fd86, %fd2, %fd85;
	ld.shared.f32 	%f74, [%r177+-12];
	cvt.f64.f32 	%fd87, %f74;
	cvt.f64.f32 	%fd88, %f73;
	fma.rn.f64 	%fd89, %fd86, %fd87, %fd88;
	cvt.rn.f32.f64 	%f75, %fd89;
	ld.shared.u32 	%r131, [%r178+-8];
	cvt.rn.f64.s32 	%fd90, %r131;
	mul.f64 	%fd91, %fd2, %fd90;
	ld.shared.f32 	%f76, [%r177+-8];
	cvt.f64.f32 	%fd92, %f76;
	cvt.f64.f32 	%fd93, %f75;
	fma.rn.f64 	%fd94, %fd91, %fd92, %fd93;
	cvt.rn.f32.f64 	%f77, %fd94;
	ld.shared.u32 	%r132, [%r178+-4];
	cvt.rn.f64.s32 	%fd95, %r132;
	mul.f64 	%fd96, %fd2, %fd95;
	ld.shared.f32 	%f78, [%r177+-4];
	cvt.f64.f32 	%fd97, %f78;
	cvt.f64.f32 	%fd98, %f77;
	fma.rn.f64 	%fd99, %fd96, %fd97, %fd98;
	cvt.rn.f32.f64 	%f79, %fd99;
	ld.shared.u32 	%r133, [%r178];
	cvt.rn.f64.s32 	%fd100, %r133;
	mul.f64 	%fd101, %fd2, %fd100;
	ld.shared.f32 	%f80, [%r177];
	cvt.f64.f32 	%fd102, %f80;
	cvt.f64.f32 	%fd103, %f79;
	fma.rn.f64 	%fd104, %fd101, %fd102, %fd103;
	cvt.rn.f32.f64 	%f81, %fd104;
	ld.shared.u32 	%r134, [%r178+4];
	cvt.rn.f64.s32 	%fd105, %r134;
	mul.f64 	%fd106, %fd2, %fd105;
	ld.shared.f32 	%f82, [%r177+4];
	cvt.f64.f32 	%fd107, %f82;
	cvt.f64.f32 	%fd108, %f81;
	fma.rn.f64 	%fd109, %fd106, %fd107, %fd108;
	cvt.rn.f32.f64 	%f83, %fd109;
	ld.shared.u32 	%r135, [%r178+8];
	cvt.rn.f64.s32 	%fd110, %r135;
	mul.f64 	%fd111, %fd2, %fd110;
	ld.shared.f32 	%f84, [%r177+8];
	cvt.f64.f32 	%fd112, %f84;
	cvt.f64.f32 	%fd113, %f83;
	fma.rn.f64 	%fd114, %fd111, %fd112, %fd113;
	cvt.rn.f32.f64 	%f85, %fd114;
	ld.shared.u32 	%r136, [%r178+12];
	cvt.rn.f64.s32 	%fd115, %r136;
	mul.f64 	%fd116, %fd2, %fd115;
	ld.shared.f32 	%f86, [%r177+12];
	cvt.f64.f32 	%fd117, %f86;
	cvt.f64.f32 	%fd118, %f85;
	fma.rn.f64 	%fd119, %fd116, %fd117, %fd118;
	cvt.rn.f32.f64 	%f189, %fd119;
	add.s32 	%r179, %r179, 8;
	add.s32 	%r178, %r178, 32;
	add.s32 	%r177, %r177, 32;
	setp.ne.s32 	%p13, %r179, 0;
	@%p13 bra 	$L__BB4_17;
$L__BB4_18:
	and.b32  	%r38, %r2, 7;
	setp.eq.s32 	%p14, %r38, 0;
	@%p14 bra 	$L__BB4_26;
	and.b32  	%r39, %r2, 3;
	setp.lt.u32 	%p15, %r38, 4;
	@%p15 bra 	$L__BB4_21;
	shl.b32 	%r137, %r181, 2;
	mov.u32 	%r138, _ZZ16transitionKernelILj64EEvmmfffPKjS1_PKfPfE7lCounts;
	add.s32 	%r139, %r138, %r137;
	ld.shared.u32 	%r140, [%r139];
	cvt.rn.f64.s32 	%fd120, %r140;
	mul.f64 	%fd121, %fd2, %fd120;
	add.s32 	%r141, %r181, %r4;
	shl.b32 	%r142, %r141, 2;
	mov.u32 	%r143, _ZZ16transitionKernelILj64EEvmmfffPKjS1_PKfPfE4phis;
	add.s32 	%r144, %r143, %r142;
	ld.shared.f32 	%f88, [%r144];
	cvt.f64.f32 	%fd122, %f88;
	cvt.f64.f32 	%fd123, %f189;
	fma.rn.f64 	%fd124, %fd121, %fd122, %fd123;
	cvt.rn.f32.f64 	%f89, %fd124;
	ld.shared.u32 	%r145, [%r139+4];
	cvt.rn.f64.s32 	%fd125, %r145;
	mul.f64 	%fd126, %fd2, %fd125;
	ld.shared.f32 	%f90, [%r144+4];
	cvt.f64.f32 	%fd127, %f90;
	cvt.f64.f32 	%fd128, %f89;
	fma.rn.f64 	%fd129, %fd126, %fd127, %fd128;
	cvt.rn.f32.f64 	%f91, %fd129;
	ld.shared.u32 	%r146, [%r139+8];
	cvt.rn.f64.s32 	%fd130, %r146;
	mul.f64 	%fd131, %fd2, %fd130;
	ld.shared.f32 	%f92, [%r144+8];
	cvt.f64.f32 	%fd132, %f92;
	cvt.f64.f32 	%fd133, %f91;
	fma.rn.f64 	%fd134, %fd131, %fd132, %fd133;
	cvt.rn.f32.f64 	%f93, %fd134;
	ld.shared.u32 	%r147, [%r139+12];
	cvt.rn.f64.s32 	%fd135, %r147;
	mul.f64 	%fd136, %fd2, %fd135;
	ld.shared.f32 	%f94, [%r144+12];
	cvt.f64.f32 	%fd137, %f94;
	cvt.f64.f32 	%fd138, %f93;
	fma.rn.f64 	%fd139, %fd136, %fd137, %fd138;
	cvt.rn.f32.f64 	%f189, %fd139;
	add.s32 	%r181, %r181, 4;
$L__BB4_21:
	setp.eq.s32 	%p16, %r39, 0;
	@%p16 bra 	$L__BB4_26;
	setp.eq.s32 	%p17, %r39, 1;
	@%p17 bra 	$L__BB4_24;
	shl.b32 	%r148, %r181, 2;
	mov.u32 	%r149, _ZZ16transitionKernelILj64EEvmmfffPKjS1_PKfPfE7lCounts;
	add.s32 	%r150, %r149, %r148;
	ld.shared.u32 	%r151, [%r150];
	cvt.rn.f64.s32 	%fd140, %r151;
	mul.f64 	%fd141, %fd2, %fd140;
	add.s32 	%r152, %r181, %r4;
	shl.b32 	%r153, %r152, 2;
	mov.u32 	%r154, _ZZ16transitionKernelILj64EEvmmfffPKjS1_PKfPfE4phis;
	add.s32 	%r155, %r154, %r153;
	ld.shared.f32 	%f96, [%r155];
	cvt.f64.f32 	%fd142, %f96;
	cvt.f64.f32 	%fd143, %f189;
	fma.rn.f64 	%fd144, %fd141, %fd142, %fd143;
	cvt.rn.f32.f64 	%f97, %fd144;
	ld.shared.u32 	%r156, [%r150+4];
	cvt.rn.f64.s32 	%fd145, %r156;
	mul.f64 	%fd146, %fd2, %fd145;
	ld.shared.f32 	%f98, [%r155+4];
	cvt.f64.f32 	%fd147, %f98;
	cvt.f64.f32 	%fd148, %f97;
	fma.rn.f64 	%fd149, %fd146, %fd147, %fd148;
	cvt.rn.f32.f64 	%f189, %fd149;
	add.s32 	%r181, %r181, 2;
$L__BB4_24:
	and.b32  	%r157, %r2, 1;
	setp.eq.b32 	%p18, %r157, 1;
	not.pred 	%p19, %p18;
	@%p19 bra 	$L__BB4_26;
	shl.b32 	%r158, %r181, 2;
	mov.u32 	%r159, _ZZ16transitionKernelILj64EEvmmfffPKjS1_PKfPfE7lCounts;
	add.s32 	%r160, %r159, %r158;
	ld.shared.u32 	%r161, [%r160];
	cvt.rn.f64.s32 	%fd150, %r161;
	mul.f64 	%fd151, %fd2, %fd150;
	add.s32 	%r162, %r181, %r4;
	shl.b32 	%r163, %r162, 2;
	mov.u32 	%r164, _ZZ16transitionKernelILj64EEvmmfffPKjS1_PKfPfE4phis;
	add.s32 	%r165, %r164, %r163;
	ld.shared.f32 	%f99, [%r165];
	cvt.f64.f32 	%fd152, %f99;
	cvt.f64.f32 	%fd153, %f189;
	fma.rn.f64 	%fd154, %fd151, %fd152, %fd153;
	cvt.rn.f32.f64 	%f189, %fd154;
$L__BB4_26:
	cvt.rn.f32.s32 	%f100, %r9;
	mul.f32 	%f101, %f2, %f100;
	fma.rn.f32 	%f102, %f1, %f101, %f189;
	add.f32 	%f103, %f15, %f102;
	shl.b32 	%r166, %r5, 2;
	mov.u32 	%r167, _ZZ16transitionKernelILj64EEvmmfffPKjS1_PKfPfE7kll_kkl;
	add.s32 	%r44, %r167, %r166;
	st.shared.f32 	[%r44], %f103;
	bar.sync 	0;
	setp.lt.u32 	%p20, %r5, 64;
	@%p20 bra 	$L__BB4_28;
	ld.shared.f32 	%f104, [%r10];
	ld.shared.f32 	%f105, [%r10+-256];
	add.f32 	%f106, %f104, %f105;
	st.shared.f32 	[%r10+-256], %f106;
	ld.shared.f32 	%f107, [%r11];
	ld.shared.f32 	%f108, [%r11+-256];
	add.f32 	%f109, %f107, %f108;
	st.shared.f32 	[%r11+-256], %f109;
	ld.shared.f32 	%f110, [%r44];
	ld.shared.f32 	%f111, [%r44+-256];
	add.f32 	%f112, %f110, %f111;
	st.shared.f32 	[%r44+-256], %f112;
$L__BB4_28:
	bar.sync 	0;
	setp.gt.u32 	%p21, %r5, 31;
	@%p21 bra 	$L__BB4_30;
	ld.shared.f32 	%f113, [%r10+128];
	ld.shared.f32 	%f114, [%r10];
	add.f32 	%f115, %f113, %f114;
	ld.shared.f32 	%f116, [%r11+128];
	ld.shared.f32 	%f117, [%r11];
	add.f32 	%f118, %f116, %f117;
	ld.shared.f32 	%f119, [%r44+128];
	ld.shared.f32 	%f120, [%r44];
	add.f32 	%f121, %f119, %f120;
	ld.shared.f32 	%f122, [%r10+64];
	add.f32 	%f123, %f122, %f115;
	ld.shared.f32 	%f124, [%r11+64];
	add.f32 	%f125, %f124, %f118;
	ld.shared.f32 	%f126, [%r44+64];
	add.f32 	%f127, %f126, %f121;
	ld.shared.f32 	%f128, [%r10+32];
	add.f32 	%f129, %f128, %f123;
	ld.shared.f32 	%f130, [%r11+32];
	add.f32 	%f131, %f130, %f125;
	ld.shared.f32 	%f132, [%r44+32];
	add.f32 	%f133, %f132, %f127;
	ld.shared.f32 	%f134, [%r10+16];
	add.f32 	%f135, %f134, %f129;
	ld.shared.f32 	%f136, [%r11+16];
	add.f32 	%f137, %f136, %f131;
	ld.shared.f32 	%f138, [%r44+16];
	add.f32 	%f139, %f138, %f133;
	ld.shared.f32 	%f140, [%r10+8];
	add.f32 	%f141, %f140, %f135;
	ld.shared.f32 	%f142, [%r11+8];
	add.f32 	%f143, %f142, %f137;
	ld.shared.f32 	%f144, [%r44+8];
	add.f32 	%f145, %f144, %f139;
	ld.shared.f32 	%f146, [%r10+4];
	add.f32 	%f147, %f146, %f141;
	st.shared.f32 	[%r10], %f147;
	ld.shared.f32 	%f148, [%r11+4];
	add.f32 	%f149, %f148, %f143;
	st.shared.f32 	[%r11], %f149;
	ld.shared.f32 	%f150, [%r44+4];
	add.f32 	%f151, %f150, %f145;
	st.shared.f32 	[%r44], %f151;
$L__BB4_30:
	bar.sync 	0;
	setp.ne.s32 	%p22, %r5, 0;
	@%p22 bra 	$L__BB4_32;
	ld.param.u64 	%rd18, [_Z16transitionKernelILj64EEvmmfffPKjS1_PKfPf_param_0];
	ld.shared.f32 	%f152, [_ZZ16transitionKernelILj64EEvmmfffPKjS1_PKfPfE3kl1];
	cvt.rn.f32.u64 	%f153, %rd18;
	div.rn.f32 	%f154, %f152, %f153;
	add.f32 	%f155, %f28, %f154;
	ld.shared.f32 	%f156, [_ZZ16transitionKernelILj64EEvmmfffPKjS1_PKfPfE3kl2];
	div.rn.f32 	%f157, %f156, %f153;
	add.f32 	%f158, %f29, %f157;
	cvt.rn.f32.u64 	%f159, %rd2;
	div.rn.f32 	%f160, %f156, %f159;
	add.f32 	%f161, %f160, %f158;
	ld.shared.f32 	%f162, [_ZZ16transitionKernelILj64EEvmmfffPKjS1_PKfPfE7kll_kkl];
	div.rn.f32 	%f163, %f162, %f159;
	sub.f32 	%f164, %f161, %f163;
	mul.f32 	%f165, %f152, %f152;
	div.rn.f32 	%f166, %f165, %f159;
	add.f32 	%f167, %f164, %f166;
	add.f32 	%f168, %f30, %f30;
	mul.f32 	%f169, %f168, %f152;
	sub.f32 	%f170, %f167, %f169;
	mul.f32 	%f171, %f155, %f155;
	sub.f32 	%f172, %f170, %f171;
	fma.rn.f32 	%f173, %f172, 0f3F000000, %f155;
	mov.u32 	%r168, %ctaid.y;
	mov.u32 	%r169, %ctaid.x;
	mad.lo.s32 	%r170, %r169, %r3, %r168;
	cvta.to.global.u64 	%rd15, %rd5;
	mul.wide.u32 	%rd16, %r170, 4;
	add.s64 	%rd17, %rd15, %rd16;
	st.global.f32 	[%rd17], %f173;
$L__BB4_32:
	ret;

}
	// .globl	_Z16transitionKernelILj32EEvmmfffPKjS1_PKfPf
.visible .entry _Z16transitionKernelILj32EEvmmfffPKjS1_PKfPf(
	.param .u64 _Z16transitionKernelILj32EEvmmfffPKjS1_PKfPf_param_0,
	.param .u64 _Z16transitionKernelILj32EEvmmfffPKjS1_PKfPf_param_1,
	.param .f32 _Z16transitionKernelILj32EEvmmfffPKjS1_PKfPf_param_2,
	.param .f32 _Z16transitionKernelILj32EEvmmfffPKjS1_PKfPf_param_3,
	.param .f32 _Z16transitionKernelILj32EEvmmfffPKjS1_PKfPf_param_4,
	.param .u64 .ptr .align 1 _Z16transitionKernelILj32EEvmmfffPKjS1_PKfPf_param_5,
	.param .u64 .ptr .align 1 _Z16transitionKernelILj32EEvmmfffPKjS1_PKfPf_param_6,
	.param .u64 .ptr .align 1 _Z16transitionKernelILj32EEvmmfffPKjS1_PKfPf_param_7,
	.param .u64 .ptr .align 1 _Z16transitionKernelILj32EEvmmfffPKjS1_PKfPf_param_8
)
{
	.reg .pred 	%p<23>;
	.reg .b32 	%r<183>;
	.reg .b32 	%f<184>;
	.reg .b64 	%rd<19>;
	.reg .b64 	%fd<155>;
	// demoted variable
	.shared .align 4 .b8 _ZZ16transitionKernelILj32EEvmmfffPKjS1_PKfPfE7kCounts[128];
	// demoted variable
	.shared .align 4 .b8 _ZZ16transitionKernelILj32EEvmmfffPKjS1_PKfPfE7lCounts[128];
	// demoted variable
	.shared .align 4 .b8 _ZZ16transitionKernelILj32EEvmmfffPKjS1_PKfPfE4phis[4096];
	// demoted variable
	.shared .align 4 .b8 _ZZ16transitionKernelILj32EEvmmfffPKjS1_PKfPfE3kl1[4096];
	// demoted variable
	.shared .align 4 .b8 _ZZ16transitionKernelILj32EEvmmfffPKjS1_PKfPfE3kl2[4096];
	// demoted variable
	.shared .align 4 .b8 _ZZ16transitionKernelILj32EEvmmfffPKjS1_PKfPfE7kll_kkl[4096];
	ld.param.u64 	%rd2, [_Z16transitionKernelILj32EEvmmfffPKjS1_PKfPf_param_1];
	ld.param.f32 	%f28, [_Z16transitionKernelILj32EEvmmfffPKjS1_PKfPf_param_2];
	ld.param.f32 	%f29, [_Z16transitionKernelILj32EEvmmfffPKjS1_PKfPf_param_3];
	ld.param.f32 	%f30, [_Z16transitionKernelILj32EEvmmfffPKjS1_PKfPf_param_4];
	ld.param.u64 	%rd3, [_Z16transitionKernelILj32EEvmmfffPKjS1_PKfPf_param_5];
	ld.param.u64 	%rd4, [_Z16transitionKernelILj32EEvmmfffPKjS1_PKfPf_param_6];
	ld.param.u64 	%rd6, [_Z16transitionKernelILj32EEvmmfffPKjS1_PKfPf_param_7];
	ld.param.u64 	%rd5, [_Z16transitionKernelILj32EEvmmfffPKjS1_PKfPf_param_8];
	cvta.to.global.u64 	%rd7, %rd6;
	mov.u32 	%r1, %tid.x;
	mov.u32 	%r2, %tid.y;
	mov.u32 	%r3, %ntid.x;
	mul.lo.s32 	%r4, %r1, %r3;
	add.s32 	%r5, %r4, %r2;
	mul.wide.u32 	%rd8, %r5, 4;
	add.s64 	%rd9, %rd7, %rd8;
	ld.global.f32 	%f31, [%rd9];
	shl.b32 	%r45, %r5, 2;
	mov.u32 	%r46, _ZZ16transitionKernelILj32EEvmmfffPKjS1_PKfPfE4phis;
	add.s32 	%r6, %r46, %r45;
	st.shared.f32 	[%r6], %f31;
	setp.ne.s32 	%p1, %r2, 0;
	shl.b32 	%r47, %r1, 2;
	mov.u32 	%r48, _ZZ16transitionKernelILj32EEvmmfffPKjS1_PKfPfE7kCounts;
	add.s32 	%r7, %r48, %r47;
	@%p1 bra 	$L__BB5_2;
	cvta.to.global.u64 	%rd10, %rd3;
	cvta.to.global.u64 	%rd11, %rd4;
	mul.wide.u32 	%rd12, %r1, 4;
	add.s64 	%rd13, %rd10, %rd12;
	ld.global.u32 	%r49, [%rd13];
	st.shared.u32 	[%r7], %r49;
	add.s64 	%rd14, %rd11, %rd12;
	ld.global.u32 	%r50, [%rd14];
	mov.u32 	%r52, _ZZ16transitionKernelILj32EEvmmfffPKjS1_PKfPfE7lCounts;
	add.s32 	%r53, %r52, %r47;
	st.shared.u32 	[%r53], %r50;
$L__BB5_2:
	bar.sync 	0;
	ld.shared.u32 	%r54, [%r7];
	add.s32 	%r8, %r54, 1;
	shl.b32 	%r55, %r2, 2;
	mov.u32 	%r56, _ZZ16transitionKernelILj32EEvmmfffPKjS1_PKfPfE7lCounts;
	add.s32 	%r57, %r56, %r55;
	ld.shared.u32 	%r58, [%r57];
	add.s32 	%r9, %r58, 1;
	mad.lo.s32 	%r59, %r54, %r58, %r54;
	add.s32 	%r60, %r59, %r9;
	cvt.rn.f32.s32 	%f33, %r60;
	ld.shared.f32 	%f1, [%r6];
	mul.f32 	%f2, %f1, %f33;
	mov.u32 	%r62, _ZZ16transitionKernelILj32EEvmmfffPKjS1_PKfPfE3kl1;
	add.s32 	%r10, %r62, %r45;
	st.shared.f32 	[%r10], %f2;
	mul.f32 	%f34, %f1, %f2;
	mov.u32 	%r63, _ZZ16transitionKernelILj32EEvmmfffPKjS1_PKfPfE3kl2;
	add.s32 	%r11, %r63, %r45;
	st.shared.f32 	[%r11], %f34;
	setp.eq.s32 	%p2, %r1, 0;
	mov.f32 	%f175, 0f00000000;
	@%p2 bra 	$L__BB5_14;
	cvt.f64.f32 	%fd3, %f2;
	add.f64 	%fd1, %fd3, %fd3;
	setp.lt.u32 	%p3, %r1, 8;
	mov.f32 	%f175, 0f00000000;
	mov.b32 	%r175, 0;
	@%p3 bra 	$L__BB5_6;
	and.b32  	%r66, %r1, 1016;
	neg.s32 	%r173, %r66;
	add.s32 	%r172, %r46, %r55;
	add.s32 	%r171, %r48, 16;
	mov.f32 	%f175, 0f00000000;
$L__BB5_5:
	.pragma "nounroll";
	and.b32  	%r175, %r1, 1016;
	ld.shared.u32 	%r70, [%r171+-16];
	cvt.rn.f64.s32 	%fd4, %r70;
	mul.f64 	%fd5, %fd1, %fd4;
	ld.shared.f32 	%f38, [%r172];
	cvt.f64.f32 	%fd6, %f38;
	cvt.f64.f32 	%fd7, %f175;
	fma.rn.f64 	%fd8, %fd5, %fd6, %fd7;
	cvt.rn.f32.f64 	%f39, %fd8;
	ld.shared.u32 	%r71, [%r171+-12];
	cvt.rn.f64.s32 	%fd9, %r71;
	mul.f64 	%fd10, %fd1, %fd9;
	shl.b32 	%r72, %r3, 2;
	add.s32 	%r73, %r172, %r72;
	ld.shared.f32 	%f40, [%r73];
	cvt.f64.f32 	%fd11, %f40;
	cvt.f64.f32 	%fd12, %f39;
	fma.rn.f64 	%fd13, %fd10, %fd11, %fd12;
	cvt.rn.f32.f64 	%f41, %fd13;
	ld.shared.u32 	%r74, [%r171+-8];
	cvt.rn.f64.s32 	%fd14, %r74;
	mul.f64 	%fd15, %fd1, %fd14;
	add.s32 	%r75, %r73, %r72;
	ld.shared.f32 	%f42, [%r75];
	cvt.f64.f32 	%fd16, %f42;
	cvt.f64.f32 	%fd17, %f41;
	fma.rn.f64 	%fd18, %fd15, %fd16, %fd17;
	cvt.rn.f32.f64 	%f43, %fd18;
	ld.shared.u32 	%r76, [%r171+-4];
	cvt.rn.f64.s32 	%fd19, %r76;
	mul.f64 	%fd20, %fd1, %fd19;
	add.s32 	%r77, %r75, %r72;
	ld.shared.f32 	%f44, [%r77];
	cvt.f64.f32 	%fd21, %f44;
	cvt.f64.f32 	%fd22, %f43;
	fma.rn.f64 	%fd23, %fd20, %fd21, %fd22;
	cvt.rn.f32.f64 	%f45, %fd23;
	ld.shared.u32 	%r78, [%r171];
	cvt.rn.f64.s32 	%fd24, %r78;
	mul.f64 	%fd25, %fd1, %fd24;
	add.s32 	%r79, %r77, %r72;
	ld.shared.f32 	%f46, [%r79];
	cvt.f64.f32 	%fd26, %f46;
	cvt.f64.f32 	%fd27, %f45;
	fma.rn.f64 	%fd28, %fd25, %fd26, %fd27;
	cvt.rn.f32.f64 	%f47, %fd28;
	ld.shared.u32 	%r80, [%r171+4];
	cvt.rn.f64.s32 	%fd29, %r80;
	mul.f64 	%fd30, %fd1, %fd29;
	add.s32 	%r81, %r79, %r72;
	ld.shared.f32 	%f48, [%r81];
	cvt.f64.f32 	%fd31, %f48;
	cvt.f64.f32 	%fd32, %f47;
	fma.rn.f64 	%fd33, %fd30, %fd31, %fd32;
	cvt.rn.f32.f64 	%f49, %fd33;
	ld.shared.u32 	%r82, [%r171+8];
	cvt.rn.f64.s32 	%fd34, %r82;
	mul.f64 	%fd35, %fd1, %fd34;
	add.s32 	%r83, %r81, %r72;
	ld.shared.f32 	%f50, [%r83];
	cvt.f64.f32 	%fd36, %f50;
	cvt.f64.f32 	%fd37, %f49;
	fma.rn.f64 	%fd38, %fd35, %fd36, %fd37;
	cvt.rn.f32.f64 	%f51, %fd38;
	ld.shared.u32 	%r84, [%r171+12];
	cvt.rn.f64.s32 	%fd39, %r84;
	mul.f64 	%fd40, %fd1, %fd39;
	add.s32 	%r85, %r83, %r72;
	ld.shared.f32 	%f52, [%r85];
	cvt.f64.f32 	%fd41, %f52;
	cvt.f64.f32 	%fd42, %f51;
	fma.rn.f64 	%fd43, %fd40, %fd41, %fd42;
	cvt.rn.f32.f64 	%f175, %fd43;
	add.s32 	%r173, %r173, 8;
	shl.b32 	%r86, %r3, 5;
	add.s32 	%r172, %r172, %r86;
	add.s32 	%r171, %r171, 32;
	setp.ne.s32 	%p4, %r173, 0;
	@%p4 bra 	$L__BB5_5;
$L__BB5_6:
	and.b32  	%r22, %r1, 7;
	setp.eq.s32 	%p5, %r22, 0;
	@%p5 bra 	$L__BB5_14;
	setp.lt.u32 	%p6, %r22, 4;
	@%p6 bra 	$L__BB5_9;
	shl.b32 	%r87, %r175, 2;
	mov.u32 	%r88, _ZZ16transitionKernelILj32EEvmmfffPKjS1_PKfPfE7kCounts;
	add.s32 	%r89, %r88, %r87;
	ld.shared.u32 	%r90, [%r89];
	cvt.rn.f64.s32 	%fd44, %r90;
	mul.f64 	%fd45, %fd1, %fd44;
	mad.lo.s32 	%r91, %r175, %r3, %r2;
	shl.b32 	%r92, %r91, 2;
	mov.u32 	%r93, _ZZ16transitionKernelILj32EEvmmfffPKjS1_PKfPfE4phis;
	add.s32 	%r94, %r93, %r92;
	ld.shared.f32 	%f54, [%r94];
	cvt.f64.f32 	%fd46, %f54;
	cvt.f64.f32 	%fd47, %f175;
	fma.rn.f64 	%fd48, %fd45, %fd46, %fd47;
	cvt.rn.f32.f64 	%f55, %fd48;
	ld.shared.u32 	%r95, [%r89+4];
	cvt.rn.f64.s32 	%fd49, %r95;
	mul.f64 	%fd50, %fd1, %fd49;
	shl.b32 	%r96, %r3, 2;
	add.s32 	%r97, %r94, %r96;
	ld.shared.f32 	%f56, [%r97];
	cvt.f64.f32 	%fd51, %f56;
	cvt.f64.f32 	%fd52, %f55;
	fma.rn.f64 	%fd53, %fd50, %fd51, %fd52;
	cvt.rn.f32.f64 	%f57, %fd53;
	ld.shared.u32 	%r98, [%r89+8];
	cvt.rn.f64.s32 	%fd54, %r98;
	mul.f64 	%fd55, %fd1, %fd54;
	add.s32 	%r99, %r97, %r96;
	ld.shared.f32 	%f58, [%r99];
	cvt.f64.f32 	%fd56, %f58;
	cvt.f64.f32 	%fd57, %f57;
	fma.rn.f64 	%fd58, %fd55, %fd56, %fd57;
	cvt.rn.f32.f64 	%f59, %fd58;
	ld.shared.u32 	%r100, [%r89+12];
	cvt.rn.f64.s32 	%fd59, %r100;
	mul.f64 	%fd60, %fd1, %fd59;
	add.s32 	%r101, %r99, %r96;
	ld.shared.f32 	%f60, [%r101];
	cvt.f64.f32 	%fd61, %f60;
	cvt.f64.f32 	%fd62, %f59;
	fma.rn.f64 	%fd63, %fd60, %fd61, %fd62;
	cvt.rn.f32.f64 	%f175, %fd63;
	add.s32 	%r175, %r175, 4;
$L__BB5_9:
	and.b32  	%r25, %r1, 3;
	setp.eq.s32 	%p7, %r25, 0;
	@%p7 bra 	$L__BB5_14;
	setp.eq.s32 	%p8, %r25, 1;
	@%p8 bra 	$L__BB5_12;
	shl.b32 	%r102, %r175, 2;
	mov.u32 	%r103, _ZZ16transitionKernelILj32EEvmmfffPKjS1_PKfPfE7kCounts;
	add.s32 	%r104, %r103, %r102;
	ld.shared.u32 	%r105, [%r104];
	cvt.rn.f64.s32 	%fd64, %r105;
	mul.f64 	%fd65, %fd1, %fd64;
	mad.lo.s32 	%r106, %r175, %r3, %r2;
	shl.b32 	%r107, %r106, 2;
	mov.u32 	%r108, _ZZ16transitionKernelILj32EEvmmfffPKjS1_PKfPfE4phis;
	add.s32 	%r109, %r108, %r107;
	ld.shared.f32 	%f62, [%r109];
	cvt.f64.f32 	%fd66, %f62;
	cvt.f64.f32 	%fd67, %f175;
	fma.rn.f64 	%fd68, %fd65, %fd66, %fd67;
	cvt.rn.f32.f64 	%f63, %fd68;
	ld.shared.u32 	%r110, [%r104+4];
	cvt.rn.f64.s32 	%fd69, %r110;
	mul.f64 	%fd70, %fd1, %fd69;
	shl.b32 	%r111, %r3, 2;
	add.s32 	%r112, %r109, %r111;
	ld.shared.f32 	%f64, [%r112];
	cvt.f64.f32 	%fd71, %f64;
	cvt.f64.f32 	%fd72, %f63;
	fma.rn.f64 	%fd73, %fd70, %fd71, %fd72;
	cvt.rn.f32.f64 	%f175, %fd73;
	add.s32 	%r175, %r175, 2;
$L__BB5_12:
	and.b32  	%r113, %r1, 1;
	setp.eq.b32 	%p9, %r113, 1;
	not.pred 	%p10, %p9;
	@%p10 bra 	$L__BB5_14;
	shl.b32 	%r114, %r175, 2;
	mov.u32 	%r115, _ZZ16transitionKernelILj32EEvmmfffPKjS1_PKfPfE7kCounts;
	add.s32 	%r116, %r115, %r114;
	ld.shared.u32 	%r117, [%r116];
	cvt.rn.f64.s32 	%fd74, %r117;
	mul.f64 	%fd75, %fd1, %fd74;
	mad.lo.s32 	%r118, %r175, %r3, %r2;
	shl.b32 	%r119, %r118, 2;
	mov.u32 	%r120, _ZZ16transitionKernelILj32EEvmmfffPKjS1_PKfPfE4phis;
	add.s32 	%r121, %r120, %r119;
	ld.shared.f32 	%f65, [%r121];
	cvt.f64.f32 	%fd76, %f65;
	cvt.f64.f32 	%fd77, %f175;
	fma.rn.f64 	%fd78, %fd75, %fd76, %fd77;
	cvt.rn.f32.f64 	%f175, %fd78;
$L__BB5_14:
	setp.eq.s32 	%p11, %r2, 0;
	cvt.rn.f32.s32 	%f67, %r8;
	mul.f32 	%f68, %f2, %f67;
	fma.rn.f32 	%f15, %f1, %f68, %f175;
	mov.f32 	%f183, 0f00000000;
	@%p11 bra 	$L__BB5_26;
	cvt.f64.f32 	%fd79, %f2;
	add.f64 	%fd2, %fd79, %fd79;
	setp.lt.u32 	%p12, %r2, 8;
	mov.f32 	%f183, 0f00000000;
	mov.b32 	%r181, 0;
	@%p12 bra 	$L__BB5_18;
	and.b32  	%r181, %r2, 1016;
	neg.s32 	%r179, %r181;
	shl.b32 	%r125, %r4, 2;
	mov.u32 	%r126, _ZZ16transitionKernelILj32EEvmmfffPKjS1_PKfPfE4phis;
	add.s32 	%r127, %r125, %r126;
	add.s32 	%r177, %r127, 16;
	mov.u32 	%r128, _ZZ16transitionKernelILj32EEvmmfffPKjS1_PKfPfE7lCounts;
	add.s32 	%r178, %r128, 16;
	mov.f32 	%f183, 0f00000000;
$L__BB5_17:
	.pragma "nounroll";
	ld.shared.u32 	%r129, [%r178+-16];
	cvt.rn.f64.s32 	%fd80, %r129;
	mul.f64 	%fd81, %fd2, %fd80;
	ld.shared.f32 	%f72, [%r177+-16];
	cvt.f64.f32 	%fd82, %f72;
	cvt.f64.f32 	%fd83, %f183;
	fma.rn.f64 	%fd84, %fd81, %fd82, %fd83;
	cvt.rn.f32.f64 	%f73, %fd84;
	ld.shared.u32 	%r130, [%r178+-12];
	cvt.rn.f64.s32 	%fd85, %r130;
	mul.f64 	%fd86, %fd2, %fd85;
	ld.shared.f32 	%f74, [%r177+-12];
	cvt.f64.f32 	%fd87, %f74;
	cvt.f64.f32 	%fd88, %f73;
	fma.rn.f64 	%fd89, %fd86, %fd87, %fd88;
	cvt.rn.f32.f64 	%f75, %fd89;
	ld.shared.u32 	%r131, [%r178+-8];
	cvt.rn.f64.s32 	%fd90, %r131;
	mul.f64 	%fd91, %fd2, %fd90;
	ld.shared.f32 	%f76, [%r177+-8];
	cvt.f64.f32 	%fd92, %f76;
	cvt.f64.f32 	%fd93, %f75;
	fma.rn.f64 	%fd94, %fd91, %fd92, %fd93;
	cvt.rn.f32.f64 	%f77, %fd94;
	ld.shared.u32 	%r132, [%r178+-4];
	cvt.rn.f64.s32 	%fd95, %r132;
	mul.f64 	%fd96, %fd2, %fd95;
	ld.shared.f32 	%f78, [%r177+-4];
	cvt.f64.f32 	%fd97, %f78;
	cvt.f64.f32 	%fd98, %f77;
	fma.rn.f64 	%fd99, %fd96, %fd97, %fd98;
	cvt.rn.f32.f64 	%f79, %fd99;
	ld.shared.u32 	%r133, [%r178];
	cvt.rn.f64.s32 	%fd100, %r133;
	mul.f64 	%fd101, %fd2, %fd100;
	ld.shared.f32 	%f80, [%r177];
	cvt.f64.f32 	%fd102, %f80;
	cvt.f64.f32 	%fd103, %f79;
	fma.rn.f64 	%fd104, %fd101, %fd102, %fd103;
	cvt.rn.f32.f64 	%f81, %fd104;
	ld.shared.u32 	%r134, [%r178+4];
	cvt.rn.f64.s32 	%fd105, %r134;
	mul.f64 	%fd106, %fd2, %fd105;
	ld.shared.f32 	%f82, [%r177+4];
	cvt.f64.f32 	%fd107, %f82;
	cvt.f64.f32 	%fd108, %f81;
	fma.rn.f64 	%fd109, %fd106, %fd107, %fd108;
	cvt.rn.f32.f64 	%f83, %fd109;
	ld.shared.u32 	%r135, [%r178+8];
	cvt.rn.f64.s32 	%fd110, %r135;
	mul.f64 	%fd111, %fd2, %fd110;
	ld.shared.f32 	%f84, [%r177+8];
	cvt.f64.f32 	%fd112, %f84;
	cvt.f64.f32 	%fd113, %f83;
	fma.rn.f64 	%fd114, %fd111, %fd112, %fd113;
	cvt.rn.f32.f64 	%f85, %fd114;
	ld.shared.u32 	%r136, [%r178+12];
	cvt.rn.f64.s32 	%fd115, %r136;
	mul.f64 	%fd116, %fd2, %fd115;
	ld.shared.f32 	%f86, [%r177+12];
	cvt.f64.f32 	%fd117, %f86;
	cvt.f64.f32 	%fd118, %f85;
	fma.rn.f64 	%fd119, %fd116, %fd117, %fd118;
	cvt.rn.f32.f64 	%f183, %fd119;
	add.s32 	%r179, %r179, 8;
	add.s32 	%r178, %r178, 32;
	add.s32 	%r177, %r177, 32;
	setp.ne.s32 	%p13, %r179, 0;
	@%p13 bra 	$L__BB5_17;
$L__BB5_18:
	and.b32  	%r38, %r2, 7;
	setp.eq.s32 	%p14, %r38, 0;
	@%p14 bra 	$L__BB5_26;
	and.b32  	%r39, %r2, 3;
	setp.lt.u32 	%p15, %r38, 4;
	@%p15 bra 	$L__BB5_21;
	shl.b32 	%r137, %r181, 2;
	mov.u32 	%r138, _ZZ16transitionKernelILj32EEvmmfffPKjS1_PKfPfE7lCounts;
	add.s32 	%r139, %r138, %r137;
	ld.shared.u32 	%r140, [%r139];
	cvt.rn.f64.s32 	%fd120, %r140;
	mul.f64 	%fd121, %fd2, %fd120;
	add.s32 	%r141, %r181, %r4;
	shl.b32 	%r142, %r141, 2;
	mov.u32 	%r143, _ZZ16transitionKernelILj32EEvmmfffPKjS1_PKfPfE4phis;
	add.s32 	%r144, %r143, %r142;
	ld.shared.f32 	%f88, [%r144];
	cvt.f64.f32 	%fd122, %f88;
	cvt.f64.f32 	%fd123, %f183;
	fma.rn.f64 	%fd124, %fd121, %fd122, %fd123;
	cvt.rn.f32.f64 	%f89, %fd124;
	ld.shared.u32 	%r145, [%r139+4];
	cvt.rn.f64.s32 	%fd125, %r145;
	mul.f64 	%fd126, %fd2, %fd125;
	ld.shared.f32 	%f90, [%r144+4];
	cvt.f64.f32 	%fd127, %f90;
	cvt.f64.f32 	%fd128, %f89;
	fma.rn.f64 	%fd129, %fd126, %fd127, %fd128;
	cvt.rn.f32.f64 	%f91, %fd129;
	ld.shared.u32 	%r146, [%r139+8];
	cvt.rn.f64.s32 	%fd130, %r146;
	mul.f64 	%fd131, %fd2, %fd130;
	ld.shared.f32 	%f92, [%r144+8];
	cvt.f64.f32 	%fd132, %f92;
	cvt.f64.f32 	%fd133, %f91;
	fma.rn.f64 	%fd134, %fd131, %fd132, %fd133;
	cvt.rn.f32.f64 	%f93, %fd134;
	ld.shared.u32 	%r147, [%r139+12];
	cvt.rn.f64.s32 	%fd135, %r147;
	mul.f64 	%fd136, %fd2, %fd135;
	ld.shared.f32 	%f94, [%r144+12];
	cvt.f64.f32 	%fd137, %f94;
	cvt.f64.f32 	%fd138, %f93;
	fma.rn.f64 	%fd139, %fd136, %fd137, %fd138;
	cvt.rn.f32.f64 	%f183, %fd139;
	add.s32 	%r181, %r181, 4;
$L__BB5_21:
	setp.eq.s32 	%p16, %r39, 0;
	@%p16 bra 	$L__BB5_26;
	setp.eq.s32 	%p17, %r39, 1;
	@%p17 bra 	$L__BB5_24;
	shl.b32 	%r148, %r181, 2;
	mov.u32 	%r149, _ZZ16transitionKernelILj32EEvmmfffPKjS1_PKfPfE7lCounts;
	add.s32 	%r150, %r149, %r148;
	ld.shared.u32 	%r151, [%r150];
	cvt.rn.f64.s32 	%fd140, %r151;
	mul.f64 	%fd141, %fd2, %fd140;
	add.s32 	%r152, %r181, %r4;
	shl.b32 	%r153, %r152, 2;
	mov.u32 	%r154, _ZZ16transitionKernelILj32EEvmmfffPKjS1_PKfPfE4phis;
	add.s32 	%r155, %r154, %r153;
	ld.shared.f32 	%f96, [%r155];
	cvt.f64.f32 	%fd142, %f96;
	cvt.f64.f32 	%fd143, %f183;
	fma.rn.f64 	%fd144, %fd141, %fd142, %fd143;
	cvt.rn.f32.f64 	%f97, %fd144;
	ld.shared.u32 	%r156, [%r150+4];
	cvt.rn.f64.s32 	%fd145, %r156;
	mul.f64 	%fd146, %fd2, %fd145;
	ld.shared.f32 	%f98, [%r155+4];
	cvt.f64.f32 	%fd147, %f98;
	cvt.f64.f32 	%fd148, %f97;
	fma.rn.f64 	%fd149, %fd146, %fd147, %fd148;
	cvt.rn.f32.f64 	%f183, %fd149;
	add.s32 	%r181, %r181, 2;
$L__BB5_24:
	and.b32  	%r157, %r2, 1;
	setp.eq.b32 	%p18, %r157, 1;
	not.pred 	%p19, %p18;
	@%p19 bra 	$L__BB5_26;
	shl.b32 	%r158, %r181, 2;
	mov.u32 	%r159, _ZZ16transitionKernelILj32EEvmmfffPKjS1_PKfPfE7lCounts;
	add.s32 	%r160, %r159, %r158;
	ld.shared.u32 	%r161, [%r160];
	cvt.rn.f64.s32 	%fd150, %r161;
	mul.f64 	%fd151, %fd2, %fd150;
	add.s32 	%r162, %r181, %r4;
	shl.b32 	%r163, %r162, 2;
	mov.u32 	%r164, _ZZ16transitionKernelILj32EEvmmfffPKjS1_PKfPfE4phis;
	add.s32 	%r165, %r164, %r163;
	ld.shared.f32 	%f99, [%r165];
	cvt.f64.f32 	%fd152, %f99;
	cvt.f64.f32 	%fd153, %f183;
	fma.rn.f64 	%fd154, %fd151, %fd152, %fd153;
	cvt.rn.f32.f64 	%f183, %fd154;
$L__BB5_26:
	cvt.rn.f32.s32 	%f100, %r9;
	mul.f32 	%f101, %f2, %f100;
	fma.rn.f32 	%f102, %f1, %f101, %f183;
	add.f32 	%f103, %f15, %f102;
	shl.b32 	%r166, %r5, 2;
	mov.u32 	%r167, _ZZ16transitionKernelILj32EEvmmfffPKjS1_PKfPfE7kll_kkl;
	add.s32 	%r44, %r167, %r166;
	st.shared.f32 	[%r44], %f103;
	bar.sync 	0;
	setp.lt.u32 	%p20, %r5, 32;
	@%p20 bra 	$L__BB5_28;
	ld.shared.f32 	%f104, [%r10];
	ld.shared.f32 	%f105, [%r10+-128];
	add.f32 	%f106, %f104, %f105;
	st.shared.f32 	[%r10+-128], %f106;
	ld.shared.f32 	%f107, [%r11];
	ld.shared.f32 	%f108, [%r11+-128];
	add.f32 	%f109, %f107, %f108;
	st.shared.f32 	[%r11+-128], %f109;
	ld.shared.f32 	%f110, [%r44];
	ld.shared.f32 	%f111, [%r44+-128];
	add.f32 	%f112, %f110, %f111;
	st.shared.f32 	[%r44+-128], %f112;
$L__BB5_28:
	bar.sync 	0;
	setp.gt.u32 	%p21, %r5, 31;
	@%p21 bra 	$L__BB5_30;
	ld.shared.f32 	%f113, [%r10+64];
	ld.shared.f32 	%f114, [%r10];
	add.f32 	%f115, %f113, %f114;
	ld.shared.f32 	%f116, [%r11+64];
	ld.shared.f32 	%f117, [%r11];
	add.f32 	%f118, %f116, %f117;
	ld.shared.f32 	%f119, [%r44+64];
	ld.shared.f32 	%f120, [%r44];
	add.f32 	%f121, %f119, %f120;
	ld.shared.f32 	%f122, [%r10+32];
	add.f32 	%f123, %f122, %f115;
	ld.shared.f32 	%f124, [%r11+32];
	add.f32 	%f125, %f124, %f118;
	ld.shared.f32 	%f126, [%r44+32];
	add.f32 	%f127, %f126, %f121;
	ld.shared.f32 	%f128, [%r10+16];
	add.f32 	%f129, %f128, %f123;
	ld.shared.f32 	%f130, [%r11+16];
	add.f32 	%f131, %f130, %f125;
	ld.shared.f32 	%f132, [%r44+16];
	add.f32 	%f133, %f132, %f127;
	ld.shared.f32 	%f134, [%r10+8];
	add.f32 	%f135, %f134, %f129;
	ld.shared.f32 	%f136, [%r11+8];
	add.f32 	%f137, %f136, %f131;
	ld.shared.f32 	%f138, [%r44+8];
	add.f32 	%f139, %f138, %f133;
	ld.shared.f32 	%f140, [%r10+4];
	add.f32 	%f141, %f140, %f135;
	st.shared.f32 	[%r10], %f141;
	ld.shared.f32 	%f142, [%r11+4];
	add.f32 	%f143, %f142, %f137;
	st.shared.f32 	[%r11], %f143;
	ld.shared.f32 	%f144, [%r44+4];
	add.f32 	%f145, %f144, %f139;
	st.shared.f32 	[%r44], %f145;
$L__BB5_30:
	bar.sync 	0;
	setp.ne.s32 	%p22, %r5, 0;
	@%p22 bra 	$L__BB5_32;
	ld.param.u64 	%rd18, [_Z16transitionKernelILj32EEvmmfffPKjS1_PKfPf_param_0];
	ld.shared.f32 	%f146, [_ZZ16transitionKernelILj32EEvmmfffPKjS1_PKfPfE3kl1];
	cvt.rn.f32.u64 	%f147, %rd18;
	div.rn.f32 	%f148, %f146, %f147;
	add.f32 	%f149, %f28, %f148;
	ld.shared.f32 	%f150, [_ZZ16transitionKernelILj32EEvmmfffPKjS1_PKfPfE3kl2];
	div.rn.f32 	%f151, %f150, %f147;
	add.f32 	%f152, %f29, %f151;
	cvt.rn.f32.u64 	%f153, %rd2;
	div.rn.f32 	%f154, %f150, %f153;
	add.f32 	%f155, %f154, %f152;
	ld.shared.f32 	%f156, [_ZZ16transitionKernelILj32EEvmmfffPKjS1_PKfPfE7kll_kkl];
	div.rn.f32 	%f157, %f156, %f153;
	sub.f32 	%f158, %f155, %f157;
	mul.f32 	%f159, %f146, %f146;
	div.rn.f32 	%f160, %f159, %f153;
	add.f32 	%f161, %f158, %f160;
	add.f32 	%f162, %f30, %f30;
	mul.f32 	%f163, %f162, %f146;
	sub.f32 	%f164, %f161, %f163;
	mul.f32 	%f165, %f149, %f149;
	sub.f32 	%f166, %f164, %f165;
	fma.rn.f32 	%f167, %f166, 0f3F000000, %f149;
	mov.u32 	%r168, %ctaid.y;
	mov.u32 	%r169, %ctaid.x;
	mad.lo.s32 	%r170, %r169, %r3, %r168;
	cvta.to.global.u64 	%rd15, %rd5;
	mul.wide.u32 	%rd16, %r170, 4;
	add.s64 	%rd17, %rd15, %rd16;
	st.global.f32 	[%rd17], %f167;
$L__BB5_32:
	ret;

}
	// .globl	_Z16transitionKernelILj16EEvmmfffPKjS1_PKfPf
.visible .entry _Z16transitionKernelILj16EEvmmfffPKjS1_PKfPf(
	.param .u64 _Z16transitionKernelILj16EEvmmfffPKjS1_PKfPf_param_0,
	.param .u64 _Z16transitionKernelILj16EEvmmfffPKjS1_PKfPf_param_1,
	.param .f32 _Z16transitionKernelILj16EEvmmfffPKjS1_PKfPf_param_2,
	.param .f32 _Z16transitionKernelILj16EEvmmfffPKjS1_PKfPf_param_3,
	.param .f32 _Z16transitionKernelILj16EEvmmfffPKjS1_PKfPf_param_4,
	.param .u64 .ptr .align 1 _Z16transitionKernelILj16EEvmmfffPKjS1_PKfPf_param_5,
	.param .u64 .ptr .align 1 _Z16transitionKernelILj16EEvmmfffPKjS1_PKfPf_param_6,
	.param .u64 .ptr .align 1 _Z16transitionKernelILj16EEvmmfffPKjS1_PKfPf_param_7,
	.param .u64 .ptr .align 1 _Z16transitionKernelILj16EEvmmfffPKjS1_PKfPf_param_8
)
{
	.reg .pred 	%p<23>;
	.reg .b32 	%r<183>;
	.reg .b32 	%f<178>;
	.reg .b64 	%rd<19>;
	.reg .b64 	%fd<155>;
	// demoted variable
	.shared .align 4 .b8 _ZZ16transitionKernelILj16EEvmmfffPKjS1_PKfPfE7kCounts[128];
	// demoted variable
	.shared .align 4 .b8 _ZZ16transitionKernelILj16EEvmmfffPKjS1_PKfPfE7lCounts[128];
	// demoted variable
	.shared .align 4 .b8 _ZZ16transitionKernelILj16EEvmmfffPKjS1_PKfPfE4phis[4096];
	// demoted variable
	.shared .align 4 .b8 _ZZ16transitionKernelILj16EEvmmfffPKjS1_PKfPfE3kl1[4096];
	// demoted variable
	.shared .align 4 .b8 _ZZ16transitionKernelILj16EEvmmfffPKjS1_PKfPfE3kl2[4096];
	// demoted variable
	.shared .align 4 .b8 _ZZ16transitionKernelILj16EEvmmfffPKjS1_PKfPfE7kll_kkl[4096];
	ld.param.u64 	%rd2, [_Z16transitionKernelILj16EEvmmfffPKjS1_PKfPf_param_1];
	ld.param.f32 	%f28, [_Z16transitionKernelILj16EEvmmfffPKjS1_PKfPf_param_2];
	ld.param.f32 	%f29, [_Z16transitionKernelILj16EEvmmfffPKjS1_PKfPf_param_3];
	ld.param.f32 	%f30, [_Z16transitionKernelILj16EEvmmfffPKjS1_PKfPf_param_4];
	ld.param.u64 	%rd3, [_Z16transitionKernelILj16EEvmmfffPKjS1_PKfPf_param_5];
	ld.param.u64 	%rd4, [_Z16transitionKernelILj16EEvmmfffPKjS1_PKfPf_param_6];
	ld.param.u64 	%rd6, [_Z16transitionKernelILj16EEvmmfffPKjS1_PKfPf_param_7];
	ld.param.u64 	%rd5, [_Z16transitionKernelILj16EEvmmfffPKjS1_PKfPf_param_8];
	cvta.to.global.u64 	%rd7, %rd6;
	mov.u32 	%r1, %tid.x;
	mov.u32 	%r2, %tid.y;
	mov.u32 	%r3, %ntid.x;
	mul.lo.s32 	%r4, %r1, %r3;
	add.s32 	%r5, %r4, %r2;
	mul.wide.u32 	%rd8, %r5, 4;
	add.s64 	%rd9, %rd7, %rd8;
	ld.global.f32 	%f31, [%rd9];
	shl.b32 	%r45, %r5, 2;
	mov.u32 	%r46, _ZZ16transitionKernelILj16EEvmmfffPKjS1_PKfPfE4phis;
	add.s32 	%r6, %r46, %r45;
	st.shared.f32 	[%r6], %f31;
	setp.ne.s32 	%p1, %r2, 0;
	shl.b32 	%r47, %r1, 2;
	mov.u32 	%r48, _ZZ16transitionKernelILj16EEvmmfffPKjS1_PKfPfE7kCounts;
	add.s32 	%r7, %r48, %r47;
	@%p1 bra 	$L__BB6_2;
	cvta.to.global.u64 	%rd10, %rd3;
	cvta.to.global.u64 	%rd11, %rd4;
	mul.wide.u32 	%rd12, %r1, 4;
	add.s64 	%rd13, %rd10, %rd12;
	ld.global.u32 	%r49, [%rd13];
	st.shared.u32 	[%r7], %r49;
	add.s64 	%rd14, %rd11, %rd12;
	ld.global.u32 	%r50, [%rd14];
	mov.u32 	%r52, _ZZ16transitionKernelILj16EEvmmfffPKjS1_PKfPfE7lCounts;
	add.s32 	%r53, %r52, %r47;
	st.shared.u32 	[%r53], %r50;
$L__BB6_2:
	bar.sync 	0;
	ld.shared.u32 	%r54, [%r7];
	add.s32 	%r8, %r54, 1;
	shl.b32 	%r55, %r2, 2;
	mov.u32 	%r56, _ZZ16transitionKernelILj16EEvmmfffPKjS1_PKfPfE7lCounts;
	add.s32 	%r57, %r56, %r55;
	ld.shared.u32 	%r58, [%r57];
	add.s32 	%r9, %r58, 1;
	mad.lo.s32 	%r59, %r54, %r58, %r54;
	add.s32 	%r60, %r59, %r9;
	cvt.rn.f32.s32 	%f33, %r60;
	ld.shared.f32 	%f1, [%r6];
	mul.f32 	%f2, %f1, %f33;
	mov.u32 	%r62, _ZZ16transitionKernelILj16EEvmmfffPKjS1_PKfPfE3kl1;
	add.s32 	%r10, %r62, %r45;
	st.shared.f32 	[%r10], %f2;
	mul.f32 	%f34, %f1, %f2;
	mov.u32 	%r63, _ZZ16transitionKernelILj16EEvmmfffPKjS1_PKfPfE3kl2;
	add.s32 	%r11, %r63, %r45;
	st.shared.f32 	[%r11], %f34;
	setp.eq.s32 	%p2, %r1, 0;
	mov.f32 	%f169, 0f00000000;
	@%p2 bra 	$L__BB6_14;
	cvt.f64.f32 	%fd3, %f2;
	add.f64 	%fd1, %fd3, %fd3;
	setp.lt.u32 	%p3, %r1, 8;
	mov.f32 	%f169, 0f00000000;
	mov.b32 	%r175, 0;
	@%p3 bra 	$L__BB6_6;
	and.b32  	%r66, %r1, 1016;
	neg.s32 	%r173, %r66;
	add.s32 	%r172, %r46, %r55;
	add.s32 	%r171, %r48, 16;
	mov.f32 	%f169, 0f00000000;
$L__BB6_5:
	.pragma "nounroll";
	and.b32  	%r175, %r1, 1016;
	ld.shared.u32 	%r70, [%r171+-16];
	cvt.rn.f64.s32 	%fd4, %r70;
	mul.f64 	%fd5, %fd1, %fd4;
	ld.shared.f32 	%f38, [%r172];
	cvt.f64.f32 	%fd6, %f38;
	cvt.f64.f32 	%fd7, %f169;
	fma.rn.f64 	%fd8, %fd5, %fd6, %fd7;
	cvt.rn.f32.f64 	%f39, %fd8;
	ld.shared.u32 	%r71, [%r171+-12];
	cvt.rn.f64.s32 	%fd9, %r71;
	mul.f64 	%fd10, %fd1, %fd9;
	shl.b32 	%r72, %r3, 2;
	add.s32 	%r73, %r172, %r72;
	ld.shared.f32 	%f40, [%r73];
	cvt.f64.f32 	%fd11, %f40;
	cvt.f64.f32 	%fd12, %f39;
	fma.rn.f64 	%fd13, %fd10, %fd11, %fd12;
	cvt.rn.f32.f64 	%f41, %fd13;
	ld.shared.u32 	%r74, [%r171+-8];
	cvt.rn.f64.s32 	%fd14, %r74;
	mul.f64 	%fd15, %fd1, %fd14;
	add.s32 	%r75, %r73, %r72;
	ld.shared.f32 	%f42, [%r75];
	cvt.f64.f32 	%fd16, %f42;
	cvt.f64.f32 	%fd17, %f41;
	fma.rn.f64 	%fd18, %fd15, %fd16, %fd17;
	cvt.rn.f32.f64 	%f43, %fd18;
	ld.shared.u32 	%r76, [%r171+-4];
	cvt.rn.f64.s32 	%fd19, %r76;
	mul.f64 	%fd20, %fd1, %fd19;
	add.s32 	%r77, %r75, %r72;
	ld.shared.f32 	%f44, [%r77];
	cvt.f64.f32 	%fd21, %f44;
	cvt.f64.f32 	%fd22, %f43;
	fma.rn.f64 	%fd23, %fd20, %fd21, %fd22;
	cvt.rn.f32.f64 	%f45, %fd23;
	ld.shared.u32 	%r78, [%r171];
	cvt.rn.f64.s32 	%fd24, %r78;
	mul.f64 	%fd25, %fd1, %fd24;
	add.s32 	%r79, %r77, %r72;
	ld.shared.f32 	%f46, [%r79];
	cvt.f64.f32 	%fd26, %f46;
	cvt.f64.f32 	%fd27, %f45;
	fma.rn.f64 	%fd28, %fd25, %fd26, %fd27;
	cvt.rn.f32.f64 	%f47, %fd28;
	ld.shared.u32 	%r80, [%r171+4];
	cvt.rn.f64.s32 	%fd29, %r80;
	mul.f64 	%fd30, %fd1, %fd29;
	add.s32 	%r81, %r79, %r72;
	ld.shared.f32 	%f48, [%r81];
	cvt.f64.f32 	%fd31, %f48;
	cvt.f64.f32 	%fd32, %f47;
	fma.rn.f64 	%fd33, %fd30, %fd31, %fd32;
	cvt.rn.f32.f64 	%f49, %fd33;
	ld.shared.u32 	%r82, [%r171+8];
	cvt.rn.f64.s32 	%fd34, %r82;
	mul.f64 	%fd35, %fd1, %fd34;
	add.s32 	%r83, %r81, %r72;
	ld.shared.f32 	%f50, [%r83];
	cvt.f64.f32 	%fd36, %f50;
	cvt.f64.f32 	%fd37, %f49;
	fma.rn.f64 	%fd38, %fd35, %fd36, %fd37;
	cvt.rn.f32.f64 	%f51, %fd38;
	ld.shared.u32 	%r84, [%r171+12];
	cvt.rn.f64.s32 	%fd39, %r84;
	mul.f64 	%fd40, %fd1, %fd39;
	add.s32 	%r85, %r83, %r72;
	ld.shared.f32 	%f52, [%r85];
	cvt.f64.f32 	%fd41, %f52;
	cvt.f64.f32 	%fd42, %f51;
	fma.rn.f64 	%fd43, %fd40, %fd41, %fd42;
	cvt.rn.f32.f64 	%f169, %fd43;
	add.s32 	%r173, %r173, 8;
	shl.b32 	%r86, %r3, 5;
	add.s32 	%r172, %r172, %r86;
	add.s32 	%r171, %r171, 32;
	setp.ne.s32 	%p4, %r173, 0;
	@%p4 bra 	$L__BB6_5;
$L__BB6_6:
	and.b32  	%r22, %r1, 7;
	setp.eq.s32 	%p5, %r22, 0;
	@%p5 bra 	$L__BB6_14;
	setp.lt.u32 	%p6, %r22, 4;
	@%p6 bra 	$L__BB6_9;
	shl.b32 	%r87, %r175, 2;
	mov.u32 	%r88, _ZZ16transitionKernelILj16EEvmmfffPKjS1_PKfPfE7kCounts;
	add.s32 	%r89, %r88, %r87;
	ld.shared.u32 	%r90, [%r89];
	cvt.rn.f64.s32 	%fd44, %r90;
	mul.f64 	%fd45, %fd1, %fd44;
	mad.lo.s32 	%r91, %r175, %r3, %r2;
	shl.b32 	%r92, %r91, 2;
	mov.u32 	%r93, _ZZ16transitionKernelILj16EEvmmfffPKjS1_PKfPfE4phis;
	add.s32 	%r94, %r93, %r92;
	ld.shared.f32 	%f54, [%r94];
	cvt.f64.f32 	%fd46, %f54;
	cvt.f64.f32 	%fd47, %f169;
	fma.rn.f64 	%fd48, %fd45, %fd46, %fd47;
	cvt.rn.f32.f64 	%f55, %fd48;
	ld.shared.u32 	%r95, [%r89+4];
	cvt.rn.f64.s32 	%fd49, %r95;
	mul.f64 	%fd50, %fd1, %fd49;
	shl.b32 	%r96, %r3, 2;
	add.s32 	%r97, %r94, %r96;
	ld.shared.f32 	%f56, [%r97];
	cvt.f64.f32 	%fd51, %f56;
	cvt.f64.f32 	%fd52, %f55;
	fma.rn.f64 	%fd53, %fd50, %fd51, %fd52;
	cvt.rn.f32.f64 	%f57, %fd53;
	ld.shared.u32 	%r98, [%r89+8];
	cvt.rn.f64.s32 	%fd54, %r98;
	mul.f64 	%fd55, %fd1, %fd54;
	add.s32 	%r99, %r97, %r96;
	ld.shared.f32 	%f58, [%r99];
	cvt.f64.f32 	%fd56, %f58;
	cvt.f64.f32 	%fd57, %f57;
	fma.rn.f64 	%fd58, %fd55, %fd56, %fd57;
	cvt.rn.f32.f64 	%f59, %fd58;
	ld.shared.u32 	%r100, [%r89+12];
	cvt.rn.f64.s32 	%fd59, %r100;
	mul.f64 	%fd60, %fd1, %fd59;
	add.s32 	%r101, %r99, %r96;
	ld.shared.f32 	%f60, [%r101];
	cvt.f64.f32 	%fd61, %f60;
	cvt.f64.f32 	%fd62, %f59;
	fma.rn.f64 	%fd63, %fd60, %fd61, %fd62;
	cvt.rn.f32.f64 	%f169, %fd63;
	add.s32 	%r175, %r175, 4;
$L__BB6_9:
	and.b32  	%r25, %r1, 3;
	setp.eq.s32 	%p7, %r25, 0;
	@%p7 bra 	$L__BB6_14;
	setp.eq.s32 	%p8, %r25, 1;
	@%p8 bra 	$L__BB6_12;
	shl.b32 	%r102, %r175, 2;
	mov.u32 	%r103, _ZZ16transitionKernelILj16EEvmmfffPKjS1_PKfPfE7kCounts;
	add.s32 	%r104, %r103, %r102;
	ld.shared.u32 	%r105, [%r104];
	cvt.rn.f64.s32 	%fd64, %r105;
	mul.f64 	%fd65, %fd1, %fd64;
	mad.lo.s32 	%r106, %r175, %r3, %r2;
	shl.b32 	%r107, %r106, 2;
	mov.u32 	%r108, _ZZ16transitionKernelILj16EEvmmfffPKjS1_PKfPfE4phis;
	add.s32 	%r109, %r108, %r107;
	ld.shared.f32 	%f62, [%r109];
	cvt.f64.f32 	%fd66, %f62;
	cvt.f64.f32 	%fd67, %f169;
	fma.rn.f64 	%fd68, %fd65, %fd66, %fd67;
	cvt.rn.f32.f64 	%f63, %fd68;
	ld.shared.u32 	%r110, [%r104+4];
	cvt.rn.f64.s32 	%fd69, %r110;
	mul.f64 	%fd70, %fd1, %fd69;
	shl.b32 	%r111, %r3, 2;
	add.s32 	%r112, %r109, %r111;
	ld.shared.f32 	%f64, [%r112];
	cvt.f64.f32 	%fd71, %f64;
	cvt.f64.f32 	%fd72, %f63;
	fma.rn.f64 	%fd73, %fd70, %fd71, %fd72;
	cvt.rn.f32.f64 	%f169, %fd73;
	add.s32 	%r175, %r175, 2;
$L__BB6_12:
	and.b32  	%r113, %r1, 1;
	setp.eq.b32 	%p9, %r113, 1;
	not.pred 	%p10, %p9;
	@%p10 bra 	$L__BB6_14;
	shl.b32 	%r114, %r175, 2;
	mov.u32 	%r115, _ZZ16transitionKernelILj16EEvmmfffPKjS1_PKfPfE7kCounts;
	add.s32 	%r116, %r115, %r114;
	ld.shared.u32 	%r117, [%r116];
	cvt.rn.f64.s32 	%fd74, %r117;
	mul.f64 	%fd75, %fd1, %fd74;
	mad.lo.s32 	%r118, %r175, %r3, %r2;
	shl.b32 	%r119, %r118, 2;
	mov.u32 	%r120, _ZZ16transitionKernelILj16EEvmmfffPKjS1_PKfPfE4phis;
	add.s32 	%r121, %r120, %r119;
	ld.shared.f32 	%f65, [%r121];
	cvt.f64.f32 	%fd76, %f65;
	cvt.f64.f32 	%fd77, %f169;
	fma.rn.f64 	%fd78, %fd75, %fd76, %fd77;
	cvt.rn.f32.f64 	%f169, %fd78;
$L__BB6_14:
	setp.eq.s32 	%p11, %r2, 0;
	cvt.rn.f32.s32 	%f67, %r8;
	mul.f32 	%f68, %f2, %f67;
	fma.rn.f32 	%f15, %f1, %f68, %f169;
	mov.f32 	%f177, 0f00000000;
	@%p11 bra 	$L__BB6_26;
	cvt.f64.f32 	%fd79, %f2;
	add.f64 	%fd2, %fd79, %fd79;
	setp.lt.u32 	%p12, %r2, 8;
	mov.f32 	%f177, 0f00000000;
	mov.b32 	%r181, 0;
	@%p12 bra 	$L__BB6_18;
	and.b32  	%r181, %r2, 1016;
	neg.s32 	%r179, %r181;
	shl.b32 	%r125, %r4, 2;
	mov.u32 	%r126, _ZZ16transitionKernelILj16EEvmmfffPKjS1_PKfPfE4phis;
	add.s32 	%r127, %r125, %r126;
	add.s32 	%r177, %r127, 16;
	mov.u32 	%r128, _ZZ16transitionKernelILj16EEvmmfffPKjS1_PKfPfE7lCounts;
	add.s32 	%r178, %r128, 16;
	mov.f32 	%f177, 0f00000000;
$L__BB6_17:
	.pragma "nounroll";
	ld.shared.u32 	%r129, [%r178+-16];
	cvt.rn.f64.s32 	%fd80, %r129;
	mul.f64 	%fd81, %fd2, %fd80;
	ld.shared.f32 	%f72, [%r177+-16];
	cvt.f64.f32 	%fd82, %f72;
	cvt.f64.f32 	%fd83, %f177;
	fma.rn.f64 	%fd84, %fd81, %fd82, %fd83;
	cvt.rn.f32.f64 	%f73, %fd84;
	ld.shared.u32 	%r130, [%r178+-12];
	cvt.rn.f64.s32 	%fd85, %r130;
	mul.f64 	%fd86, %fd2, %fd85;
	ld.shared.f32 	%f74, [%r177+-12];
	cvt.f64.f32 	%fd87, %f74;
	cvt.f64.f32 	%fd88, %f73;
	fma.rn.f64 	%fd89, %fd86, %fd87, %fd88;
	cvt.rn.f32.f64 	%f75, %fd89;
	ld.shared.u32 	%r131, [%r178+-8];
	cvt.rn.f64.s32 	%fd90, %r131;
	mul.f64 	%fd91, %fd2, %fd90;
	ld.shared.f32 	%f76, [%r177+-8];
	cvt.f64.f32 	%fd92, %f76;
	cvt.f64.f32 	%fd93, %f75;
	fma.rn.f64 	%fd94, %fd91, %fd92, %fd93;
	cvt.rn.f32.f64 	%f77, %fd94;
	ld.shared.u32 	%r132, [%r178+-4];
	cvt.rn.f64.s32 	%fd95, %r132;
	mul.f64 	%fd96, %fd2, %fd95;
	ld.shared.f32 	%f78, [%r177+-4];
	cvt.f64.f32 	%fd97, %f78;
	cvt.f64.f32 	%fd98, %f77;
	fma.rn.f64 	%fd99, %fd96, %fd97, %fd98;
	cvt.rn.f32.f64 	%f79, %fd99;
	ld.shared.u32 	%r133, [%r178];
	cvt.rn.f64.s32 	%fd100, %r133;
	mul.f64 	%fd101, %fd2, %fd100;
	ld.shared.f32 	%f80, [%r177];
	cvt.f64.f32 	%fd102, %f80;
	cvt.f64.f32 	%fd103, %f79;
	fma.rn.f64 	%fd104, %fd101, %fd102, %fd103;
	cvt.rn.f32.f64 	%f81, %fd104;
	ld.shared.u32 	%r134, [%r178+4];
	cvt.rn.f64.s32 	%fd105, %r134;
	mul.f64 	%fd106, %fd2, %fd105;
	ld.shared.f32 	%f82, [%r177+4];
	cvt.f64.f32 	%fd107, %f82;
	cvt.f64.f32 	%fd108, %f81;
	fma.rn.f64 	%fd109, %fd106, %fd107, %fd108;
	cvt.rn.f32.f64 	%f83, %fd109;
	ld.shared.u32 	%r135, [%r178+8];
	cvt.rn.f64.s32 	%fd110, %r135;
	mul.f64 	%fd111, %fd2, %fd110;
	ld.shared.f32 	%f84, [%r177+8];
	cvt.f64.f32 	%fd112, %f84;
	cvt.f64.f32 	%fd113, %f83;
	fma.rn.f64 	%fd114, %fd111, %fd112, %fd113;
	cvt.rn.f32.f64 	%f85, %fd114;
	ld.shared.u32 	%r136, [%r178+12];
	cvt.rn.f64.s32 	%fd115, %r136;
	mul.f64 	%fd116, %fd2, %fd115;
	ld.shared.f32 	%f86, [%r177+12];
	cvt.f64.f32 	%fd117, %f86;
	cvt.f64.f32 	%fd118, %f85;
	fma.rn.f64 	%fd119, %fd116, %fd117, %fd118;
	cvt.rn.f32.f64 	%f177, %fd119;
	add.s32 	%r179, %r179, 8;
	add.s32 	%r178, %r178, 32;
	add.s32 	%r177, %r177, 32;
	setp.ne.s32 	%p13, %r179, 0;
	@%p13 bra 	$L__BB6_17;
$L__BB6_18:
	and.b32  	%r38, %r2, 7;
	setp.eq.s32 	%p14, %r38, 0;
	@%p14 bra 	$L__BB6_26;
	and.b32  	%r39, %r2, 3;
	setp.lt.u32 	%p15, %r38, 4;
	@%p15 bra 	$L__BB6_21;
	shl.b32 	%r137, %r181, 2;
	mov.u32 	%r138, _ZZ16transitionKernelILj16EEvmmfffPKjS1_PKfPfE7lCounts;
	add.s32 	%r139, %r138, %r137;
	ld.shared.u32 	%r140, [%r139];
	cvt.rn.f64.s32 	%fd120, %r140;
	mul.f64 	%fd121, %fd2, %fd120;
	add.s32 	%r141, %r181, %r4;
	shl.b32 	%r142, %r141, 2;
	mov.u32 	%r143, _ZZ16transitionKernelILj16EEvmmfffPKjS1_PKfPfE4phis;
	add.s32 	%r144, %r143, %r142;
	ld.shared.f32 	%f88, [%r144];
	cvt.f64.f32 	%fd122, %f88;
	cvt.f64.f32 	%fd123, %f177;
	fma.rn.f64 	%fd124, %fd121, %fd122, %fd123;
	cvt.rn.f32.f64 	%f89, %fd124;
	ld.shared.u32 	%r145, [%r139+4];
	cvt.rn.f64.s32 	%fd125, %r145;
	mul.f64 	%fd126, %fd2, %fd125;
	ld.shared.f32 	%f90, [%r144+4];
	cvt.f64.f32 	%fd127, %f90;
	cvt.f64.f32 	%fd128, %f89;
	fma.rn.f64 	%fd129, %fd126, %fd127, %fd128;
	cvt.rn.f32.f64 	%f91, %fd129;
	ld.shared.u32 	%r146, [%r139+8];
	cvt.rn.f64.s32 	%fd130, %r146;
	mul.f64 	%fd131, %fd2, %fd130;
	ld.shared.f32 	%f92, [%r144+8];
	cvt.f64.f32 	%fd132, %f92;
	cvt.f64.f32 	%fd133, %f91;
	fma.rn.f64 	%fd134, %fd131, %fd132, %fd133;
	cvt.rn.f32.f64 	%f93, %fd134;
	ld.shared.u32 	%r147, [%r139+12];
	cvt.rn.f64.s32 	%fd135, %r147;
	mul.f64 	%fd136, %fd2, %fd135;
	ld.shared.f32 	%f94, [%r144+12];
	cvt.f64.f32 	%fd137, %f94;
	cvt.f64.f32 	%fd138, %f93;
	fma.rn.f64 	%fd139, %fd136, %fd137, %fd138;
	cvt.rn.f32.f64 	%f177, %fd139;
	add.s32 	%r181, %r181, 4;
$L__BB6_21:
	setp.eq.s32 	%p16, %r39, 0;
	@%p16 bra 	$L__BB6_26;
	setp.eq.s32 	%p17, %r39, 1;
	@%p17 bra 	$L__BB6_24;
	shl.b32 	%r148, %r181, 2;
	mov.u32 	%r149, _ZZ16transitionKernelILj16EEvmmfffPKjS1_PKfPfE7lCounts;
	add.s32 	%r150, %r149, %r148;
	ld.shared.u32 	%r151, [%r150];
	cvt.rn.f64.s32 	%fd140, %r151;
	mul.f64 	%fd141, %fd2, %fd140;
	add.s32 	%r152, %r181, %r4;
	shl.b32 	%r153, %r152, 2;
	mov.u32 	%r154, _ZZ16transitionKernelILj16EEvmmfffPKjS1_PKfPfE4phis;
	add.s32 	%r155, %r154, %r153;
	ld.shared.f32 	%f96, [%r155];
	cvt.f64.f32 	%fd142, %f96;
	cvt.f64.f32 	%fd143, %f177;
	fma.rn.f64 	%fd144, %fd141, %fd142, %fd143;
	cvt.rn.f32.f64 	%f97, %fd144;
	ld.shared.u32 	%r156, [%r150+4];
	cvt.rn.f64.s32 	%fd145, %r156;
	mul.f64 	%fd146, %fd2, %fd145;
	ld.shared.f32 	%f98, [%r155+4];
	cvt.f64.f32 	%fd147, %f98;
	cvt.f64.f32 	%fd148, %f97;
	fma.rn.f64 	%fd149, %fd146, %fd147, %fd148;
	cvt.rn.f32.f64 	%f177, %fd149;
	add.s32 	%r181, %r181, 2;
$L__BB6_24:
	and.b32  	%r157, %r2, 1;
	setp.eq.b32 	%p18, %r157, 1;
	not.pred 	%p19, %p18;
	@%p19 bra 	$L__BB6_26;
	shl.b32 	%r158, %r181, 2;
	mov.u32 	%r159, _ZZ16transitionKernelILj16EEvmmfffPKjS1_PKfPfE7lCounts;
	add.s32 	%r160, %r159, %r158;
	ld.shared.u32 	%r161, [%r160];
	cvt.rn.f64.s32 	%fd150, %r161;
	mul.f64 	%fd151, %fd2, %fd150;
	add.s32 	%r162, %r181, %r4;
	shl.b32 	%r163, %r162, 2;
	mov.u32 	%r164, _ZZ16transitionKernelILj16EEvmmfffPKjS1_PKfPfE4phis;
	add.s32 	%r165, %r164, %r163;
	ld.shared.f32 	%f99, [%r165];
	cvt.f64.f32 	%fd152, %f99;
	cvt.f64.f32 	%fd153, %f177;
	fma.rn.f64 	%fd154, %fd151, %fd152, %fd153;
	cvt.rn.f32.f64 	%f177, %fd154;
$L__BB6_26:
	cvt.rn.f32.s32 	%f100, %r9;
	mul.f32 	%f101, %f2, %f100;
	fma.rn.f32 	%f102, %f1, %f101, %f177;
	add.f32 	%f103, %f15, %f102;
	shl.b32 	%r166, %r5, 2;
	mov.u32 	%r167, _ZZ16transitionKernelILj16EEvmmfffPKjS1_PKfPfE7kll_kkl;
	add.s32 	%r44, %r167, %r166;
	st.shared.f32 	[%r44], %f103;
	bar.sync 	0;
	setp.lt.u32 	%p20, %r5, 16;
	@%p20 bra 	$L__BB6_28;
	ld.shared.f32 	%f104, [%r10];
	ld.shared.f32 	%f105, [%r10+-64];
	add.f32 	%f106, %f104, %f105;
	st.shared.f32 	[%r10+-64], %f106;
	ld.shared.f32 	%f107, [%r11];
	ld.shared.f32 	%f108, [%r11+-64];
	add.f32 	%f109, %f107, %f108;
	st.shared.f32 	[%r11+-64], %f109;
	ld.shared.f32 	%f110, [%r44];
	ld.shared.f32 	%f111, [%r44+-64];
	add.f32 	%f112, %f110, %f111;
	st.shared.f32 	[%r44+-64], %f112;
$L__BB6_28:
	bar.sync 	0;
	setp.gt.u32 	%p21, %r5, 31;
	@%p21 bra 	$L__BB6_30;
	ld.shared.f32 	%f113, [%r10+32];
	ld.shared.f32 	%f114, [%r10];
	add.f32 	%f115, %f113, %f114;
	ld.shared.f32 	%f116, [%r11+32];
	ld.shared.f32 	%f117, [%r11];
	add.f32 	%f118, %f116, %f117;
	ld.shared.f32 	%f119, [%r44+32];
	ld.shared.f32 	%f120, [%r44];
	add.f32 	%f121, %f119, %f120;
	ld.shared.f32 	%f122, [%r10+16];
	add.f32 	%f123, %f122, %f115;
	ld.shared.f32 	%f124, [%r11+16];
	add.f32 	%f125, %f124, %f118;
	ld.shared.f32 	%f126, [%r44+16];
	add.f32 	%f127, %f126, %f121;
	ld.shared.f32 	%f128, [%r10+8];
	add.f32 	%f129, %f128, %f123;
	ld.shared.f32 	%f130, [%r11+8];
	add.f32 	%f131, %f130, %f125;
	ld.shared.f32 	%f132, [%r44+8];
	add.f32 	%f133, %f132, %f127;
	ld.shared.f32 	%f134, [%r10+4];
	add.f32 	%f135, %f134, %f129;
	st.shared.f32 	[%r10], %f135;
	ld.shared.f32 	%f136, [%r11+4];
	add.f32 	%f137, %f136, %f131;
	st.shared.f32 	[%r11], %f137;
	ld.shared.f32 	%f138, [%r44+4];
	add.f32 	%f139, %f138, %f133;
	st.shared.f32 	[%r44], %f139;
$L__BB6_30:
	bar.sync 	0;
	setp.ne.s32 	%p22, %r5, 0;
	@%p22 bra 	$L__BB6_32;
	ld.param.u64 	%rd18, [_Z16transitionKernelILj16EEvmmfffPKjS1_PKfPf_param_0];
	ld.shared.f32 	%f140, [_ZZ16transitionKernelILj16EEvmmfffPKjS1_PKfPfE3kl1];
	cvt.rn.f32.u64 	%f141, %rd18;
	div.rn.f32 	%f142, %f140, %f141;
	add.f32 	%f143, %f28, %f142;
	ld.shared.f32 	%f144, [_ZZ16transitionKernelILj16EEvmmfffPKjS1_PKfPfE3kl2];
	div.rn.f32 	%f145, %f144, %f141;
	add.f32 	%f146, %f29, %f145;
	cvt.rn.f32.u64 	%f147, %rd2;
	div.rn.f32 	%f148, %f144, %f147;
	add.f32 	%f149, %f148, %f146;
	ld.shared.f32 	%f150, [_ZZ16transitionKernelILj16EEvmmfffPKjS1_PKfPfE7kll_kkl];
	div.rn.f32 	%f151, %f150, %f147;
	sub.f32 	%f152, %f149, %f151;
	mul.f32 	%f153, %f140, %f140;
	div.rn.f32 	%f154, %f153, %f147;
	add.f32 	%f155, %f152, %f154;
	add.f32 	%f156, %f30, %f30;
	mul.f32 	%f157, %f156, %f140;
	sub.f32 	%f158, %f155, %f157;
	mul.f32 	%f159, %f143, %f143;
	sub.f32 	%f160, %f158, %f159;
	fma.rn.f32 	%f161, %f160, 0f3F000000, %f143;
	mov.u32 	%r168, %ctaid.y;
	mov.u32 	%r169, %ctaid.x;
	mad.lo.s32 	%r170, %r169, %r3, %r168;
	cvta.to.global.u64 	%rd15, %rd5;
	mul.wide.u32 	%rd16, %r170, 4;
	add.s64 	%rd17, %rd15, %rd16;
	st.global.f32 	[%rd17], %f161;
$L__BB6_32:
	ret;

}
	// .globl	_Z16transitionKernelILj8EEvmmfffPKjS1_PKfPf
.visible .entry _Z16transitionKernelILj8EEvmmfffPKjS1_PKfPf(
	.param .u64 _Z16transitionKernelILj8EEvmmfffPKjS1_PKfPf_param_0,
	.param .u64 _Z16transitionKernelILj8EEvmmfffPKjS1_PKfPf_param_1,
	.param .f32 _Z16transitionKernelILj8EEvmmfffPKjS1_PKfPf_param_2,
	.param .f32 _Z16transitionKernelILj8EEvmmfffPKjS1_PKfPf_param_3,
	.param .f32 _Z16transitionKernelILj8EEvmmfffPKjS1_PKfPf_param_4,
	.param .u64 .ptr .align 1 _Z16transitionKernelILj8EEvmmfffPKjS1_PKfPf_param_5,
	.param .u64 .ptr .align 1 _Z16transitionKernelILj8EEvmmfffPKjS1_PKfPf_param_6,
	.param .u64 .ptr .align 1 _Z16transitionKernelILj8EEvmmfffPKjS1_PKfPf_param_7,
	.param .u64 .ptr .align 1 _Z16transitionKernelILj8EEvmmfffPKjS1_PKfPf_param_8
)
{
	.reg .pred 	%p<23>;
	.reg .b32 	%r<183>;
	.reg .b32 	%f<172>;
	.reg .b64 	%rd<19>;
	.reg .b64 	%fd<155>;
	// demoted variable
	.shared .align 4 .b8 _ZZ16transitionKernelILj8EEvmmfffPKjS1_PKfPfE7kCounts[128];
	// demoted variable
	.shared .align 4 .b8 _ZZ16transitionKernelILj8EEvmmfffPKjS1_PKfPfE7lCounts[128];
	// demoted variable
	.shared .align 4 .b8 _ZZ16transitionKernelILj8EEvmmfffPKjS1_PKfPfE4phis[4096];
	// demoted variable
	.shared .align 4 .b8 _ZZ16transitionKernelILj8EEvmmfffPKjS1_PKfPfE3kl1[4096];
	// demoted variable
	.shared .align 4 .b8 _ZZ16transitionKernelILj8EEvmmfffPKjS1_PKfPfE3kl2[4096];
	// demoted variable
	.shared .align 4 .b8 _ZZ16transitionKernelILj8EEvmmfffPKjS1_PKfPfE7kll_kkl[4096];
	ld.param.u64 	%rd2, [_Z16transitionKernelILj8EEvmmfffPKjS1_PKfPf_param_1];
	ld.param.f32 	%f28, [_Z16transitionKernelILj8EEvmmfffPKjS1_PKfPf_param_2];
	ld.param.f32 	%f29, [_Z16transitionKernelILj8EEvmmfffPKjS1_PKfPf_param_3];
	ld.param.f32 	%f30, [_Z16transitionKernelILj8EEvmmfffPKjS1_PKfPf_param_4];
	ld.param.u64 	%rd3, [_Z16transitionKernelILj8EEvmmfffPKjS1_PKfPf_param_5];
	ld.param.u64 	%rd4, [_Z16transitionKernelILj8EEvmmfffPKjS1_PKfPf_param_6];
	ld.param.u64 	%rd6, [_Z16transitionKernelILj8EEvmmfffPKjS1_PKfPf_param_7];
	ld.param.u64 	%rd5, [_Z16transitionKernelILj8EEvmmfffPKjS1_PKfPf_param_8];
	cvta.to.global.u64 	%rd7, %rd6;
	mov.u32 	%r1, %tid.x;
	mov.u32 	%r2, %tid.y;
	mov.u32 	%r3, %ntid.x;
	mul.lo.s32 	%r4, %r1, %r3;
	add.s32 	%r5, %r4, %r2;
	mul.wide.u32 	%rd8, %r5, 4;
	add.s64 	%rd9, %rd7, %rd8;
	ld.global.f32 	%f31, [%rd9];
	shl.b32 	%r45, %r5, 2;
	mov.u32 	%r46, _ZZ16transitionKernelILj8EEvmmfffPKjS1_PKfPfE4phis;
	add.s32 	%r6, %r46, %r45;
	st.shared.f32 	[%r6], %f31;
	setp.ne.s32 	%p1, %r2, 0;
	shl.b32 	%r47, %r1, 2;
	mov.u32 	%r48, _ZZ16transitionKernelILj8EEvmmfffPKjS1_PKfPfE7kCounts;
	add.s32 	%r7, %r48, %r47;
	@%p1 bra 	$L__BB7_2;
	cvta.to.global.u64 	%rd10, %rd3;
	cvta.to.global.u64 	%rd11, %rd4;
	mul.wide.u32 	%rd12, %r1, 4;
	add.s64 	%rd13, %rd10, %rd12;
	ld.global.u32 	%r49, [%rd13];
	st.shared.u32 	[%r7], %r49;
	add.s64 	%rd14, %rd11, %rd12;
	ld.global.u32 	%r50, [%rd14];
	mov.u32 	%r52, _ZZ16transitionKernelILj8EEvmmfffPKjS1_PKfPfE7lCounts;
	add.s32 	%r53, %r52, %r47;
	st.shared.u32 	[%r53], %r50;
$L__BB7_2:
	bar.sync 	0;
	ld.shared.u32 	%r54, [%r7];
	add.s32 	%r8, %r54, 1;
	shl.b32 	%r55, %r2, 2;
	mov.u32 	%r56, _ZZ16transitionKernelILj8EEvmmfffPKjS1_PKfPfE7lCounts;
	add.s32 	%r57, %r56, %r55;
	ld.shared.u32 	%r58, [%r57];
	add.s32 	%r9, %r58, 1;
	mad.lo.s32 	%r59, %r54, %r58, %r54;
	add.s32 	%r60, %r59, %r9;
	cvt.rn.f32.s32 	%f33, %r60;
	ld.shared.f32 	%f1, [%r6];
	mul.f32 	%f2, %f1, %f33;
	mov.u32 	%r62, _ZZ16transitionKernelILj8EEvmmfffPKjS1_PKfPfE3kl1;
	add.s32 	%r10, %r62, %r45;
	st.shared.f32 	[%r10], %f2;
	mul.f32 	%f34, %f1, %f2;
	mov.u32 	%r63, _ZZ16transitionKernelILj8EEvmmfffPKjS1_PKfPfE3kl2;
	add.s32 	%r11, %r63, %r45;
	st.shared.f32 	[%r11], %f34;
	setp.eq.s32 	%p2, %r1, 0;
	mov.f32 	%f163, 0f00000000;
	@%p2 bra 	$L__BB7_14;
	cvt.f64.f32 	%fd3, %f2;
	add.f64 	%fd1, %fd3, %fd3;
	setp.lt.u32 	%p3, %r1, 8;
	mov.f32 	%f163, 0f00000000;
	mov.b32 	%r175, 0;
	@%p3 bra 	$L__BB7_6;
	and.b32  	%r66, %r1, 1016;
	neg.s32 	%r173, %r66;
	add.s32 	%r172, %r46, %r55;
	add.s32 	%r171, %r48, 16;
	mov.f32 	%f163, 0f00000000;
$L__BB7_5:
	.pragma "nounroll";
	and.b32  	%r175, %r1, 1016;
	ld.shared.u32 	%r70, [%r171+-16];
	cvt.rn.f64.s32 	%fd4, %r70;
	mul.f64 	%fd5, %fd1, %fd4;
	ld.shared.f32 	%f38, [%r172];
	cvt.f64.f32 	%fd6, %f38;
	cvt.f64.f32 	%fd7, %f163;
	fma.rn.f64 	%fd8, %fd5, %fd6, %fd7;
	cvt.rn.f32.f64 	%f39, %fd8;
	ld.shared.u32 	%r71, [%r171+-12];
	cvt.rn.f64.s32 	%fd9, %r71;
	mul.f64 	%fd10, %fd1, %fd9;
	shl.b32 	%r72, %r3, 2;
	add.s32 	%r73, %r172, %r72;
	ld.shared.f32 	%f40, [%r73];
	cvt.f64.f32 	%fd11, %f40;
	cvt.f64.f32 	%fd12, %f39;
	fma.rn.f64 	%fd13, %fd10, %fd11, %fd12;
	cvt.rn.f32.f64 	%f41, %fd13;
	ld.shared.u32 	%r74, [%r171+-8];
	cvt.rn.f64.s32 	%fd14, %r74;
	mul.f64 	%fd15, %fd1, %fd14;
	add.s32 	%r75, %r73, %r72;
	ld.shared.f32 	%f42, [%r75];
	cvt.f64.f32 	%fd16, %f42;
	cvt.f64.f32 	%fd17, %f41;
	fma.rn.f64 	%fd18, %fd15, %fd16, %fd17;
	cvt.rn.f32.f64 	%f43, %fd18;
	ld.shared.u32 	%r76, [%r171+-4];
	cvt.rn.f64.s32 	%fd19, %r76;
	mul.f64 	%fd20, %fd1, %fd19;
	add.s32 	%r77, %r75, %r72;
	ld.shared.f32 	%f44, [%r77];
	cvt.f64.f32 	%fd21, %f44;
	cvt.f64.f32 	%fd22, %f43;
	fma.rn.f64 	%fd23, %fd20, %fd21, %fd22;
	cvt.rn.f32.f64 	%f45, %fd23;
	ld.shared.u32 	%r78, [%r171];
	cvt.rn.f64.s32 	%fd24, %r78;
	mul.f64 	%fd25, %fd1, %fd24;
	add.s32 	%r79, %r77, %r72;
	ld.shared.f32 	%f46, [%r79];
	cvt.f64.f32 	%fd26, %f46;
	cvt.f64.f32 	%fd27, %f45;
	fma.rn.f64 	%fd28, %fd25, %fd26, %fd27;
	cvt.rn.f32.f64 	%f47, %fd28;
	ld.shared.u32 	%r80, [%r171+4];
	cvt.rn.f64.s32 	%fd29, %r80;
	mul.f64 	%fd30, %fd1, %fd29;
	add.s32 	%r81, %r79, %r72;
	ld.shared.f32 	%f48, [%r81];
	cvt.f64.f32 	%fd31, %f48;
	cvt.f64.f32 	%fd32, %f47;
	fma.rn.f64 	%fd33, %fd30, %fd31, %fd32;
	cvt.rn.f32.f64 	%f49, %fd33;
	ld.shared.u32 	%r82, [%r171+8];
	cvt.rn.f64.s32 	%fd34, %r82;
	mul.f64 	%fd35, %fd1, %fd34;
	add.s32 	%r83, %r81, %r72;
	ld.shared.f32 	%f50, [%r83];
	cvt.f64.f32 	%fd36, %f50;
	cvt.f64.f32 	%fd37, %f49;
	fma.rn.f64 	%fd38, %fd35, %fd36, %fd37;
	cvt.rn.f32.f64 	%f51, %fd38;
	ld.shared.u32 	%r84, [%r171+12];
	cvt.rn.f64.s32 	%fd39, %r84;
	mul.f64 	%fd40, %fd1, %fd39;
	add.s32 	%r85, %r83, %r72;
	ld.shared.f32 	%f52, [%r85];
	cvt.f64.f32 	%fd41, %f52;
	cvt.f64.f32 	%fd42, %f51;
	fma.rn.f64 	%fd43, %fd40, %fd41, %fd42;
	cvt.rn.f32.f64 	%f163, %fd43;
	add.s32 	%r173, %r173, 8;
	shl.b32 	%r86, %r3, 5;
	add.s32 	%r172, %r172, %r86;
	add.s32 	%r171, %r171, 32;
	setp.ne.s32 	%p4, %r173, 0;
	@%p4 bra 	$L__BB7_5;
$L__BB7_6:
	and.b32  	%r22, %r1, 7;
	setp.eq.s32 	%p5, %r22, 0;
	@%p5 bra 	$L__BB7_14;
	setp.lt.u32 	%p6, %r22, 4;
	@%p6 bra 	$L__BB7_9;
	shl.b32 	%r87, %r175, 2;
	mov.u32 	%r88, _ZZ16transitionKernelILj8EEvmmfffPKjS1_PKfPfE7kCounts;
	add.s32 	%r89, %r88, %r87;
	ld.shared.u32 	%r90, [%r89];
	cvt.rn.f64.s32 	%fd44, %r90;
	mul.f64 	%fd45, %fd1, %fd44;
	mad.lo.s32 	%r91, %r175, %r3, %r2;
	shl.b32 	%r92, %r91, 2;
	mov.u32 	%r93, _ZZ16transitionKernelILj8EEvmmfffPKjS1_PKfPfE4phis;
	add.s32 	%r94, %r93, %r92;
	ld.shared.f32 	%f54, [%r94];
	cvt.f64.f32 	%fd46, %f54;
	cvt.f64.f32 	%fd47, %f163;
	fma.rn.f64 	%fd48, %fd45, %fd46, %fd47;
	cvt.rn.f32.f64 	%f55, %fd48;
	ld.shared.u32 	%r95, [%r89+4];
	cvt.rn.f64.s32 	%fd49, %r95;
	mul.f64 	%fd50, %fd1, %fd49;
	shl.b32 	%r96, %r3, 2;
	add.s32 	%r97, %r94, %r96;
	ld.shared.f32 	%f56, [%r97];
	cvt.f64.f32 	%fd51, %f56;
	cvt.f64.f32 	%fd52, %f55;
	fma.rn.f64 	%fd53, %fd50, %fd51, %fd52;
	cvt.rn.f32.f64 	%f57, %fd53;
	ld.shared.u32 	%r98, [%r89+8];
	cvt.rn.f64.s32 	%fd54, %r98;
	mul.f64 	%fd55, %fd1, %fd54;
	add.s32 	%r99, %r97, %r96;
	ld.shared.f32 	%f58, [%r99];
	cvt.f64.f32 	%fd56, %f58;
	cvt.f64.f32 	%fd57, %f57;
	fma.rn.f64 	%fd58, %fd55, %fd56, %fd57;
	cvt.rn.f32.f64 	%f59, %fd58;
	ld.shared.u32 	%r100, [%r89+12];
	cvt.rn.f64.s32 	%fd59, %r100;
	mul.f64 	%fd60, %fd1, %fd59;
	add.s32 	%r101, %r99, %r96;
	ld.shared.f32 	%f60, [%r101];
	cvt.f64.f32 	%fd61, %f60;
	cvt.f64.f32 	%fd62, %f59;
	fma.rn.f64 	%fd63, %fd60, %fd61, %fd62;
	cvt.rn.f32.f64 	%f163, %fd63;
	add.s32 	%r175, %r175, 4;
$L__BB7_9:
	and.b32  	%r25, %r1, 3;
	setp.eq.s32 	%p7, %r25, 0;
	@%p7 bra 	$L__BB7_14;
	setp.eq.s32 	%p8, %r25, 1;
	@%p8 bra 	$L__BB7_12;
	shl.b32 	%r102, %r175, 2;
	mov.u32 	%r103, _ZZ16transitionKernelILj8EEvmmfffPKjS1_PKfPfE7kCounts;
	add.s32 	%r104, %r103, %r102;
	ld.shared.u32 	%r105, [%r104];
	cvt.rn.f64.s32 	%fd64, %r105;
	mul.f64 	%fd65, %fd1, %fd64;
	mad.lo.s32 	%r106, %r175, %r3, %r2;
	shl.b32 	%r107, %r106, 2;
	mov.u32 	%r108, _ZZ16transitionKernelILj8EEvmmfffPKjS1_PKfPfE4phis;
	add.s32 	%r109, %r108, %r107;
	ld.shared.f32 	%f62, [%r109];
	cvt.f64.f32 	%fd66, %f62;
	cvt.f64.f32 	%fd67, %f163;
	fma.rn.f64 	%fd68, %fd65, %fd66, %fd67;
	cvt.rn.f32.f64 	%f63, %fd68;
	ld.shared.u32 	%r110, [%r104+4];
	cvt.rn.f64.s32 	%fd69, %r110;
	mul.f64 	%fd70, %fd1, %fd69;
	shl.b32 	%r111, %r3, 2;
	add.s32 	%r112, %r109, %r111;
	ld.shared.f32 	%f64, [%r112];
	cvt.f64.f32 	%fd71, %f64;
	cvt.f64.f32 	%fd72, %f63;
	fma.rn.f64 	%fd73, %fd70, %fd71, %fd72;
	cvt.rn.f32.f64 	%f163, %fd73;
	add.s32 	%r175, %r175, 2;
$L__BB7_12:
	and.b32  	%r113, %r1, 1;
	setp.eq.b32 	%p9, %r113, 1;
	not.pred 	%p10, %p9;
	@%p10 bra 	$L__BB7_14;
	shl.b32 	%r114, %r175, 2;
	mov.u32 	%r115, _ZZ16transitionKernelILj8EEvmmfffPKjS1_PKfPfE7kCounts;
	add.s32 	%r116, %r115, %r114;
	ld.shared.u32 	%r117, [%r116];
	cvt.rn.f64.s32 	%fd74, %r117;
	mul.f64 	%fd75, %fd1, %fd74;
	mad.lo.s32 	%r118, %r175, %r3, %r2;
	shl.b32 	%r119, %r118, 2;
	mov.u32 	%r120, _ZZ16transitionKernelILj8EEvmmfffPKjS1_PKfPfE4phis;
	add.s32 	%r121, %r120, %r119;
	ld.shared.f32 	%f65, [%r121];
	cvt.f64.f32 	%fd76, %f65;
	cvt.f64.f32 	%fd77, %f163;
	fma.rn.f64 	%fd78, %fd75, %fd76, %fd77;
	cvt.rn.f32.f64 	%f163, %fd78;
$L__BB7_14:
	setp.eq.s32 	%p11, %r2, 0;
	cvt.rn.f32.s32 	%f67, %r8;
	mul.f32 	%f68, %f2, %f67;
	fma.rn.f32 	%f15, %f1, %f68, %f163;
	mov.f32 	%f171, 0f00000000;
	@%p11 bra 	$L__BB7_26;
	cvt.f64.f32 	%fd79, %f2;
	add.f64 	%fd2, %fd79, %fd79;
	setp.lt.u32 	%p12, %r2, 8;
	mov.f32 	%f171, 0f00000000;
	mov.b32 	%r181, 0;
	@%p12 bra 	$L__BB7_18;
	and.b32  	%r181, %r2, 1016;
	neg.s32 	%r179, %r181;
	shl.b32 	%r125, %r4, 2;
	mov.u32 	%r126, _ZZ16transitionKernelILj8EEvmmfffPKjS1_PKfPfE4phis;
	add.s32 	%r127, %r125, %r126;
	add.s32 	%r177, %r127, 16;
	mov.u32 	%r128, _ZZ16transitionKernelILj8EEvmmfffPKjS1_PKfPfE7lCounts;
	add.s32 	%r178, %r128, 16;
	mov.f32 	%f171, 0f00000000;
$L__BB7_17:
	.pragma "nounroll";
	ld.shared.u32 	%r129, [%r178+-16];
	cvt.rn.f64.s32 	%fd80, %r129;
	mul.f64 	%fd81, %fd2, %fd80;
	ld.shared.f32 	%f72, [%r177+-16];
	cvt.f64.f32 	%fd82, %f72;
	cvt.f64.f32 	%fd83, %f171;
	fma.rn.f64 	%fd84, %fd81, %fd82, %fd83;
	cvt.rn.f32.f64 	%f73, %fd84;
	ld.shared.u32 	%r130, [%r178+-12];
	cvt.rn.f64.s32 	%fd85, %r130;
	mul.f64 	%fd86, %fd2, %fd85;
	ld.shared.f32 	%f74, [%r177+-12];
	cvt.f64.f32 	%fd87, %f74;
	cvt.f64.f32 	%fd88, %f73;
	fma.rn.f64 	%fd89, %fd86, %fd87, %fd88;
	cvt.rn.f32.f64 	%f75, %fd89;
	ld.shared.u32 	%r131, [%r178+-8];
	cvt.rn.f64.s32 	%fd90, %r131;
	mul.f64 	%fd91, %fd2, %fd90;
	ld.shared.f32 	%f76, [%r177+-8];
	cvt.f64.f32 	%fd92, %f76;
	cvt.f64.f32 	%fd93, %f75;
	fma.rn.f64 	%fd94, %fd91, %fd92, %fd93;
	cvt.rn.f32.f64 	%f77, %fd94;
	ld.shared.u32 	%r132, [%r178+-4];
	cvt.rn.f64.s32 	%fd95, %r132;
	mul.f64 	%fd96, %fd2, %fd95;
	ld.shared.f32 	%f78, [%r177+-4];
	cvt.f64.f32 	%fd97, %f78;
	cvt.f64.f32 	%fd98, %f77;
	fma.rn.f64 	%fd99, %fd96, %fd97, %fd98;
	cvt.rn.f32.f64 	%f79, %fd99;
	ld.shared.u32 	%r133, [%r178];
	cvt.rn.f64.s32 	%fd100, %r133;
	mul.f64 	%fd101, %fd2, %fd100;
	ld.shared.f32 	%f80, [%r177];
	cvt.f64.f32 	%fd102, %f80;
	cvt.f64.f32 	%fd103, %f79;
	fma.rn.f64 	%fd104, %fd101, %fd102, %fd103;
	cvt.rn.f32.f64 	%f81, %fd104;
	ld.shared.u32 	%r134, [%r178+4];
	cvt.rn.f64.s32 	%fd105, %r134;
	mul.f64 	%fd106, %fd2, %fd105;
	ld.shared.f32 	%f82, [%r177+4];
	cvt.f64.f32 	%fd107, %f82;
	cvt.f64.f32 	%fd108, %f81;
	fma.rn.f64 	%fd109, %fd106, %fd107, %fd108;
	cvt.rn.f32.f64 	%f83, %fd109;
	ld.shared.u32 	%r135, [%r178+8];
	cvt.rn.f64.s32 	%fd110, %r135;
	mul.f64 	%fd111, %fd2, %fd110;
	ld.shared.f32 	%f84, [%r177+8];
	cvt.f64.f32 	%fd112, %f84;
	cvt.f64.f32 	%fd113, %f83;
	fma.rn.f64 	%fd114, %fd111, %fd112, %fd113;
	cvt.rn.f32.f64 	%f85, %fd114;
	ld.shared.u32 	%r136, [%r178+12];
	cvt.rn.f64.s32 	%fd115, %r136;
	mul.f64 	%fd116, %fd2, %fd115;
	ld.shared.f32 	%f86, [%r177+12];
	cvt.f64.f32 	%fd117, %f86;
	cvt.f64.f32 	%fd118, %f85;
	fma.rn.f64 	%fd119, %fd116, %fd117, %fd118;
	cvt.rn.f32.f64 	%f171, %fd119;
	add.s32 	%r179, %r179, 8;
	add.s32 	%r178, %r178, 32;
	add.s32 	%r177, %r177, 32;
	setp.ne.s32 	%p13, %r179, 0;
	@%p13 bra 	$L__BB7_17;
$L__BB7_18:
	and.b32  	%r38, %r2, 7;
	setp.eq.s32 	%p14, %r38, 0;
	@%p14 bra 	$L__BB7_26;
	and.b32  	%r39, %r2, 3;
	setp.lt.u32 	%p15, %r38, 4;
	@%p15 bra 	$L__BB7_21;
	shl.b32 	%r137, %r181, 2;
	mov.u32 	%r138, _ZZ16transitionKernelILj8EEvmmfffPKjS1_PKfPfE7lCounts;
	add.s32 	%r139, %r138, %r137;
	ld.shared.u32 	%r140, [%r139];
	cvt.rn.f64.s32 	%fd120, %r140;
	mul.f64 	%fd121, %fd2, %fd120;
	add.s32 	%r141, %r181, %r4;
	shl.b32 	%r142, %r141, 2;
	mov.u32 	%r143, _ZZ16transitionKernelILj8EEvmmfffPKjS1_PKfPfE4phis;
	add.s32 	%r144, %r143, %r142;
	ld.shared.f32 	%f88, [%r144];
	cvt.f64.f32 	%fd122, %f88;
	cvt.f64.f32 	%fd123, %f171;
	fma.rn.f64 	%fd124, %fd121, %fd122, %fd123;
	cvt.rn.f32.f64 	%f89, %fd124;
	ld.shared.u32 	%r145, [%r139+4];
	cvt.rn.f64.s32 	%fd125, %r145;
	mul.f64 	%fd126, %fd2, %fd125;
	ld.shared.f32 	%f90, [%r144+4];
	cvt.f64.f32 	%fd127, %f90;
	cvt.f64.f32 	%fd128, %f89;
	fma.rn.f64 	%fd129, %fd126, %fd127, %fd128;
	cvt.rn.f32.f64 	%f91, %fd129;
	ld.shared.u32 	%r146, [%r139+8];
	cvt.rn.f64.s32 	%fd130, %r146;
	mul.f64 	%fd131, %fd2, %fd130;
	ld.shared.f32 	%f92, [%r144+8];
	cvt.f64.f32 	%fd132, %f92;
	cvt.f64.f32 	%fd133, %f91;
	fma.rn.f64 	%fd134, %fd131, %fd132, %fd133;
	cvt.rn.f32.f64 	%f93, %fd134;
	ld.shared.u32 	%r147, [%r139+12];
	cvt.rn.f64.s32 	%fd135, %r147;
	mul.f64 	%fd136, %fd2, %fd135;
	ld.shared.f32 	%f94, [%r144+12];
	cvt.f64.f32 	%fd137, %f94;
	cvt.f64.f32 	%fd138, %f93;
	fma.rn.f64 	%fd139, %fd136, %fd137, %fd138;
	cvt.rn.f32.f64 	%f171, %fd139;
	add.s32 	%r181, %r181, 4;
$L__BB7_21:
	setp.eq.s32 	%p16, %r39, 0;
	@%p16 bra 	$L__BB7_26;
	setp.eq.s32 	%p17, %r39, 1;
	@%p17 bra 	$L__BB7_24;
	shl.b32 	%r148, %r181, 2;
	mov.u32 	%r149, _ZZ16transitionKernelILj8EEvmmfffPKjS1_PKfPfE7lCounts;
	add.s32 	%r150, %r149, %r148;
	ld.shared.u32 	%r151, [%r150];
	cvt.rn.f64.s32 	%fd140, %r151;
	mul.f64 	%fd141, %fd2, %fd140;
	add.s32 	%r152, %r181, %r4;
	shl.b32 	%r153, %r152, 2;
	mov.u32 	%r154, _ZZ16transitionKernelILj8EEvmmfffPKjS1_PKfPfE4phis;
	add.s32 	%r155, %r154, %r153;
	ld.shared.f32 	%f96, [%r155];
	cvt.f64.f32 	%fd142, %f96;
	cvt.f64.f32 	%fd143, %f171;
	fma.rn.f64 	%fd144, %fd141, %fd142, %fd143;
	cvt.rn.f32.f64 	%f97, %fd144;
	ld.shared.u32 	%r156, [%r150+4];
	cvt.rn.f64.s32 	%fd145, %r156;
	mul.f64 	%fd146, %fd2, %fd145;
	ld.shared.f32 	%f98, [%r155+4];
	cvt.f64.f32 	%fd147, %f98;
	cvt.f64.f32 	%fd148, %f97;
	fma.rn.f64 	%fd149, %fd146, %fd147, %fd148;
	cvt.rn.f32.f64 	%f171, %fd149;
	add.s32 	%r181, %r181, 2;
$L__BB7_24:
	and.b32  	%r157, %r2, 1;
	setp.eq.b32 	%p18, %r157, 1;
	not.pred 	%p19, %p18;
	@%p19 bra 	$L__BB7_26;
	shl.b32 	%r158, %r181, 2;
	mov.u32 	%r159, _ZZ16transitionKernelILj8EEvmmfffPKjS1_PKfPfE7lCounts;
	add.s32 	%r160, %r159, %r158;
	ld.shared.u32 	%r161, [%r160];
	cvt.rn.f64.s32 	%fd150, %r161;
	mul.f64 	%fd151, %fd2, %fd150;
	add.s32 	%r162, %r181, %r4;
	shl.b32 	%r163, %r162, 2;
	mov.u32 	%r164, _ZZ16transitionKernelILj8EEvmmfffPKjS1_PKfPfE4phis;
	add.s32 	%r165, %r164, %r163;
	ld.shared.f32 	%f99, [%r165];
	cvt.f64.f32 	%fd152, %f99;
	cvt.f64.f32 	%fd153, %f171;
	fma.rn.f64 	%fd154, %fd151, %fd152, %fd153;
	cvt.rn.f32.f64 	%f171, %fd154;
$L__BB7_26:
	cvt.rn.f32.s32 	%f100, %r9;
	mul.f32 	%f101, %f2, %f100;
	fma.rn.f32 	%f102, %f1, %f101, %f171;
	add.f32 	%f103, %f15, %f102;
	shl.b32 	%r166, %r5, 2;
	mov.u32 	%r167, _ZZ16transitionKernelILj8EEvmmfffPKjS1_PKfPfE7kll_kkl;
	add.s32 	%r44, %r167, %r166;
	st.shared.f32 	[%r44], %f103;
	bar.sync 	0;
	setp.lt.u32 	%p20, %r5, 8;
	@%p20 bra 	$L__BB7_28;
	ld.shared.f32 	%f104, [%r10];
	ld.shared.f32 	%f105, [%r10+-32];
	add.f32 	%f106, %f104, %f105;
	st.shared.f32 	[%r10+-32], %f106;
	ld.shared.f32 	%f107, [%r11];
	ld.shared.f32 	%f108, [%r11+-32];
	add.f32 	%f109, %f107, %f108;
	st.shared.f32 	[%r11+-32], %f109;
	ld.shared.f32 	%f110, [%r44];
	ld.shared.f32 	%f111, [%r44+-32];
	add.f32 	%f112, %f110, %f111;
	st.shared.f32 	[%r44+-32], %f112;
$L__BB7_28:
	bar.sync 	0;
	setp.gt.u32 	%p21, %r5, 31;
	@%p21 bra 	$L__BB7_30;
	ld.shared.f32 	%f113, [%r10+16];
	ld.shared.f32 	%f114, [%r10];
	add.f32 	%f115, %f113, %f114;
	ld.shared.f32 	%f116, [%r11+16];
	ld.shared.f32 	%f117, [%r11];
	add.f32 	%f118, %f116, %f117;
	ld.shared.f32 	%f119, [%r44+16];
	ld.shared.f32 	%f120, [%r44];
	add.f32 	%f121, %f119, %f120;
	ld.shared.f32 	%f122, [%r10+8];
	add.f32 	%f123, %f122, %f115;
	ld.shared.f32 	%f124, [%r11+8];
	add.f32 	%f125, %f124, %f118;
	ld.shared.f32 	%f126, [%r44+8];
	add.f32 	%f127, %f126, %f121;
	ld.shared.f32 	%f128, [%r10+4];
	add.f32 	%f129, %f128, %f123;
	st.shared.f32 	[%r10], %f129;
	ld.shared.f32 	%f130, [%r11+4];
	add.f32 	%f131, %f130, %f125;
	st.shared.f32 	[%r11], %f131;
	ld.shared.f32 	%f132, [%r44+4];
	add.f32 	%f133, %f132, %f127;
	st.shared.f32 	[%r44], %f133;
$L__BB7_30:
	bar.sync 	0;
	setp.ne.s32 	%p22, %r5, 0;
	@%p22 bra 	$L__BB7_32;
	ld.param.u64 	%rd18, [_Z16transitionKernelILj8EEvmmfffPKjS1_PKfPf_param_0];
	ld.shared.f32 	%f134, [_ZZ16transitionKernelILj8EEvmmfffPKjS1_PKfPfE3kl1];
	cvt.rn.f32.u64 	%f135, %rd18;
	div.rn.f32 	%f136, %f134, %f135;
	add.f32 	%f137, %f28, %f136;
	ld.shared.f32 	%f138, [_ZZ16transitionKernelILj8EEvmmfffPKjS1_PKfPfE3kl2];
	div.rn.f32 	%f139, %f138, %f135;
	add.f32 	%f140, %f29, %f139;
	cvt.rn.f32.u64 	%f141, %rd2;
	div.rn.f32 	%f142, %f138, %f141;
	add.f32 	%f143, %f142, %f140;
	ld.shared.f32 	%f144, [_ZZ16transitionKernelILj8EEvmmfffPKjS1_PKfPfE7kll_kkl];
	div.rn.f32 	%f145, %f144, %f141;
	sub.f32 	%f146, %f143, %f145;
	mul.f32 	%f147, %f134, %f134;
	div.rn.f32 	%f148, %f147, %f141;
	add.f32 	%f149, %f146, %f148;
	add.f32 	%f150, %f30, %f30;
	mul.f32 	%f151, %f150, %f134;
	sub.f32 	%f152, %f149, %f151;
	mul.f32 	%f153, %f137, %f137;
	sub.f32 	%f154, %f152, %f153;
	fma.rn.f32 	%f155, %f154, 0f3F000000, %f137;
	mov.u32 	%r168, %ctaid.y;
	mov.u32 	%r169, %ctaid.x;
	mad.lo.s32 	%r170, %r169, %r3, %r168;
	cvta.to.global.u64 	%rd15, %rd5;
	mul.wide.u32 	%rd16, %r170, 4;
	add.s64 	%rd17, %rd15, %rd16;
	st.global.f32 	[%rd17], %f155;
$L__BB7_32:
	ret;

}
	// .globl	_Z16transitionKernelILj4EEvmmfffPKjS1_PKfPf
.visible .entry _Z16transitionKernelILj4EEvmmfffPKjS1_PKfPf(
	.param .u64 _Z16transitionKernelILj4EEvmmfffPKjS1_PKfPf_param_0,
	.param .u64 _Z16transitionKernelILj4EEvmmfffPKjS1_PKfPf_param_1,
	.param .f32 _Z16transitionKernelILj4EEvmmfffPKjS1_PKfPf_param_2,
	.param .f32 _Z16transitionKernelILj4EEvmmfffPKjS1_PKfPf_param_3,
	.param .f32 _Z16transitionKernelILj4EEvmmfffPKjS1_PKfPf_param_4,
	.param .u64 .ptr .align 1 _Z16transitionKernelILj4EEvmmfffPKjS1_PKfPf_param_5,
	.param .u64 .ptr .align 1 _Z16transitionKernelILj4EEvmmfffPKjS1_PKfPf_param_6,
	.param .u64 .ptr .align 1 _Z16transitionKernelILj4EEvmmfffPKjS1_PKfPf_param_7,
	.param .u64 .ptr .align 1 _Z16transitionKernelILj4EEvmmfffPKjS1_PKfPf_param_8
)
{
	.reg .pred 	%p<23>;
	.reg .b32 	%r<183>;
	.reg .b32 	%f<166>;
	.reg .b64 	%rd<19>;
	.reg .b64 	%fd<155>;
	// demoted variable
	.shared .align 4 .b8 _ZZ16transitionKernelILj4EEvmmfffPKjS1_PKfPfE7kCounts[128];
	// demoted variable
	.shared .align 4 .b8 _ZZ16transitionKernelILj4EEvmmfffPKjS1_PKfPfE7lCounts[128];
	// demoted variable
	.shared .align 4 .b8 _ZZ16transitionKernelILj4EEvmmfffPKjS1_PKfPfE4phis[4096];
	// demoted variable
	.shared .align 4 .b8 _ZZ16transitionKernelILj4EEvmmfffPKjS1_PKfPfE3kl1[4096];
	// demoted variable
	.shared .align 4 .b8 _ZZ16transitionKernelILj4EEvmmfffPKjS1_PKfPfE3kl2[4096];
	// demoted variable
	.shared .align 4 .b8 _ZZ16transitionKernelILj4EEvmmfffPKjS1_PKfPfE7kll_kkl[4096];
	ld.param.u64 	%rd2, [_Z16transitionKernelILj4EEvmmfffPKjS1_PKfPf_param_1];
	ld.param.f32 	%f28, [_Z16transitionKernelILj4EEvmmfffPKjS1_PKfPf_param_2];
	ld.param.f32 	%f29, [_Z16transitionKernelILj4EEvmmfffPKjS1_PKfPf_param_3];
	ld.param.f32 	%f30, [_Z16transitionKernelILj4EEvmmfffPKjS1_PKfPf_param_4];
	ld.param.u64 	%rd3, [_Z16transitionKernelILj4EEvmmfffPKjS1_PKfPf_param_5];
	ld.param.u64 	%rd4, [_Z16transitionKernelILj4EEvmmfffPKjS1_PKfPf_param_6];
	ld.param.u64 	%rd6, [_Z16transitionKernelILj4EEvmmfffPKjS1_PKfPf_param_7];
	ld.param.u64 	%rd5, [_Z16transitionKernelILj4EEvmmfffPKjS1_PKfPf_param_8];
	cvta.to.global.u64 	%rd7, %rd6;
	mov.u32 	%r1, %tid.x;
	mov.u32 	%r2, %tid.y;
	mov.u32 	%r3, %ntid.x;
	mul.lo.s32 	%r4, %r1, %r3;
	add.s32 	%r5, %r4, %r2;
	mul.wide.u32 	%rd8, %r5, 4;
	add.s64 	%rd9, %rd7, %rd8;
	ld.global.f32 	%f31, [%rd9];
	shl.b32 	%r45, %r5, 2;
	mov.u32 	%r46, _ZZ16transitionKernelILj4EEvmmfffPKjS1_PKfPfE4phis;
	add.s32 	%r6, %r46, %r45;
	st.shared.f32 	[%r6], %f31;
	setp.ne.s32 	%p1, %r2, 0;
	shl.b32 	%r47, %r1, 2;
	mov.u32 	%r48, _ZZ16transitionKernelILj4EEvmmfffPKjS1_PKfPfE7kCounts;
	add.s32 	%r7, %r48, %r47;
	@%p1 bra 	$L__BB8_2;
	cvta.to.global.u64 	%rd10, %rd3;
	cvta.to.global.u64 	%rd11, %rd4;
	mul.wide.u32 	%rd12, %r1, 4;
	add.s64 	%rd13, %rd10, %rd12;
	ld.global.u32 	%r49, [%rd13];
	st.shared.u32 	[%r7], %r49;
	add.s64 	%rd14, %rd11, %rd12;
	ld.global.u32 	%r50, [%rd14];
	mov.u32 	%r52, _ZZ16transitionKernelILj4EEvmmfffPKjS1_PKfPfE7lCounts;
	add.s32 	%r53, %r52, %r47;
	st.shared.u32 	[%r53], %r50;
$L__BB8_2:
	bar.sync 	0;
	ld.shared.u32 	%r54, [%r7];
	add.s32 	%r8, %r54, 1;
	shl.b32 	%r55, %r2, 2;
	mov.u32 	%r56, _ZZ16transitionKernelILj4EEvmmfffPKjS1_PKfPfE7lCounts;
	add.s32 	%r57, %r56, %r55;
	ld.shared.u32 	%r58, [%r57];
	add.s32 	%r9, %r58, 1;
	mad.lo.s32 	%r59, %r54, %r58, %r54;
	add.s32 	%r60, %r59, %r9;
	cvt.rn.f32.s32 	%f33, %r60;
	ld.shared.f32 	%f1, [%r6];
	mul.f32 	%f2, %f1, %f33;
	mov.u32 	%r62, _ZZ16transitionKernelILj4EEvmmfffPKjS1_PKfPfE3kl1;
	add.s32 	%r10, %r62, %r45;
	st.shared.f32 	[%r10], %f2;
	mul.f32 	%f34, %f1, %f2;
	mov.u32 	%r63, _ZZ16transitionKernelILj4EEvmmfffPKjS1_PKfPfE3kl2;
	add.s32 	%r11, %r63, %r45;
	st.shared.f32 	[%r11], %f34;
	setp.eq.s32 	%p2, %r1, 0;
	mov.f32 	%f157, 0f00000000;
	@%p2 bra 	$L__BB8_14;
	cvt.f64.f32 	%fd3, %f2;
	add.f64 	%fd1, %fd3, %fd3;
	setp.lt.u32 	%p3, %r1, 8;
	mov.f32 	%f157, 0f00000000;
	mov.b32 	%r175, 0;
	@%p3 bra 	$L__BB8_6;
	and.b32  	%r66, %r1, 1016;
	neg.s32 	%r173, %r66;
	add.s32 	%r172, %r46, %r55;
	add.s32 	%r171, %r48, 16;
	mov.f32 	%f157, 0f00000000;
$L__BB8_5:
	.pragma "nounroll";
	and.b32  	%r175, %r1, 1016;
	ld.shared.u32 	%r70, [%r171+-16];
	cvt.rn.f64.s32 	%fd4, %r70;
	mul.f64 	%fd5, %fd1, %fd4;
	ld.shared.f32 	%f38, [%r172];
	cvt.f64.f32 	%fd6, %f38;
	cvt.f64.f32 	%fd7, %f157;
	fma.rn.f64 	%fd8, %fd5, %fd6, %fd7;
	cvt.rn.f32.f64 	%f39, %fd8;
	ld.shared.u32 	%r71, [%r171+-12];
	cvt.rn.f64.s32 	%fd9, %r71;
	mul.f64 	%fd10, %fd1, %fd9;
	shl.b32 	%r72, %r3, 2;
	add.s32 	%r73, %r172, %r72;
	ld.shared.f32 	%f40, [%r73];
	cvt.f64.f32 	%fd11, %f40;
	cvt.f64.f32 	%fd12, %f39;
	fma.rn.f64 	%fd13, %fd10, %fd11, %fd12;
	cvt.rn.f32.f64 	%f41, %fd13;
	ld.shared.u32 	%r74, [%r171+-8];
	cvt.rn.f64.s32 	%fd14, %r74;
	mul.f64 	%fd15, %fd1, %fd14;
	add.s32 	%r75, %r73, %r72;
	ld.shared.f32 	%f42, [%r75];
	cvt.f64.f32 	%fd16, %f42;
	cvt.f64.f32 	%fd17, %f41;
	fma.rn.f64 	%fd18, %fd15, %fd16, %fd17;
	cvt.rn.f32.f64 	%f43, %fd18;
	ld.shared.u32 	%r76, [%r171+-4];
	cvt.rn.f64.s32 	%fd19, %r76;
	mul.f64 	%fd20, %fd1, %fd19;
	add.s32 	%r77, %r75, %r72;
	ld.shared.f32 	%f44, [%r77];
	cvt.f64.f32 	%fd21, %f44;
	cvt.f64.f32 	%fd22, %f43;
	fma.rn.f64 	%fd23, %fd20, %fd21, %fd22;
	cvt.rn.f32.f64 	%f45, %fd23;
	ld.shared.u32 	%r78, [%r171];
	cvt.rn.f64.s32 	%fd24, %r78;
	mul.f64 	%fd25, %fd1, %fd24;
	add.s32 	%r79, %r77, %r72;
	ld.shared.f32 	%f46, [%r79];
	cvt.f64.f32 	%fd26, %f46;
	cvt.f64.f32 	%fd27, %f45;
	fma.rn.f64 	%fd28, %fd25, %fd26, %fd27;
	cvt.rn.f32.f64 	%f47, %fd28;
	ld.shared.u32 	%r80, [%r171+4];
	cvt.rn.f64.s32 	%fd29, %r80;
	mul.f64 	%fd30, %fd1, %fd29;
	add.s32 	%r81, %r79, %r72;
	ld.shared.f32 	%f48, [%r81];
	cvt.f64.f32 	%fd31, %f48;
	cvt.f64.f32 	%fd32, %f47;
	fma.rn.f64 	%fd33, %fd30, %fd31, %fd32;
	cvt.rn.f32.f64 	%f49, %fd33;
	ld.shared.u32 	%r82, [%r171+8];
	cvt.rn.f64.s32 	%fd34, %r82;
	mul.f64 	%fd35, %fd1, %fd34;
	add.s32 	%r83, %r81, %r72;
	ld.shared.f32 	%f50, [%r83];
	cvt.f64.f32 	%fd36, %f50;
	cvt.f64.f32 	%fd37, %f49;
	fma.rn.f64 	%fd38, %fd35, %fd36, %fd37;
	cvt.rn.f32.f64 	%f51, %fd38;
	ld.shared.u32 	%r84, [%r171+12];
	cvt.rn.f64.s32 	%fd39, %r84;
	mul.f64 	%fd40, %fd1, %fd39;
	add.s32 	%r85, %r83, %r72;
	ld.shared.f32 	%f52, [%r85];
	cvt.f64.f32 	%fd41, %f52;
	cvt.f64.f32 	%fd42, %f51;
	fma.rn.f64 	%fd43, %fd40, %fd41, %fd42;
	cvt.rn.f32.f64 	%f157, %fd43;
	add.s32 	%r173, %r173, 8;
	shl.b32 	%r86, %r3, 5;
	add.s32 	%r172, %r172, %r86;
	add.s32 	%r171, %r171, 32;
	setp.ne.s32 	%p4, %r173, 0;
	@%p4 bra 	$L__BB8_5;
$L__BB8_6:
	and.b32  	%r22, %r1, 7;
	setp.eq.s32 	%p5, %r22, 0;
	@%p5 bra 	$L__BB8_14;
	setp.lt.u32 	%p6, %r22, 4;
	@%p6 bra 	$L__BB8_9;
	shl.b32 	%r87, %r175, 2;
	mov.u32 	%r88, _ZZ16transitionKernelILj4EEvmmfffPKjS1_PKfPfE7kCounts;
	add.s32 	%r89, %r88, %r87;
	ld.shared.u32 	%r90, [%r89];
	cvt.rn.f64.s32 	%fd44, %r90;
	mul.f64 	%fd45, %fd1, %fd44;
	mad.lo.s32 	%r91, %r175, %r3, %r2;
	shl.b32 	%r92, %r91, 2;
	mov.u32 	%r93, _ZZ16transitionKernelILj4EEvmmfffPKjS1_PKfPfE4phis;
	add.s32 	%r94, %r93, %r92;
	ld.shared.f32 	%f54, [%r94];
	cvt.f64.f32 	%fd46, %f54;
	cvt.f64.f32 	%fd47, %f157;
	fma.rn.f64 	%fd48, %fd45, %fd46, %fd47;
	cvt.rn.f32.f64 	%f55, %fd48;
	ld.shared.u32 	%r95, [%r89+4];
	cvt.rn.f64.s32 	%fd49, %r95;
	mul.f64 	%fd50, %fd1, %fd49;
	shl.b32 	%r96, %r3, 2;
	add.s32 	%r97, %r94, %r96;
	ld.shared.f32 	%f56, [%r97];
	cvt.f64.f32 	%fd51, %f56;
	cvt.f64.f32 	%fd52, %f55;
	fma.rn.f64 	%fd53, %fd50, %fd51, %fd52;
	cvt.rn.f32.f64 	%f57, %fd53;
	ld.shared.u32 	%r98, [%r89+8];
	cvt.rn.f64.s32 	%fd54, %r98;
	mul.f64 	%fd55, %fd1, %fd54;
	add.s32 	%r99, %r97, %r96;
	ld.shared.f32 	%f58, [%r99];
	cvt.f64.f32 	%fd56, %f58;
	cvt.f64.f32 	%fd57, %f57;
	fma.rn.f64 	%fd58, %fd55, %fd56, %fd57;
	cvt.rn.f32.f64 	%f59, %fd58;
	ld.shared.u32 	%r100, [%r89+12];
	cvt.rn.f64.s32 	%fd59, %r100;
	mul.f64 	%fd60, %fd1, %fd59;
	add.s32 	%r101, %r99, %r96;
	ld.shared.f32 	%f60, [%r101];
	cvt.f64.f32 	%fd61, %f60;
	cvt.f64.f32 	%fd62, %f59;
	fma.rn.f64 	%fd63, %fd60, %fd61, %fd62;
	cvt.rn.f32.f64 	%f157, %fd63;
	add.s32 	%r175, %r175, 4;
$L__BB8_9:
	and.b32  	%r25, %r1, 3;
	setp.eq.s32 	%p7, %r25, 0;
	@%p7 bra 	$L__BB8_14;
	setp.eq.s32 	%p8, %r25, 1;
	@%p8 bra 	$L__BB8_12;
	shl.b32 	%r102, %r175, 2;
	mov.u32 	%r103, _ZZ16transitionKernelILj4EEvmmfffPKjS1_PKfPfE7kCounts;
	add.s32 	%r104, %r103, %r102;
	ld.shared.u32 	%r105, [%r104];
	cvt.rn.f64.s32 	%fd64, %r105;
	mul.f64 	%fd65, %fd1, %fd64;
	mad.lo.s32 	%r106, %r175, %r3, %r2;
	shl.b32 	%r107, %r106, 2;
	mov.u32 	%r108, _ZZ16transitionKernelILj4EEvmmfffPKjS1_PKfPfE4phis;
	add.s32 	%r109, %r108, %r107;
	ld.shared.f32 	%f62, [%r109];
	cvt.f64.f32 	%fd66, %f62;
	cvt.f64.f32 	%fd67, %f157;
	fma.rn.f64 	%fd68, %fd65, %fd66, %fd67;
	cvt.rn.f32.f64 	%f63, %fd68;
	ld.shared.u32 	%r110, [%r104+4];
	cvt.rn.f64.s32 	%fd69, %r110;
	mul.f64 	%fd70, %fd1, %fd69;
	shl.b32 	%r111, %r3, 2;
	add.s32 	%r112, %r109, %r111;
	ld.shared.f32 	%f64, [%r112];
	cvt.f64.f32 	%fd71, %f64;
	cvt.f64.f32 	%fd72, %f63;
	fma.rn.f64 	%fd73, %fd70, %fd71, %fd72;
	cvt.rn.f32.f64 	%f157, %fd73;
	add.s32 	%r175, %r175, 2;
$L__BB8_12:
	and.b32  	%r113, %r1, 1;
	setp.eq.b32 	%p9, %r113, 1;
	not.pred 	%p10, %p9;
	@%p10 bra 	$L__BB8_14;
	shl.b32 	%r114, %r175, 2;
	mov.u32 	%r115, _ZZ16transitionKernelILj4EEvmmfffPKjS1_PKfPfE7kCounts;
	add.s32 	%r116, %r115, %r114;
	ld.shared.u32 	%r117, [%r116];
	cvt.rn.f64.s32 	%fd74, %r117;
	mul.f64 	%fd75, %fd1, %fd74;
	mad.lo.s32 	%r118, %r175, %r3, %r2;
	shl.b32 	%r119, %r118, 2;
	mov.u32 	%r120, _ZZ16transitionKernelILj4EEvmmfffPKjS1_PKfPfE4phis;
	add.s32 	%r121, %r120, %r119;
	ld.shared.f32 	%f65, [%r121];
	cvt.f64.f32 	%fd76, %f65;
	cvt.f64.f32 	%fd77, %f157;
	fma.rn.f64 	%fd78, %fd75, %fd76, %fd77;
	cvt.rn.f32.f64 	%f157, %fd78;
$L__BB8_14:
	setp.eq.s32 	%p11, %r2, 0;
	cvt.rn.f32.s32 	%f67, %r8;
	mul.f32 	%f68, %f2, %f67;
	fma.rn.f32 	%f15, %f1, %f68, %f157;
	mov.f32 	%f165, 0f00000000;
	@%p11 bra 	$L__BB8_26;
	cvt.f64.f32 	%fd79, %f2;
	add.f64 	%fd2, %fd79, %fd79;
	setp.lt.u32 	%p12, %r2, 8;
	mov.f32 	%f165, 0f00000000;
	mov.b32 	%r181, 0;
	@%p12 bra 	$L__BB8_18;
	and.b32  	%r181, %r2, 1016;
	neg.s32 	%r179, %r181;
	shl.b32 	%r125, %r4, 2;
	mov.u32 	%r126, _ZZ16transitionKernelILj4EEvmmfffPKjS1_PKfPfE4phis;
	add.s32 	%r127, %r125, %r126;
	add.s32 	%r177, %r127, 16;
	mov.u32 	%r128, _ZZ16transitionKernelILj4EEvmmfffPKjS1_PKfPfE7lCounts;
	add.s32 	%r178, %r128, 16;
	mov.f32 	%f165, 0f00000000;
$L__BB8_17:
	.pragma "nounroll";
	ld.shared.u32 	%r129, [%r178+-16];
	cvt.rn.f64.s32 	%fd80, %r129;
	mul.f64 	%fd81, %fd2, %fd80;
	ld.shared.f32 	%f72, [%r177+-16];
	cvt.f64.f32 	%fd82, %f72;
	cvt.f64.f32 	%fd83, %f165;
	fma.rn.f64 	%fd84, %fd81, %fd82, %fd83;
	cvt.rn.f32.f64 	%f73, %fd84;
	ld.shared.u32 	%r130, [%r178+-12];
	cvt.rn.f64.s32 	%fd85, %r130;
	mul.f64 	%fd86, %fd2, %fd85;
	ld.shared.f32 	%f74, [%r177+-12];
	cvt.f64.f32 	%fd87, %f74;
	cvt.f64.f32 	%fd88, %f73;
	fma.rn.f64 	%fd89, %fd86, %fd87, %fd88;
	cvt.rn.f32.f64 	%f75, %fd89;
	ld.shared.u32 	%r131, [%r178+-8];
	cvt.rn.f64.s32 	%fd90, %r131;
	mul.f64 	%fd91, %fd2, %fd90;
	ld.shared.f32 	%f76, [%r177+-8];
	cvt.f64.f32 	%fd92, %f76;
	cvt.f64.f32 	%fd93, %f75;
	fma.rn.f64 	%fd94, %fd91, %fd92, %fd93;
	cvt.rn.f32.f64 	%f77, %fd94;
	ld.shared.u32 	%r132, [%r178+-4];
	cvt.rn.f64.s32 	%fd95, %r132;
	mul.f64 	%fd96, %fd2, %fd95;
	ld.shared.f32 	%f78, [%r177+-4];
	cvt.f64.f32 	%fd97, %f78;
	cvt.f64.f32 	%fd98, %f77;
	fma.rn.f64 	%fd99, %fd96, %fd97, %fd98;
	cvt.rn.f32.f64 	%f79, %fd99;
	ld.shared.u32 	%r133, [%r178];
	cvt.rn.f64.s32 	%fd100, %r133;
	mul.f64 	%fd101, %fd2, %fd100;
	ld.shared.f32 	%f80, [%r177];
	cvt.f64.f32 	%fd102, %f80;
	cvt.f64.f32 	%fd103, %f79;
	fma.rn.f64 	%fd104, %fd101, %fd102, %fd103;
	cvt.rn.f32.f64 	%f81, %fd104;
	ld.shared.u32 	%r134, [%r178+4];
	cvt.rn.f64.s32 	%fd105, %r134;
	mul.f64 	%fd106, %fd2, %fd105;
	ld.shared.f32 	%f82, [%r177+4];
	cvt.f64.f32 	%fd107, %f82;
	cvt.f64.f32 	%fd108, %f81;
	fma.rn.f64 	%fd109, %fd106, %fd107, %fd108;
	cvt.rn.f32.f64 	%f83, %fd109;
	ld.shared.u32 	%r135, [%r178+8];
	cvt.rn.f64.s32 	%fd110, %r135;
	mul.f64 	%fd111, %fd2, %fd110;
	ld.shared.f32 	%f84, [%r177+8];
	cvt.f64.f32 	%fd112, %f84;
	cvt.f64.f32 	%fd113, %f83;
	fma.rn.f64 	%fd114, %fd111, %fd112, %fd113;
	cvt.rn.f32.f64 	%f85, %fd114;
	ld.shared.u32 	%r136, [%r178+12];
	cvt.rn.f64.s32 	%fd115, %r136;
	mul.f64 	%fd116, %fd2, %fd115;
	ld.shared.f32 	%f86, [%r177+12];
	cvt.f64.f32 	%fd117, %f86;
	cvt.f64.f32 	%fd118, %f85;
	fma.rn.f64 	%fd119, %fd116, %fd117, %fd118;
	cvt.rn.f32.f64 	%f165, %fd119;
	add.s32 	%r179, %r179, 8;
	add.s32 	%r178, %r178, 32;
	add.s32 	%r177, %r177, 32;
	setp.ne.s32 	%p13, %r179, 0;
	@%p13 bra 	$L__BB8_17;
$L__BB8_18:
	and.b32  	%r38, %r2, 7;
	setp.eq.s32 	%p14, %r38, 0;
	@%p14 bra 	$L__BB8_26;
	and.b32  	%r39, %r2, 3;
	setp.lt.u32 	%p15, %r38, 4;
	@%p15 bra 	$L__BB8_21;
	shl.b32 	%r137, %r181, 2;
	mov.u32 	%r138, _ZZ16transitionKernelILj4EEvmmfffPKjS1_PKfPfE7lCounts;
	add.s32 	%r139, %r138, %r137;
	ld.shared.u32 	%r140, [%r139];
	cvt.rn.f64.s32 	%fd120, %r140;
	mul.f64 	%fd121, %fd2, %fd120;
	add.s32 	%r141, %r181, %r4;
	shl.b32 	%r142, %r141, 2;
	mov.u32 	%r143, _ZZ16transitionKernelILj4EEvmmfffPKjS1_PKfPfE4phis;
	add.s32 	%r144, %r143, %r142;
	ld.shared.f32 	%f88, [%r144];
	cvt.f64.f32 	%fd122, %f88;
	cvt.f64.f32 	%fd123, %f165;
	fma.rn.f64 	%fd124, %fd121, %fd122, %fd123;
	cvt.rn.f32.f64 	%f89, %fd124;
	ld.shared.u32 	%r145, [%r139+4];
	cvt.rn.f64.s32 	%fd125, %r145;
	mul.f64 	%fd126, %fd2, %fd125;
	ld.shared.f32 	%f90, [%r144+4];
	cvt.f64.f32 	%fd127, %f90;
	cvt.f64.f32 	%fd128, %f89;
	fma.rn.f64 	%fd129, %fd126, %fd127, %fd128;
	cvt.rn.f32.f64 	%f91, %fd129;
	ld.shared.u32 	%r146, [%r139+8];
	cvt.rn.f64.s32 	%fd130, %r146;
	mul.f64 	%fd131, %fd2, %fd130;
	ld.shared.f32 	%f92, [%r144+8];
	cvt.f64.f32 	%fd132, %f92;
	cvt.f64.f32 	%fd133, %f91;
	fma.rn.f64 	%fd134, %fd131, %fd132, %fd133;
	cvt.rn.f32.f64 	%f93, %fd134;
	ld.shared.u32 	%r147, [%r139+12];
	cvt.rn.f64.s32 	%fd135, %r147;
	mul.f64 	%fd136, %fd2, %fd135;
	ld.shared.f32 	%f94, [%r144+12];
	cvt.f64.f32 	%fd137, %f94;
	cvt.f64.f32 	%fd138, %f93;
	fma.rn.f64 	%fd139, %fd136, %fd137, %fd138;
	cvt.rn.f32.f64 	%f165, %fd139;
	add.s32 	%r181, %r181, 4;
$L__BB8_21:
	setp.eq.s32 	%p16, %r39, 0;
	@%p16 bra 	$L__BB8_26;
	setp.eq.s32 	%p17, %r39, 1;
	@%p17 bra 	$L__BB8_24;
	shl.b32 	%r148, %r181, 2;
	mov.u32 	%r149, _ZZ16transitionKernelILj4EEvmmfffPKjS1_PKfPfE7lCounts;
	add.s32 	%r150, %r149, %r148;
	ld.shared.u32 	%r151, [%r150];
	cvt.rn.f64.s32 	%fd140, %r151;
	mul.f64 	%fd141, %fd2, %fd140;
	add.s32 	%r152, %r181, %r4;
	shl.b32 	%r153, %r152, 2;
	mov.u32 	%r154, _ZZ16transitionKernelILj4EEvmmfffPKjS1_PKfPfE4phis;
	add.s32 	%r155, %r154, %r153;
	ld.shared.f32 	%f96, [%r155];
	cvt.f64.f32 	%fd142, %f96;
	cvt.f64.f32 	%fd143, %f165;
	fma.rn.f64 	%fd144, %fd141, %fd142, %fd143;
	cvt.rn.f32.f64 	%f97, %fd144;
	ld.shared.u32 	%r156, [%r150+4];
	cvt.rn.f64.s32 	%fd145, %r156;
	mul.f64 	%fd146, %fd2, %fd145;
	ld.shared.f32 	%f98, [%r155+4];
	cvt.f64.f32 	%fd147, %f98;
	cvt.f64.f32 	%fd148, %f97;
	fma.rn.f64 	%fd149, %fd146, %fd147, %fd148;
	cvt.rn.f32.f64 	%f165, %fd149;
	add.s32 	%r181, %r181, 2;
$L__BB8_24:
	and.b32  	%r157, %r2, 1;
	setp.eq.b32 	%p18, %r157, 1;
	not.pred 	%p19, %p18;
	@%p19 bra 	$L__BB8_26;
	shl.b32 	%r158, %r181, 2;
	mov.u32 	%r159, _ZZ16transitionKernelILj4EEvmmfffPKjS1_PKfPfE7lCounts;
	add.s32 	%r160, %r159, %r158;
	ld.shared.u32 	%r161, [%r160];
	cvt.rn.f64.s32 	%fd150, %r161;
	mul.f64 	%fd151, %fd2, %fd150;
	add.s32 	%r162, %r181, %r4;
	shl.b32 	%r163, %r162, 2;
	mov.u32 	%r164, _ZZ16transitionKernelILj4EEvmmfffPKjS1_PKfPfE4phis;
	add.s32 	%r165, %r164, %r163;
	ld.shared.f32 	%f99, [%r165];
	cvt.f64.f32 	%fd152, %f99;
	cvt.f64.f32 	%fd153, %f165;
	fma.rn.f64 	%fd154, %fd151, %fd152, %fd153;
	cvt.rn.f32.f64 	%f165, %fd154;
$L__BB8_26:
	cvt.rn.f32.s32 	%f100, %r9;
	mul.f32 	%f101, %f2, %f100;
	fma.rn.f32 	%f102, %f1, %f101, %f165;
	add.f32 	%f103, %f15, %f102;
	shl.b32 	%r166, %r5, 2;
	mov.u32 	%r167, _ZZ16transitionKernelILj4EEvmmfffPKjS1_PKfPfE7kll_kkl;
	add.s32 	%r44, %r167, %r166;
	st.shared.f32 	[%r44], %f103;
	bar.sync 	0;
	setp.lt.u32 	%p20, %r5, 4;
	@%p20 bra 	$L__BB8_28;
	ld.shared.f32 	%f104, [%r10];
	ld.shared.f32 	%f105, [%r10+-16];
	add.f32 	%f106, %f104, %f105;
	st.shared.f32 	[%r10+-16], %f106;
	ld.shared.f32 	%f107, [%r11];
	ld.shared.f32 	%f108, [%r11+-16];
	add.f32 	%f109, %f107, %f108;
	st.shared.f32 	[%r11+-16], %f109;
	ld.shared.f32 	%f110, [%r44];
	ld.shared.f32 	%f111, [%r44+-16];
	add.f32 	%f112, %f110, %f111;
	st.shared.f32 	[%r44+-16], %f112;
$L__BB8_28:
	bar.sync 	0;
	setp.gt.u32 	%p21, %r5, 31;
	@%p21 bra 	$L__BB8_30;
	ld.shared.f32 	%f113, [%r10+8];
	ld.shared.f32 	%f114, [%r10];
	add.f32 	%f115, %f113, %f114;
	ld.shared.f32 	%f116, [%r11+8];
	ld.shared.f32 	%f117, [%r11];
	add.f32 	%f118, %f116, %f117;
	ld.shared.f32 	%f119, [%r44+8];
	ld.shared.f32 	%f120, [%r44];
	add.f32 	%f121, %f119, %f120;
	ld.shared.f32 	%f122, [%r10+4];
	add.f32 	%f123, %f122, %f115;
	st.shared.f32 	[%r10], %f123;
	ld.shared.f32 	%f124, [%r11+4];
	add.f32 	%f125, %f124, %f118;
	st.shared.f32 	[%r11], %f125;
	ld.shared.f32 	%f126, [%r44+4];
	add.f32 	%f127, %f126, %f121;
	st.shared.f32 	[%r44], %f127;
$L__BB8_30:
	bar.sync 	0;
	setp.ne.s32 	%p22, %r5, 0;
	@%p22 bra 	$L__BB8_32;
	ld.param.u64 	%rd18, [_Z16transitionKernelILj4EEvmmfffPKjS1_PKfPf_param_0];
	ld.shared.f32 	%f128, [_ZZ16transitionKernelILj4EEvmmfffPKjS1_PKfPfE3kl1];
	cvt.rn.f32.u64 	%f129, %rd18;
	div.rn.f32 	%f130, %f128, %f129;
	add.f32 	%f131, %f28, %f130;
	ld.shared.f32 	%f132, [_ZZ16transitionKernelILj4EEvmmfffPKjS1_PKfPfE3kl2];
	div.rn.f32 	%f133, %f132, %f129;
	add.f32 	%f134, %f29, %f133;
	cvt.rn.f32.u64 	%f135, %rd2;
	div.rn.f32 	%f136, %f132, %f135;
	add.f32 	%f137, %f136, %f134;
	ld.shared.f32 	%f138, [_ZZ16transitionKernelILj4EEvmmfffPKjS1_PKfPfE7kll_kkl];
	div.rn.f32 	%f139, %f138, %f135;
	sub.f32 	%f140, %f137, %f139;
	mul.f32 	%f141, %f128, %f128;
	div.rn.f32 	%f142, %f141, %f135;
	add.f32 	%f143, %f140, %f142;
	add.f32 	%f144, %f30, %f30;
	mul.f32 	%f145, %f144, %f128;
	sub.f32 	%f146, %f143, %f145;
	mul.f32 	%f147, %f131, %f131;
	sub.f32 	%f148, %f146, %f147;
	fma.rn.f32 	%f149, %f148, 0f3F000000, %f131;
	mov.u32 	%r168, %ctaid.y;
	mov.u32 	%r169, %ctaid.x;
	mad.lo.s32 	%r170, %r169, %r3, %r168;
	cvta.to.global.u64 	%rd15, %rd5;
	mul.wide.u32 	%rd16, %r170, 4;
	add.s64 	%rd17, %rd15, %rd16;
	st.global.f32 	[%rd17], %f149;
$L__BB8_32:
	ret;

}
	// .globl	_Z16transitionKernelILj2EEvmmfffPKjS1_PKfPf
.visible .entry _Z16transitionKernelILj2EEvmmfffPKjS1_PKfPf(
	.param .u64 _Z16transitionKernelILj2EEvmmfffPKjS1_PKfPf_param_0,
	.param .u64 _Z16transitionKernelILj2EEvmmfffPKjS1_PKfPf_param_1,
	.param .f32 _Z16transitionKernelILj2EEvmmfffPKjS1_PKfPf_param_2,
	.param .f32 _Z16transitionKernelILj2EEvmmfffPKjS1_PKfPf_param_3,
	.param .f32 _Z16transitionKernelILj2EEvmmfffPKjS1_PKfPf_param_4,
	.param .u64 .ptr .align 1 _Z16transitionKernelILj2EEvmmfffPKjS1_PKfPf_param_5,
	.param .u64 .ptr .align 1 _Z16transitionKernelILj2EEvmmfffPKjS1_PKfPf_param_6,
	.param .u64 .ptr .align 1 _Z16transitionKernelILj2EEvmmfffPKjS1_PKfPf_param_7,
	.param .u64 .ptr .align 1 _Z16transitionKernelILj2EEvmmfffPKjS1_PKfPf_param_8
)
{
	.reg .pred 	%p<23>;
	.reg .b32 	%r<183>;
	.reg .b32 	%f<160>;
	.reg .b64 	%rd<19>;
	.reg .b64 	%fd<155>;
	// demoted variable
	.shared .align 4 .b8 _ZZ16transitionKernelILj2EEvmmfffPKjS1_PKfPfE7kCounts[128];
	// demoted variable
	.shared .align 4 .b8 _ZZ16transitionKernelILj2EEvmmfffPKjS1_PKfPfE7lCounts[128];
	// demoted variable
	.shared .align 4 .b8 _ZZ16transitionKernelILj2EEvmmfffPKjS1_PKfPfE4phis[4096];
	// demoted variable
	.shared .align 4 .b8 _ZZ16transitionKernelILj2EEvmmfffPKjS1_PKfPfE3kl1[4096];
	// demoted variable
	.shared .align 4 .b8 _ZZ16transitionKernelILj2EEvmmfffPKjS1_PKfPfE3kl2[4096];
	// demoted variable
	.shared .align 4 .b8 _ZZ16transitionKernelILj2EEvmmfffPKjS1_PKfPfE7kll_kkl[4096];
	ld.param.u64 	%rd2, [_Z16transitionKernelILj2EEvmmfffPKjS1_PKfPf_param_1];
	ld.param.f32 	%f28, [_Z16transitionKernelILj2EEvmmfffPKjS1_PKfPf_param_2];
	ld.param.f32 	%f29, [_Z16transitionKernelILj2EEvmmfffPKjS1_PKfPf_param_3];
	ld.param.f32 	%f30, [_Z16transitionKernelILj2EEvmmfffPKjS1_PKfPf_param_4];
	ld.param.u64 	%rd3, [_Z16transitionKernelILj2EEvmmfffPKjS1_PKfPf_param_5];
	ld.param.u64 	%rd4, [_Z16transitionKernelILj2EEvmmfffPKjS1_PKfPf_param_6];
	ld.param.u64 	%rd6, [_Z16transitionKernelILj2EEvmmfffPKjS1_PKfPf_param_7];
	ld.param.u64 	%rd5, [_Z16transitionKernelILj2EEvmmfffPKjS1_PKfPf_param_8];
	cvta.to.global.u64 	%rd7, %rd6;
	mov.u32 	%r1, %tid.x;
	mov.u32 	%r2, %tid.y;
	mov.u32 	%r3, %ntid.x;
	mul.lo.s32 	%r4, %r1, %r3;
	add.s32 	%r5, %r4, %r2;
	mul.wide.u32 	%rd8, %r5, 4;
	add.s64 	%rd9, %rd7, %rd8;
	ld.global.f32 	%f31, [%rd9];
	shl.b32 	%r45, %r5, 2;
	mov.u32 	%r46, _ZZ16transitionKernelILj2EEvmmfffPKjS1_PKfPfE4phis;
	add.s32 	%r6, %r46, %r45;
	st.shared.f32 	[%r6], %f31;
	setp.ne.s32 	%p1, %r2, 0;
	shl.b32 	%r47, %r1, 2;
	mov.u32 	%r48, _ZZ16transitionKernelILj2EEvmmfffPKjS1_PKfPfE7kCounts;
	add.s32 	%r7, %r48, %r47;
	@%p1 bra 	$L__BB9_2;
	cvta.to.global.u64 	%rd10, %rd3;
	cvta.to.global.u64 	%rd11, %rd4;
	mul.wide.u32 	%rd12, %r1, 4;
	add.s64 	%rd13, %rd10, %rd12;
	ld.global.u32 	%r49, [%rd13];
	st.shared.u32 	[%r7], %r49;
	add.s64 	%rd14, %rd11, %rd12;
	ld.global.u32 	%r50, [%rd14];
	mov.u32 	%r52, _ZZ16transitionKernelILj2EEvmmfffPKjS1_PKfPfE7lCounts;
	add.s32 	%r53, %r52, %r47;
	st.shared.u32 	[%r53], %r50;
$L__BB9_2:
	bar.sync 	0;
	ld.shared.u32 	%r54, [%r7];
	add.s32 	%r8, %r54, 1;
	shl.b32 	%r55, %r2, 2;
	mov.u32 	%r56, _ZZ16transitionKernelILj2EEvmmfffPKjS1_PKfPfE7lCounts;
	add.s32 	%r57, %r56, %r55;
	ld.shared.u32 	%r58, [%r57];
	add.s32 	%r9, %r58, 1;
	mad.lo.s32 	%r59, %r54, %r58, %r54;
	add.s32 	%r60, %r59, %r9;
	cvt.rn.f32.s32 	%f33, %r60;
	ld.shared.f32 	%f1, [%r6];
	mul.f32 	%f2, %f1, %f33;
	mov.u32 	%r62, _ZZ16transitionKernelILj2EEvmmfffPKjS1_PKfPfE3kl1;
	add.s32 	%r10, %r62, %r45;
	st.shared.f32 	[%r10], %f2;
	mul.f32 	%f34, %f1, %f2;
	mov.u32 	%r63, _ZZ16transitionKernelILj2EEvmmfffPKjS1_PKfPfE3kl2;
	add.s32 	%r11, %r63, %r45;
	st.shared.f32 	[%r11], %f34;
	setp.eq.s32 	%p2, %r1, 0;
	mov.f32 	%f151, 0f00000000;
	@%p2 bra 	$L__BB9_14;
	cvt.f64.f32 	%fd3, %f2;
	add.f64 	%fd1, %fd3, %fd3;
	setp.lt.u32 	%p3, %r1, 8;
	mov.f32 	%f151, 0f00000000;
	mov.b32 	%r175, 0;
	@%p3 bra 	$L__BB9_6;
	and.b32  	%r66, %r1, 1016;
	neg.s32 	%r173, %r66;
	add.s32 	%r172, %r46, %r55;
	add.s32 	%r171, %r48, 16;
	mov.f32 	%f151, 0f00000000;
$L__BB9_5:
	.pragma "nounroll";
	and.b32  	%r175, %r1, 1016;
	ld.shared.u32 	%r70, [%r171+-16];
	cvt.rn.f64.s32 	%fd4, %r70;
	mul.f64 	%fd5, %fd1, %fd4;
	ld.shared.f32 	%f38, [%r172];
	cvt.f64.f32 	%fd6, %f38;
	cvt.f64.f32 	%fd7, %f151;
	fma.rn.f64 	%fd8, %fd5, %fd6, %fd7;
	cvt.rn.f32.f64 	%f39, %fd8;
	ld.shared.u32 	%r71, [%r171+-12];
	cvt.rn.f64.s32 	%fd9, %r71;
	mul.f64 	%fd10, %fd1, %fd9;
	shl.b32 	%r72, %r3, 2;
	add.s32 	%r73, %r172, %r72;
	ld.shared.f32 	%f40, [%r73];
	cvt.f64.f32 	%fd11, %f40;
	cvt.f64.f32 	%fd12, %f39;
	fma.rn.f64 	%fd13, %fd10, %fd11, %fd12;
	cvt.rn.f32.f64 	%f41, %fd13;
	ld.shared.u32 	%r74, [%r171+-8];
	cvt.rn.f64.s32 	%fd14, %r74;
	mul.f64 	%fd15, %fd1, %fd14;
	add.s32 	%r75, %r73, %r72;
	ld.shared.f32 	%f42, [%r75];
	cvt.f64.f32 	%fd16, %f42;
	cvt.f64.f32 	%fd17, %f41;
	fma.rn.f64 	%fd18, %fd15, %fd16, %fd17;
	cvt.rn.f32.f64 	%f43, %fd18;
	ld.shared.u32 	%r76, [%r171+-4];
	cvt.rn.f64.s32 	%fd19, %r76;
	mul.f64 	%fd20, %fd1, %fd19;
	add.s32 	%r77, %r75, %r72;
	ld.shared.f32 	%f44, [%r77];
	cvt.f64.f32 	%fd21, %f44;
	cvt.f64.f32 	%fd22, %f43;
	fma.rn.f64 	%fd23, %fd20, %fd21, %fd22;
	cvt.rn.f32.f64 	%f45, %fd23;
	ld.shared.u32 	%r78, [%r171];
	cvt.rn.f64.s32 	%fd24, %r78;
	mul.f64 	%fd25, %fd1, %fd24;
	add.s32 	%r79, %r77, %r72;
	ld.shared.f32 	%f46, [%r79];
	cvt.f64.f32 	%fd26, %f46;
	cvt.f64.f32 	%fd27, %f45;
	fma.rn.f64 	%fd28, %fd25, %fd26, %fd27;
	cvt.rn.f32.f64 	%f47, %fd28;
	ld.shared.u32 	%r80, [%r171+4];
	cvt.rn.f64.s32 	%fd29, %r80;
	mul.f64 	%fd30, %fd1, %fd29;
	add.s32 	%r81, %r79, %r72;
	ld.shared.f32 	%f48, [%r81];
	cvt.f64.f32 	%fd31, %f48;
	cvt.f64.f32 	%fd32, %f47;
	fma.rn.f64 	%fd33, %fd30, %fd31, %fd32;
	cvt.rn.f32.f64 	%f49, %fd33;
	ld.shared.u32 	%r82, [%r171+8];
	cvt.rn.f64.s32 	%fd34, %r82;
	mul.f64 	%fd35, %fd1, %fd34;
	add.s32 	%r83, %r81, %r72;
	ld.shared.f32 	%f50, [%r83];
	cvt.f64.f32 	%fd36, %f50;
	cvt.f64.f32 	%fd37, %f49;
	fma.rn.f64 	%fd38, %fd35, %fd36, %fd37;
	cvt.rn.f32.f64 	%f51, %fd38;
	ld.shared.u32 	%r84, [%r171+12];
	cvt.rn.f64.s32 	%fd39, %r84;
	mul.f64 	%fd40, %fd1, %fd39;
	add.s32 	%r85, %r83, %r72;
	ld.shared.f32 	%f52, [%r85];
	cvt.f64.f32 	%fd41, %f52;
	cvt.f64.f32 	%fd42, %f51;
	fma.rn.f64 	%fd43, %fd40, %fd41, %fd42;
	cvt.rn.f32.f64 	%f151, %fd43;
	add.s32 	%r173, %r173, 8;
	shl.b32 	%r86, %r3, 5;
	add.s32 	%r172, %r172, %r86;
	add.s32 	%r171, %r171, 32;
	setp.ne.s32 	%p4, %r173, 0;
	@%p4 bra 	$L__BB9_5;
$L__BB9_6:
	and.b32  	%r22, %r1, 7;
	setp.eq.s32 	%p5, %r22, 0;
	@%p5 bra 	$L__BB9_14;
	setp.lt.u32 	%p6, %r22, 4;
	@%p6 bra 	$L__BB9_9;
	shl.b32 	%r87, %r175, 2;
	mov.u32 	%r88, _ZZ16transitionKernelILj2EEvmmfffPKjS1_PKfPfE7kCounts;
	add.s32 	%r89, %r88, %r87;
	ld.shared.u32 	%r90, [%r89];
	cvt.rn.f64.s32 	%fd44, %r90;
	mul.f64 	%fd45, %fd1, %fd44;
	mad.lo.s32 	%r91, %r175, %r3, %r2;
	shl.b32 	%r92, %r91, 2;
	mov.u32 	%r93, _ZZ16transitionKernelILj2EEvmmfffPKjS1_PKfPfE4phis;
	add.s32 	%r94, %r93, %r92;
	ld.shared.f32 	%f54, [%r94];
	cvt.f64.f32 	%fd46, %f54;
	cvt.f64.f32 	%fd47, %f151;
	fma.rn.f64 	%fd48, %fd45, %fd46, %fd47;
	cvt.rn.f32.f64 	%f55, %fd48;
	ld.shared.u32 	%r95, [%r89+4];
	cvt.rn.f64.s32 	%fd49, %r95;
	mul.f64 	%fd50, %fd1, %fd49;
	shl.b32 	%r96, %r3, 2;
	add.s32 	%r97, %r94, %r96;
	ld.shared.f32 	%f56, [%r97];
	cvt.f64.f32 	%fd51, %f56;
	cvt.f64.f32 	%fd52, %f55;
	fma.rn.f64 	%fd53, %fd50, %fd51, %fd52;
	cvt.rn.f32.f64 	%f57, %fd53;
	ld.shared.u32 	%r98, [%r89+8];
	cvt.rn.f64.s32 	%fd54, %r98;
	mul.f64 	%fd55, %fd1, %fd54;
	add.s32 	%r99, %r97, %r96;
	ld.shared.f32 	%f58, [%r99];
	cvt.f64.f32 	%fd56, %f58;
	cvt.f64.f32 	%fd57, %f57;
	fma.rn.f64 	%fd58, %fd55, %fd56, %fd57;
	cvt.rn.f32.f64 	%f59, %fd58;
	ld.shared.u32 	%r100, [%r89+12];
	cvt.rn.f64.s32 	%fd59, %r100;
	mul.f64 	%fd60, %fd1, %fd59;
	add.s32 	%r101, %r99, %r96;
	ld.shared.f32 	%f60, [%r101];
	cvt.f64.f32 	%fd61, %f60;
	cvt.f64.f32 	%fd62, %f59;
	fma.rn.f64 	%fd63, %fd60, %fd61, %fd62;
	cvt.rn.f32.f64 	%f151, %fd63;
	add.s32 	%r175, %r175, 4;
$L__BB9_9:
	and.b32  	%r25, %r1, 3;
	setp.eq.s32 	%p7, %r25, 0;
	@%p7 bra 	$L__BB9_14;
	setp.eq.s32 	%p8, %r25, 1;
	@%p8 bra 	$L__BB9_12;
	shl.b32 	%r102, %r175, 2;
	mov.u32 	%r103, _ZZ16transitionKernelILj2EEvmmfffPKjS1_PKfPfE7kCounts;
	add.s32 	%r104, %r103, %r102;
	ld.shared.u32 	%r105, [%r104];
	cvt.rn.f64.s32 	%fd64, %r105;
	mul.f64 	%fd65, %fd1, %fd64;
	mad.lo.s32 	%r106, %r175, %r3, %r2;
	shl.b32 	%r107, %r106, 2;
	mov.u32 	%r108, _ZZ16transitionKernelILj2EEvmmfffPKjS1_PKfPfE4phis;
	add.s32 	%r109, %r108, %r107;
	ld.shared.f32 	%f62, [%r109];
	cvt.f64.f32 	%fd66, %f62;
	cvt.f64.f32 	%fd67, %f151;
	fma.rn.f64 	%fd68, %fd65, %fd66, %fd67;
	cvt.rn.f32.f64 	%f63, %fd68;
	ld.shared.u32 	%r110, [%r104+4];
	cvt.rn.f64.s32 	%fd69, %r110;
	mul.f64 	%fd70, %fd1, %fd69;
	shl.b32 	%r111, %r3, 2;
	add.s32 	%r112, %r109, %r111;
	ld.shared.f32 	%f64, [%r112];
	cvt.f64.f32 	%fd71, %f64;
	cvt.f64.f32 	%fd72, %f63;
	fma.rn.f64 	%fd73, %fd70, %fd71, %fd72;
	cvt.rn.f32.f64 	%f151, %fd73;
	add.s32 	%r175, %r175, 2;
$L__BB9_12:
	and.b32  	%r113, %r1, 1;
	setp.eq.b32 	%p9, %r113, 1;
	not.pred 	%p10, %p9;
	@%p10 bra 	$L__BB9_14;
	shl.b32 	%r114, %r175, 2;
	mov.u32 	%r115, _ZZ16transitionKernelILj2EEvmmfffPKjS1_PKfPfE7kCounts;
	add.s32 	%r116, %r115, %r114;
	ld.shared.u32 	%r117, [%r116];
	cvt.rn.f64.s32 	%fd74, %r117;
	mul.f64 	%fd75, %fd1, %fd74;
	mad.lo.s32 	%r118, %r175, %r3, %r2;
	shl.b32 	%r119, %r118, 2;
	mov.u32 	%r120, _ZZ16transitionKernelILj2EEvmmfffPKjS1_PKfPfE4phis;
	add.s32 	%r121, %r120, %r119;
	ld.shared.f32 	%f65, [%r121];
	cvt.f64.f32 	%fd76, %f65;
	cvt.f64.f32 	%fd77, %f151;
	fma.rn.f64 	%fd78, %fd75, %fd76, %fd77;
	cvt.rn.f32.f64 	%f151, %fd78;
$L__BB9_14:
	setp.eq.s32 	%p11, %r2, 0;
	cvt.rn.f32.s32 	%f67, %r8;
	mul.f32 	%f68, %f2, %f67;
	fma.rn.f32 	%f15, %f1, %f68, %f151;
	mov.f32 	%f159, 0f00000000;
	@%p11 bra 	$L__BB9_26;
	cvt.f64.f32 	%fd79, %f2;
	add.f64 	%fd2, %fd79, %fd79;
	setp.lt.u32 	%p12, %r2, 8;
	mov.f32 	%f159, 0f00000000;
	mov.b32 	%r181, 0;
	@%p12 bra 	$L__BB9_18;
	and.b32  	%r181, %r2, 1016;
	neg.s32 	%r179, %r181;
	shl.b32 	%r125, %r4, 2;
	mov.u32 	%r126, _ZZ16transitionKernelILj2EEvmmfffPKjS1_PKfPfE4phis;
	add.s32 	%r127, %r125, %r126;
	add.s32 	%r177, %r127, 16;
	mov.u32 	%r128, _ZZ16transitionKernelILj2EEvmmfffPKjS1_PKfPfE7lCounts;
	add.s32 	%r178, %r128, 16;
	mov.f32 	%f159, 0f00000000;
$L__BB9_17:
	.pragma "nounroll";
	ld.shared.u32 	%r129, [%r178+-16];
	cvt.rn.f64.s32 	%fd80, %r129;
	mul.f64 	%fd81, %fd2, %fd80;
	ld.shared.f32 	%f72, [%r177+-16];
	cvt.f64.f32 	%fd82, %f72;
	cvt.f64.f32 	%fd83, %f159;
	fma.rn.f64 	%fd84, %fd81, %fd82, %fd83;
	cvt.rn.f32.f64 	%f73, %fd84;
	ld.shared.u32 	%r130, [%r178+-12];
	cvt.rn.f64.s32 	%fd85, %r130;
	mul.f64 	%fd86, %fd2, %fd85;
	ld.shared.f32 	%f74, [%r177+-12];
	cvt.f64.f32 	%fd87, %f74;
	cvt.f64.f32 	%fd88, %f73;
	fma.rn.f64 	%fd89, %fd86, %fd87, %fd88;
	cvt.rn.f32.f64 	%f75, %fd89;
	ld.shared.u32 	%r131, [%r178+-8];
	cvt.rn.f64.s32 	%fd90, %r131;
	mul.f64 	%fd91, %fd2, %fd90;
	ld.shared.f32 	%f76, [%r177+-8];
	cvt.f64.f32 	%fd92, %f76;
	cvt.f64.f32 	%fd93, %f75;
	fma.rn.f64 	%fd94, %fd91, %fd92, %fd93;
	cvt.rn.f32.f64 	%f77, %fd94;
	ld.shared.u32 	%r132, [%r178+-4];
	cvt.rn.f64.s32 	%fd95, %r132;
	mul.f64 	%fd96, %fd2, %fd95;
	ld.shared.f32 	%f78, [%r177+-4];
	cvt.f64.f32 	%fd97, %f78;
	cvt.f64.f32 	%fd98, %f77;
	fma.rn.f64 	%fd99, %fd96, %fd97, %fd98;
	cvt.rn.f32.f64 	%f79, %fd99;
	ld.shared.u32 	%r133, [%r178];
	cvt.rn.f64.s32 	%fd100, %r133;
	mul.f64 	%fd101, %fd2, %fd100;
	ld.shared.f32 	%f80, [%r177];
	cvt.f64.f32 	%fd102, %f80;
	cvt.f64.f32 	%fd103, %f79;
	fma.rn.f64 	%fd104, %fd101, %fd102, %fd103;
	cvt.rn.f32.f64 	%f81, %fd104;
	ld.shared.u32 	%r134, [%r178+4];
	cvt.rn.f64.s32 	%fd105, %r134;
	mul.f64 	%fd106, %fd2, %fd105;
	ld.shared.f32 	%f82, [%r177+4];
	cvt.f64.f32 	%fd107, %f82;
	cvt.f64.f32 	%fd108, %f81;
	fma.rn.f64 	%fd109, %fd106, %fd107, %fd108;
	cvt.rn.f32.f64 	%f83, %fd109;
	ld.shared.u32 	%r135, [%r178+8];
	cvt.rn.f64.s32 	%fd110, %r135;
	mul.f64 	%fd111, %fd2, %fd110;
	ld.shared.f32 	%f84, [%r177+8];
	cvt.f64.f32 	%fd112, %f84;
	cvt.f64.f32 	%fd113, %f83;
	fma.rn.f64 	%fd114, %fd111, %fd112, %fd113;
	cvt.rn.f32.f64 	%f85, %fd114;
	ld.shared.u32 	%r136, [%r178+12];
	cvt.rn.f64.s32 	%fd115, %r136;
	mul.f64 	%fd116, %fd2, %fd115;
	ld.shared.f32 	%f86, [%r177+12];
	cvt.f64.f32 	%fd117, %f86;
	cvt.f64.f32 	%fd118, %f85;
	fma.rn.f64 	%fd119, %fd116, %fd117, %fd118;
	cvt.rn.f32.f64 	%f159, %fd119;
	add.s32 	%r179, %r179, 8;
	add.s32 	%r178, %r178, 32;
	add.s32 	%r177, %r177, 32;
	setp.ne.s32 	%p13, %r179, 0;
	@%p13 bra 	$L__BB9_17;
$L__BB9_18:
	and.b32  	%r38, %r2, 7;
	setp.eq.s32 	%p14, %r38, 0;
	@%p14 bra 	$L__BB9_26;
	and.b32  	%r39, %r2, 3;
	setp.lt.u32 	%p15, %r38, 4;
	@%p15 bra 	$L__BB9_21;
	shl.b32 	%r137, %r181, 2;
	mov.u32 	%r138, _ZZ16transitionKernelILj2EEvmmfffPKjS1_PKfPfE7lCounts;
	add.s32 	%r139, %r138, %r137;
	ld.shared.u32 	%r140, [%r139];
	cvt.rn.f64.s32 	%fd120, %r140;
	mul.f64 	%fd121, %fd2, %fd120;
	add.s32 	%r141, %r181, %r4;
	shl.b32 	%r142, %r141, 2;
	mov.u32 	%r143, _ZZ16transitionKernelILj2EEvmmfffPKjS1_PKfPfE4phis;
	add.s32 	%r144, %r143, %r142;
	ld.shared.f32 	%f88, [%r144];
	cvt.f64.f32 	%fd122, %f88;
	cvt.f64.f32 	%fd123, %f159;
	fma.rn.f64 	%fd124, %fd121, %fd122, %fd123;
	cvt.rn.f32.f64 	%f89, %fd124;
	ld.shared.u32 	%r145, [%r139+4];
	cvt.rn.f64.s32 	%fd125, %r145;
	mul.f64 	%fd126, %fd2, %fd125;
	ld.shared.f32 	%f90, [%r144+4];
	cvt.f64.f32 	%fd127, %f90;
	cvt.f64.f32 	%fd128, %f89;
	fma.rn.f64 	%fd129, %fd126, %fd127, %fd128;
	cvt.rn.f32.f64 	%f91, %fd129;
	ld.shared.u32 	%r146, [%r139+8];
	cvt.rn.f64.s32 	%fd130, %r146;
	mul.f64 	%fd131, %fd2, %fd130;
	ld.shared.f32 	%f92, [%r144+8];
	cvt.f64.f32 	%fd132, %f92;
	cvt.f64.f32 	%fd133, %f91;
	fma.rn.f64 	%fd134, %fd131, %fd132, %fd133;
	cvt.rn.f32.f64 	%f93, %fd134;
	ld.shared.u32 	%r147, [%r139+12];
	cvt.rn.f64.s32 	%fd135, %r147;
	mul.f64 	%fd136, %fd2, %fd135;
	ld.shared.f32 	%f94, [%r144+12];
	cvt.f64.f32 	%fd137, %f94;
	cvt.f64.f32 	%fd138, %f93;
	fma.rn.f64 	%fd139, %fd136, %fd137, %fd138;
	cvt.rn.f32.f64 	%f159, %fd139;
	add.s32 	%r181, %r181, 4;
$L__BB9_21:
	setp.eq.s32 	%p16, %r39, 0;
	@%p16 bra 	$L__BB9_26;
	setp.eq.s32 	%p17, %r39, 1;
	@%p17 bra 	$L__BB9_24;
	shl.b32 	%r148, %r181, 2;
	mov.u32 	%r149, _ZZ16transitionKernelILj2EEvmmfffPKjS1_PKfPfE7lCounts;
	add.s32 	%r150, %r149, %r148;
	ld.shared.u32 	%r151, [%r150];
	cvt.rn.f64.s32 	%fd140, %r151;
	mul.f64 	%fd141, %fd2, %fd140;
	add.s32 	%r152, %r181, %r4;
	shl.b32 	%r153, %r152, 2;
	mov.u32 	%r154, _ZZ16transitionKernelILj2EEvmmfffPKjS1_PKfPfE4phis;
	add.s32 	%r155, %r154, %r153;
	ld.shared.f32 	%f96, [%r155];
	cvt.f64.f32 	%fd142, %f96;
	cvt.f64.f32 	%fd143, %f159;
	fma.rn.f64 	%fd144, %fd141, %fd142, %fd143;
	cvt.rn.f32.f64 	%f97, %fd144;
	ld.shared.u32 	%r156, [%r150+4];
	cvt.rn.f64.s32 	%fd145, %r156;
	mul.f64 	%fd146, %fd2, %fd145;
	ld.shared.f32 	%f98, [%r155+4];
	cvt.f64.f32 	%fd147, %f98;
	cvt.f64.f32 	%fd148, %f97;
	fma.rn.f64 	%fd149, %fd146, %fd147, %fd148;
	cvt.rn.f32.f64 	%f159, %fd149;
	add.s32 	%r181, %r181, 2;
$L__BB9_24:
	and.b32  	%r157, %r2, 1;
	setp.eq.b32 	%p18, %r157, 1;
	not.pred 	%p19, %p18;
	@%p19 bra 	$L__BB9_26;
	shl.b32 	%r158, %r181, 2;
	mov.u32 	%r159, _ZZ16transitionKernelILj2EEvmmfffPKjS1_PKfPfE7lCounts;
	add.s32 	%r160, %r159, %r158;
	ld.shared.u32 	%r161, [%r160];
	cvt.rn.f64.s32 	%fd150, %r161;
	mul.f64 	%fd151, %fd2, %fd150;
	add.s32 	%r162, %r181, %r4;
	shl.b32 	%r163, %r162, 2;
	mov.u32 	%r164, _ZZ16transitionKernelILj2EEvmmfffPKjS1_PKfPfE4phis;
	add.s32 	%r165, %r164, %r163;
	ld.shared.f32 	%f99, [%r165];
	cvt.f64.f32 	%fd152, %f99;
	cvt.f64.f32 	%fd153, %f159;
	fma.rn.f64 	%fd154, %fd151, %fd152, %fd153;
	cvt.rn.f32.f64 	%f159, %fd154;
$L__BB9_26:
	cvt.rn.f32.s32 	%f100, %r9;
	mul.f32 	%f101, %f2, %f100;
	fma.rn.f32 	%f102, %f1, %f101, %f159;
	add.f32 	%f103, %f15, %f102;
	shl.b32 	%r166, %r5, 2;
	mov.u32 	%r167, _ZZ16transitionKernelILj2EEvmmfffPKjS1_PKfPfE7kll_kkl;
	add.s32 	%r44, %r167, %r166;
	st.shared.f32 	[%r44], %f103;
	bar.sync 	0;
	setp.lt.u32 	%p20, %r5, 2;
	@%p20 bra 	$L__BB9_28;
	ld.shared.f32 	%f104, [%r10];
	ld.shared.f32 	%f105, [%r10+-8];
	add.f32 	%f106, %f104, %f105;
	st.shared.f32 	[%r10+-8], %f106;
	ld.shared.f32 	%f107, [%r11];
	ld.shared.f32 	%f108, [%r11+-8];
	add.f32 	%f109, %f107, %f108;
	st.shared.f32 	[%r11+-8], %f109;
	ld.shared.f32 	%f110, [%r44];
	ld.shared.f32 	%f111, [%r44+-8];
	add.f32 	%f112, %f110, %f111;
	st.shared.f32 	[%r44+-8], %f112;
$L__BB9_28:
	bar.sync 	0;
	setp.gt.u32 	%p21, %r5, 31;
	@%p21 bra 	$L__BB9_30;
	ld.shared.f32 	%f113, [%r10+4];
	ld.shared.f32 	%f114, [%r10];
	add.f32 	%f115, %f113, %f114;
	st.shared.f32 	[%r10], %f115;
	ld.shared.f32 	%f116, [%r11+4];
	ld.shared.f32 	%f117, [%r11];
	add.f32 	%f118, %f116, %f117;
	st.shared.f32 	[%r11], %f118;
	ld.shared.f32 	%f119, [%r44+4];
	ld.shared.f32 	%f120, [%r44];
	add.f32 	%f121, %f119, %f120;
	st.shared.f32 	[%r44], %f121;
$L__BB9_30:
	bar.sync 	0;
	setp.ne.s32 	%p22, %r5, 0;
	@%p22 bra 	$L__BB9_32;
	ld.param.u64 	%rd18, [_Z16transitionKernelILj2EEvmmfffPKjS1_PKfPf_param_0];
	ld.shared.f32 	%f122, [_ZZ16transitionKernelILj2EEvmmfffPKjS1_PKfPfE3kl1];
	cvt.rn.f32.u64 	%f123, %rd18;
	div.rn.f32 	%f124, %f122, %f123;
	add.f32 	%f125, %f28, %f124;
	ld.shared.f32 	%f126, [_ZZ16transitionKernelILj2EEvmmfffPKjS1_PKfPfE3kl2];
	div.rn.f32 	%f127, %f126, %f123;
	add.f32 	%f128, %f29, %f127;
	cvt.rn.f32.u64 	%f129, %rd2;
	div.rn.f32 	%f130, %f126, %f129;
	add.f32 	%f131, %f130, %f128;
	ld.shared.f32 	%f132, [_ZZ16transitionKernelILj2EEvmmfffPKjS1_PKfPfE7kll_kkl];
	div.rn.f32 	%f133, %f132, %f129;
	sub.f32 	%f134, %f131, %f133;
	mul.f32 	%f135, %f122, %f122;
	div.rn.f32 	%f136, %f135, %f129;
	add.f32 	%f137, %f134, %f136;
	add.f32 	%f138, %f30, %f30;
	mul.f32 	%f139, %f138, %f122;
	sub.f32 	%f140, %f137, %f139;
	mul.f32 	%f141, %f125, %f125;
	sub.f32 	%f142, %f140, %f141;
	fma.rn.f32 	%f143, %f142, 0f3F000000, %f125;
	mov.u32 	%r168, %ctaid.y;
	mov.u32 	%r169, %ctaid.x;
	mad.lo.s32 	%r170, %r169, %r3, %r168;
	cvta.to.global.u64 	%rd15, %rd5;
	mul.wide.u32 	%rd16, %r170, 4;
	add.s64 	%rd17, %rd15, %rd16;
	st.global.f32 	[%rd17], %f143;
$L__BB9_32:
	ret;

}
	// .globl	_Z16transitionKernelILj1EEvmmfffPKjS1_PKfPf
.visible .entry _Z16transitionKernelILj1EEvmmfffPKjS1_PKfPf(
	.param .u64 _Z16transitionKernelILj1EEvmmfffPKjS1_PKfPf_param_0,
	.param .u64 _Z16transitionKernelILj1EEvmmfffPKjS1_PKfPf_param_1,
	.param .f32 _Z16transitionKernelILj1EEvmmfffPKjS1_PKfPf_param_2,
	.param .f32 _Z16transitionKernelILj1EEvmmfffPKjS1_PKfPf_param_3,
	.param .f32 _Z16transitionKernelILj1EEvmmfffPKjS1_PKfPf_param_4,
	.param .u64 .ptr .align 1 _Z16transitionKernelILj1EEvmmfffPKjS1_PKfPf_param_5,
	.param .u64 .ptr .align 1 _Z16transitionKernelILj1EEvmmfffPKjS1_PKfPf_param_6,
	.param .u64 .ptr .align 1 _Z16transitionKernelILj1EEvmmfffPKjS1_PKfPf_param_7,
	.param .u64 .ptr .align 1 _Z16transitionKernelILj1EEvmmfffPKjS1_PKfPf_param_8
)
{
	.reg .pred 	%p<22>;
	.reg .b32 	%r<183>;
	.reg .b32 	%f<151>;
	.reg .b64 	%rd<19>;
	.reg .b64 	%fd<155>;
	// demoted variable
	.shared .align 4 .b8 _ZZ16transitionKernelILj1EEvmmfffPKjS1_PKfPfE7kCounts[128];
	// demoted variable
	.shared .align 4 .b8 _ZZ16transitionKernelILj1EEvmmfffPKjS1_PKfPfE7lCounts[128];
	// demoted variable
	.shared .align 4 .b8 _ZZ16transitionKernelILj1EEvmmfffPKjS1_PKfPfE4phis[4096];
	// demoted variable
	.shared .align 4 .b8 _ZZ16transitionKernelILj1EEvmmfffPKjS1_PKfPfE3kl1[4096];
	// demoted variable
	.shared .align 4 .b8 _ZZ16transitionKernelILj1EEvmmfffPKjS1_PKfPfE3kl2[4096];
	// demoted variable
	.shared .align 4 .b8 _ZZ16transitionKernelILj1EEvmmfffPKjS1_PKfPfE7kll_kkl[4096];
	ld.param.u64 	%rd2, [_Z16transitionKernelILj1EEvmmfffPKjS1_PKfPf_param_1];
	ld.param.f32 	%f28, [_Z16transitionKernelILj1EEvmmfffPKjS1_PKfPf_param_2];
	ld.param.f32 	%f29, [_Z16transitionKernelILj1EEvmmfffPKjS1_PKfPf_param_3];
	ld.param.f32 	%f30, [_Z16transitionKernelILj1EEvmmfffPKjS1_PKfPf_param_4];
	ld.param.u64 	%rd3, [_Z16transitionKernelILj1EEvmmfffPKjS1_PKfPf_param_5];
	ld.param.u64 	%rd4, [_Z16transitionKernelILj1EEvmmfffPKjS1_PKfPf_param_6];
	ld.param.u64 	%rd6, [_Z16transitionKernelILj1EEvmmfffPKjS1_PKfPf_param_7];
	ld.param.u64 	%rd5, [_Z16transitionKernelILj1EEvmmfffPKjS1_PKfPf_param_8];
	cvta.to.global.u64 	%rd7, %rd6;
	mov.u32 	%r1, %tid.x;
	mov.u32 	%r2, %tid.y;
	mov.u32 	%r3, %ntid.x;
	mul.lo.s32 	%r4, %r1, %r3;
	add.s32 	%r5, %r4, %r2;
	mul.wide.u32 	%rd8, %r5, 4;
	add.s64 	%rd9, %rd7, %rd8;
	ld.global.f32 	%f31, [%rd9];
	shl.b32 	%r45, %r5, 2;
	mov.u32 	%r46, _ZZ16transitionKernelILj1EEvmmfffPKjS1_PKfPfE4phis;
	add.s32 	%r6, %r46, %r45;
	st.shared.f32 	[%r6], %f31;
	setp.ne.s32 	%p1, %r2, 0;
	shl.b32 	%r47, %r1, 2;
	mov.u32 	%r48, _ZZ16transitionKernelILj1EEvmmfffPKjS1_PKfPfE7kCounts;
	add.s32 	%r7, %r48, %r47;
	@%p1 bra 	$L__BB10_2;
	cvta.to.global.u64 	%rd10, %rd3;
	cvta.to.global.u64 	%rd11, %rd4;
	mul.wide.u32 	%rd12, %r1, 4;
	add.s64 	%rd13, %rd10, %rd12;
	ld.global.u32 	%r49, [%rd13];
	st.shared.u32 	[%r7], %r49;
	add.s64 	%rd14, %rd11, %rd12;
	ld.global.u32 	%r50, [%rd14];
	mov.u32 	%r52, _ZZ16transitionKernelILj1EEvmmfffPKjS1_PKfPfE7lCounts;
	add.s32 	%r53, %r52, %r47;
	st.shared.u32 	[%r53], %r50;
$L__BB10_2:
	bar.sync 	0;
	ld.shared.u32 	%r54, [%r7];
	add.s32 	%r8, %r54, 1;
	shl.b32 	%r55, %r2, 2;
	mov.u32 	%r56, _ZZ16transitionKernelILj1EEvmmfffPKjS1_PKfPfE7lCounts;
	add.s32 	%r57, %r56, %r55;
	ld.shared.u32 	%r58, [%r57];
	add.s32 	%r9, %r58, 1;
	mad.lo.s32 	%r59, %r54, %r58, %r54;
	add.s32 	%r60, %r59, %r9;
	cvt.rn.f32.s32 	%f33, %r60;
	ld.shared.f32 	%f1, [%r6];
	mul.f32 	%f2, %f1, %f33;
	mov.u32 	%r62, _ZZ16transitionKernelILj1EEvmmfffPKjS1_PKfPfE3kl1;
	add.s32 	%r10, %r62, %r45;
	st.shared.f32 	[%r10], %f2;
	mul.f32 	%f34, %f1, %f2;
	mov.u32 	%r63, _ZZ16transitionKernelILj1EEvmmfffPKjS1_PKfPfE3kl2;
	add.s32 	%r11, %r63, %r45;
	st.shared.f32 	[%r11], %f34;
	setp.eq.s32 	%p2, %r1, 0;
	mov.f32 	%f142, 0f00000000;
	@%p2 bra 	$L__BB10_14;
	cvt.f64.f32 	%fd3, %f2;
	add.f64 	%fd1, %fd3, %fd3;
	setp.lt.u32 	%p3, %r1, 8;
	mov.f32 	%f142, 0f00000000;
	mov.b32 	%r175, 0;
	@%p3 bra 	$L__BB10_6;
	and.b32  	%r66, %r1, 1016;
	neg.s32 	%r173, %r66;
	add.s32 	%r172, %r46, %r55;
	add.s32 	%r171, %r48, 16;
	mov.f32 	%f142, 0f00000000;
$L__BB10_5:
	.pragma "nounroll";
	and.b32  	%r175, %r1, 1016;
	ld.shared.u32 	%r70, [%r171+-16];
	cvt.rn.f64.s32 	%fd4, %r70;
	mul.f64 	%fd5, %fd1, %fd4;
	ld.shared.f32 	%f38, [%r172];
	cvt.f64.f32 	%fd6, %f38;
	cvt.f64.f32 	%fd7, %f142;
	fma.rn.f64 	%fd8, %fd5, %fd6, %fd7;
	cvt.rn.f32.f64 	%f39, %fd8;
	ld.shared.u32 	%r71, [%r171+-12];
	cvt.rn.f64.s32 	%fd9, %r71;
	mul.f64 	%fd10, %fd1, %fd9;
	shl.b32 	%r72, %r3, 2;
	add.s32 	%r73, %r172, %r72;
	ld.shared.f32 	%f40, [%r73];
	cvt.f64.f32 	%fd11, %f40;
	cvt.f64.f32 	%fd12, %f39;
	fma.rn.f64 	%fd13, %fd10, %fd11, %fd12;
	cvt.rn.f32.f64 	%f41, %fd13;
	ld.shared.u32 	%r74, [%r171+-8];
	cvt.rn.f64.s32 	%fd14, %r74;
	mul.f64 	%fd15, %fd1, %fd14;
	add.s32 	%r75, %r73, %r72;
	ld.shared.f32 	%f42, [%r75];
	cvt.f64.f32 	%fd16, %f42;
	cvt.f64.f32 	%fd17, %f41;
	fma.rn.f64 	%fd18, %fd15, %fd16, %fd17;
	cvt.rn.f32.f64 	%f43, %fd18;
	ld.shared.u32 	%r76, [%r171+-4];
	cvt.rn.f64.s32 	%fd19, %r76;
	mul.f64 	%fd20, %fd1, %fd19;
	add.s32 	%r77, %r75, %r72;
	ld.shared.f32 	%f44, [%r77];
	cvt.f64.f32 	%fd21, %f44;
	cvt.f64.f32 	%fd22, %f43;
	fma.rn.f64 	%fd23, %fd20, %fd21, %fd22;
	cvt.rn.f32.f64 	%f45, %fd23;
	ld.shared.u32 	%r78, [%r171];
	cvt.rn.f64.s32 	%fd24, %r78;
	mul.f64 	%fd25, %fd1, %fd24;
	add.s32 	%r79, %r77, %r72;
	ld.shared.f32 	%f46, [%r79];
	cvt.f64.f32 	%fd26, %f46;
	cvt.f64.f32 	%fd27, %f45;
	fma.rn.f64 	%fd28, %fd25, %fd26, %fd27;
	cvt.rn.f32.f64 	%f47, %fd28;
	ld.shared.u32 	%r80, [%r171+4];
	cvt.rn.f64.s32 	%fd29, %r80;
	mul.f64 	%fd30, %fd1, %fd29;
	add.s32 	%r81, %r79, %r72;
	ld.shared.f32 	%f48, [%r81];
	cvt.f64.f32 	%fd31, %f48;
	cvt.f64.f32 	%fd32, %f47;
	fma.rn.f64 	%fd33, %fd30, %fd31, %fd32;
	cvt.rn.f32.f64 	%f49, %fd33;
	ld.shared.u32 	%r82, [%r171+8];
	cvt.rn.f64.s32 	%fd34, %r82;
	mul.f64 	%fd35, %fd1, %fd34;
	add.s32 	%r83, %r81, %r72;
	ld.shared.f32 	%f50, [%r83];
	cvt.f64.f32 	%fd36, %f50;
	cvt.f64.f32 	%fd37, %f49;
	fma.rn.f64 	%fd38, %fd35, %fd36, %fd37;
	cvt.rn.f32.f64 	%f51, %fd38;
	ld.shared.u32 	%r84, [%r171+12];
	cvt.rn.f64.s32 	%fd39, %r84;
	mul.f64 	%fd40, %fd1, %fd39;
	add.s32 	%r85, %r83, %r72;
	ld.shared.f32 	%f52, [%r85];
	cvt.f64.f32 	%fd41, %f52;
	cvt.f64.f32 	%fd42, %f51;
	fma.rn.f64 	%fd43, %fd40, %fd41, %fd42;
	cvt.rn.f32.f64 	%f142, %fd43;
	add.s32 	%r173, %r173, 8;
	shl.b32 	%r86, %r3, 5;
	add.s32 	%r172, %r172, %r86;
	add.s32 	%r171, %r171, 32;
	setp.ne.s32 	%p4, %r173, 0;
	@%p4 bra 	$L__BB10_5;
$L__BB10_6:
	and.b32  	%r22, %r1, 7;
	setp.eq.s32 	%p5, %r22, 0;
	@%p5 bra 	$L__BB10_14;
	setp.lt.u32 	%p6, %r22, 4;
	@%p6 bra 	$L__BB10_9;
	shl.b32 	%r87, %r175, 2;
	mov.u32 	%r88, _ZZ16transitionKernelILj1EEvmmfffPKjS1_PKfPfE7kCounts;
	add.s32 	%r89, %r88, %r87;
	ld.shared.u32 	%r90, [%r89];
	cvt.rn.f64.s32 	%fd44, %r90;
	mul.f64 	%fd45, %fd1, %fd44;
	mad.lo.s32 	%r91, %r175, %r3, %r2;
	shl.b32 	%r92, %r91, 2;
	mov.u32 	%r93, _ZZ16transitionKernelILj1EEvmmfffPKjS1_PKfPfE4phis;
	add.s32 	%r94, %r93, %r92;
	ld.shared.f32 	%f54, [%r94];
	cvt.f64.f32 	%fd46, %f54;
	cvt.f64.f32 	%fd47, %f142;
	fma.rn.f64 	%fd48, %fd45, %fd46, %fd47;
	cvt.rn.f32.f64 	%f55, %fd48;
	ld.shared.u32 	%r95, [%r89+4];
	cvt.rn.f64.s32 	%fd49, %r95;
	mul.f64 	%fd50, %fd1, %fd49;
	shl.b32 	%r96, %r3, 2;
	add.s32 	%r97, %r94, %r96;
	ld.shared.f32 	%f56, [%r97];
	cvt.f64.f32 	%fd51, %f56;
	cvt.f64.f32 	%fd52, %f55;
	fma.rn.f64 	%fd53, %fd50, %fd51, %fd52;
	cvt.rn.f32.f64 	%f57, %fd53;
	ld.shared.u32 	%r98, [%r89+8];
	cvt.rn.f64.s32 	%fd54, %r98;
	mul.f64 	%fd55, %fd1, %fd54;
	add.s32 	%r99, %r97, %r96;
	ld.shared.f32 	%f58, [%r99];
	cvt.f64.f32 	%fd56, %f58;
	cvt.f64.f32 	%fd57, %f57;
	fma.rn.f64 	%fd58, %fd55, %fd56, %fd57;
	cvt.rn.f32.f64 	%f59, %fd58;
	ld.shared.u32 	%r100, [%r89+12];
	cvt.rn.f64.s32 	%fd59, %r100;
	mul.f64 	%fd60, %fd1, %fd59;
	add.s32 	%r101, %r99, %r96;
	ld.shared.f32 	%f60, [%r101];
	cvt.f64.f32 	%fd61, %f60;
	cvt.f64.f32 	%fd62, %f59;
	fma.rn.f64 	%fd63, %fd60, %fd61, %fd62;
	cvt.rn.f32.f64 	%f142, %fd63;
	add.s32 	%r175, %r175, 4;
$L__BB10_9:
	and.b32  	%r25, %r1, 3;
	setp.eq.s32 	%p7, %r25, 0;
	@%p7 bra 	$L__BB10_14;
	setp.eq.s32 	%p8, %r25, 1;
	@%p8 bra 	$L__BB10_12;
	shl.b32 	%r102, %r175, 2;
	mov.u32 	%r103, _ZZ16transitionKernelILj1EEvmmfffPKjS1_PKfPfE7kCounts;
	add.s32 	%r104, %r103, %r102;
	ld.shared.u32 	%r105, [%r104];
	cvt.rn.f64.s32 	%fd64, %r105;
	mul.f64 	%fd65, %fd1, %fd64;
	mad.lo.s32 	%r106, %r175, %r3, %r2;
	shl.b32 	%r107, %r106, 2;
	mov.u32 	%r108, _ZZ16transitionKernelILj1EEvmmfffPKjS1_PKfPfE4phis;
	add.s32 	%r109, %r108, %r107;
	ld.shared.f32 	%f62, [%r109];
	cvt.f64.f32 	%fd66, %f62;
	cvt.f64.f32 	%fd67, %f142;
	fma.rn.f64 	%fd68, %fd65, %fd66, %fd67;
	cvt.rn.f32.f64 	%f63, %fd68;
	ld.shared.u32 	%r110, [%r104+4];
	cvt.rn.f64.s32 	%fd69, %r110;
	mul.f64 	%fd70, %fd1, %fd69;
	shl.b32 	%r111, %r3, 2;
	add.s32 	%r112, %r109, %r111;
	ld.shared.f32 	%f64, [%r112];
	cvt.f64.f32 	%fd71, %f64;
	cvt.f64.f32 	%fd72, %f63;
	fma.rn.f64 	%fd73, %fd70, %fd71, %fd72;
	cvt.rn.f32.f64 	%f142, %fd73;
	add.s32 	%r175, %r175, 2;
$L__BB10_12:
	and.b32  	%r113, %r1, 1;
	setp.eq.b32 	%p9, %r113, 1;
	not.pred 	%p10, %p9;
	@%p10 bra 	$L__BB10_14;
	shl.b32 	%r114, %r175, 2;
	mov.u32 	%r115, _ZZ16transitionKernelILj1EEvmmfffPKjS1_PKfPfE7kCounts;
	add.s32 	%r116, %r115, %r114;
	ld.shared.u32 	%r117, [%r116];
	cvt.rn.f64.s32 	%fd74, %r117;
	mul.f64 	%fd75, %fd1, %fd74;
	mad.lo.s32 	%r118, %r175, %r3, %r2;
	shl.b32 	%r119, %r118, 2;
	mov.u32 	%r120, _ZZ16transitionKernelILj1EEvmmfffPKjS1_PKfPfE4phis;
	add.s32 	%r121, %r120, %r119;
	ld.shared.f32 	%f65, [%r121];
	cvt.f64.f32 	%fd76, %f65;
	cvt.f64.f32 	%fd77, %f142;
	fma.rn.f64 	%fd78, %fd75, %fd76, %fd77;
	cvt.rn.f32.f64 	%f142, %fd78;
$L__BB10_14:
	setp.eq.s32 	%p11, %r2, 0;
	cvt.rn.f32.s32 	%f67, %r8;
	mul.f32 	%f68, %f2, %f67;
	fma.rn.f32 	%f15, %f1, %f68, %f142;
	mov.f32 	%f150, 0f00000000;
	@%p11 bra 	$L__BB10_26;
	cvt.f64.f32 	%fd79, %f2;
	add.f64 	%fd2, %fd79, %fd79;
	setp.lt.u32 	%p12, %r2, 8;
	mov.f32 	%f150, 0f00000000;
	mov.b32 	%r181, 0;
	@%p12 bra 	$L__BB10_18;
	and.b32  	%r181, %r2, 1016;
	neg.s32 	%r179, %r181;
	shl.b32 	%r125, %r4, 2;
	mov.u32 	%r126, _ZZ16transitionKernelILj1EEvmmfffPKjS1_PKfPfE4phis;
	add.s32 	%r127, %r125, %r126;
	add.s32 	%r177, %r127, 16;
	mov.u32 	%r128, _ZZ16transitionKernelILj1EEvmmfffPKjS1_PKfPfE7lCounts;
	add.s32 	%r178, %r128, 16;
	mov.f32 	%f150, 0f00000000;
$L__BB10_17:
	.pragma "nounroll";
	ld.shared.u32 	%r129, [%r178+-16];
	cvt.rn.f64.s32 	%fd80, %r129;
	mul.f64 	%fd81, %fd2, %fd80;
	ld.shared.f32 	%f72, [%r177+-16];
	cvt.f64.f32 	%fd82, %f72;
	cvt.f64.f32 	%fd83, %f150;
	fma.rn.f64 	%fd84, %fd81, %fd82, %fd83;
	cvt.rn.f32.f64 	%f73, %fd84;
	ld.shared.u32 	%r130, [%r178+-12];
	cvt.rn.f64.s32 	%fd85, %r130;
	mul.f64 	%fd86, %fd2, %fd85;
	ld.shared.f32 	%f74, [%r177+-12];
	cvt.f64.f32 	%fd87, %f74;
	cvt.f64.f32 	%fd88, %f73;
	fma.rn.f64 	%fd89, %fd86, %fd87, %fd88;
	cvt.rn.f32.f64 	%f75, %fd89;
	ld.shared.u32 	%r131, [%r178+-8];
	cvt.rn.f64.s32 	%fd90, %r131;
	mul.f64 	%fd91, %fd2, %fd90;
	ld.shared.f32 	%f76, [%r177+-8];
	cvt.f64.f32 	%fd92, %f76;
	cvt.f64.f32 	%fd93, %f75;
	fma.rn.f64 	%fd94, %fd91, %fd92, %fd93;
	cvt.rn.f32.f64 	%f77, %fd94;
	ld.shared.u32 	%r132, [%r178+-4];
	cvt.rn.f64.s32 	%fd95, %r132;
	mul.f64 	%fd96, %fd2, %fd95;
	ld.shared.f32 	%f78, [%r177+-4];
	cvt.f64.f32 	%fd97, %f78;
	cvt.f64.f32 	%fd98, %f77;
	fma.rn.f64 	%fd99, %fd96, %fd97, %fd98;
	cvt.rn.f32.f64 	%f79, %fd99;
	ld.shared.u32 	%r133, [%r178];
	cvt.rn.f64.s32 	%fd100, %r133;
	mul.f64 	%fd101, %fd2, %fd100;
	ld.shared.f32 	%f80, [%r177];
	cvt.f64.f32 	%fd102, %f80;
	cvt.f64.f32 	%fd103, %f79;
	fma.rn.f64 	%fd104, %fd101, %fd102, %fd103;
	cvt.rn.f32.f64 	%f81, %fd104;
	ld.shared.u32 	%r134, [%r178+4];
	cvt.rn.f64.s32 	%fd105, %r134;
	mul.f64 	%fd106, %fd2, %fd105;
	ld.shared.f32 	%f82, [%r177+4];
	cvt.f64.f32 	%fd107, %f82;
	cvt.f64.f32 	%fd108, %f81;
	fma.rn.f64 	%fd109, %fd106, %fd107, %fd108;
	cvt.rn.f32.f64 	%f83, %fd109;
	ld.shared.u32 	%r135, [%r178+8];
	cvt.rn.f64.s32 	%fd110, %r135;
	mul.f64 	%fd111, %fd2, %fd110;
	ld.shared.f32 	%f84, [%r177+8];
	cvt.f64.f32 	%fd112, %f84;
	cvt.f64.f32 	%fd113, %f83;
	fma.rn.f64 	%fd114, %fd111, %fd112, %fd113;
	cvt.rn.f32.f64 	%f85, %fd114;
	ld.shared.u32 	%r136, [%r178+12];
	cvt.rn.f64.s32 	%fd115, %r136;
	mul.f64 	%fd116, %fd2, %fd115;
	ld.shared.f32 	%f86, [%r177+12];
	cvt.f64.f32 	%fd117, %f86;
	cvt.f64.f32 	%fd118, %f85;
	fma.rn.f64 	%fd119, %fd116, %fd117, %fd118;
	cvt.rn.f32.f64 	%f150, %fd119;
	add.s32 	%r179, %r179, 8;
	add.s32 	%r178, %r178, 32;
	add.s32 	%r177, %r177, 32;
	setp.ne.s32 	%p13, %r179, 0;
	@%p13 bra 	$L__BB10_17;
$L__BB10_18:
	and.b32  	%r38, %r2, 7;
	setp.eq.s32 	%p14, %r38, 0;
	@%p14 bra 	$L__BB10_26;
	and.b32  	%r39, %r2, 3;
	setp.lt.u32 	%p15, %r38, 4;
	@%p15 bra 	$L__BB10_21;
	shl.b32 	%r137, %r181, 2;
	mov.u32 	%r138, _ZZ16transitionKernelILj1EEvmmfffPKjS1_PKfPfE7lCounts;
	add.s32 	%r139, %r138, %r137;
	ld.shared.u32 	%r140, [%r139];
	cvt.rn.f64.s32 	%fd120, %r140;
	mul.f64 	%fd121, %fd2, %fd120;
	add.s32 	%r141, %r181, %r4;
	shl.b32 	%r142, %r141, 2;
	mov.u32 	%r143, _ZZ16transitionKernelILj1EEvmmfffPKjS1_PKfPfE4phis;
	add.s32 	%r144, %r143, %r142;
	ld.shared.f32 	%f88, [%r144];
	cvt.f64.f32 	%fd122, %f88;
	cvt.f64.f32 	%fd123, %f150;
	fma.rn.f64 	%fd124, %fd121, %fd122, %fd123;
	cvt.rn.f32.f64 	%f89, %fd124;
	ld.shared.u32 	%r145, [%r139+4];
	cvt.rn.f64.s32 	%fd125, %r145;
	mul.f64 	%fd126, %fd2, %fd125;
	ld.shared.f32 	%f90, [%r144+4];
	cvt.f64.f32 	%fd127, %f90;
	cvt.f64.f32 	%fd128, %f89;
	fma.rn.f64 	%fd129, %fd126, %fd127, %fd128;
	cvt.rn.f32.f64 	%f91, %fd129;
	ld.shared.u32 	%r146, [%r139+8];
	cvt.rn.f64.s32 	%fd130, %r146;
	mul.f64 	%fd131, %fd2, %fd130;
	ld.shared.f32 	%f92, [%r144+8];
	cvt.f64.f32 	%fd132, %f92;
	cvt.f64.f32 	%fd133, %f91;
	fma.rn.f64 	%fd134, %fd131, %fd132, %fd133;
	cvt.rn.f32.f64 	%f93, %fd134;
	ld.shared.u32 	%r147, [%r139+12];
	cvt.rn.f64.s32 	%fd135, %r147;
	mul.f64 	%fd136, %fd2, %fd135;
	ld.shared.f32 	%f94, [%r144+12];
	cvt.f64.f32 	%fd137, %f94;
	cvt.f64.f32 	%fd138, %f93;
	fma.rn.f64 	%fd139, %fd136, %fd137, %fd138;
	cvt.rn.f32.f64 	%f150, %fd139;
	add.s32 	%r181, %r181, 4;
$L__BB10_21:
	setp.eq.s32 	%p16, %r39, 0;
	@%p16 bra 	$L__BB10_26;
	setp.eq.s32 	%p17, %r39, 1;
	@%p17 bra 	$L__BB10_24;
	shl.b32 	%r148, %r181, 2;
	mov.u32 	%r149, _ZZ16transitionKernelILj1EEvmmfffPKjS1_PKfPfE7lCounts;
	add.s32 	%r150, %r149, %r148;
	ld.shared.u32 	%r151, [%r150];
	cvt.rn.f64.s32 	%fd140, %r151;
	mul.f64 	%fd141, %fd2, %fd140;
	add.s32 	%r152, %r181, %r4;
	shl.b32 	%r153, %r152, 2;
	mov.u32 	%r154, _ZZ16transitionKernelILj1EEvmmfffPKjS1_PKfPfE4phis;
	add.s32 	%r155, %r154, %r153;
	ld.shared.f32 	%f96, [%r155];
	cvt.f64.f32 	%fd142, %f96;
	cvt.f64.f32 	%fd143, %f150;
	fma.rn.f64 	%fd144, %fd141, %fd142, %fd143;
	cvt.rn.f32.f64 	%f97, %fd144;
	ld.shared.u32 	%r156, [%r150+4];
	cvt.rn.f64.s32 	%fd145, %r156;
	mul.f64 	%fd146, %fd2, %fd145;
	ld.shared.f32 	%f98, [%r155+4];
	cvt.f64.f32 	%fd147, %f98;
	cvt.f64.f32 	%fd148, %f97;
	fma.rn.f64 	%fd149, %fd146, %fd147, %fd148;
	cvt.rn.f32.f64 	%f150, %fd149;
	add.s32 	%r181, %r181, 2;
$L__BB10_24:
	and.b32  	%r157, %r2, 1;
	setp.eq.b32 	%p18, %r157, 1;
	not.pred 	%p19, %p18;
	@%p19 bra 	$L__BB10_26;
	shl.b32 	%r158, %r181, 2;
	mov.u32 	%r159, _ZZ16transitionKernelILj1EEvmmfffPKjS1_PKfPfE7lCounts;
	add.s32 	%r160, %r159, %r158;
	ld.shared.u32 	%r161, [%r160];
	cvt.rn.f64.s32 	%fd150, %r161;
	mul.f64 	%fd151, %fd2, %fd150;
	add.s32 	%r162, %r181, %r4;
	shl.b32 	%r163, %r162, 2;
	mov.u32 	%r164, _ZZ16transitionKernelILj1EEvmmfffPKjS1_PKfPfE4phis;
	add.s32 	%r165, %r164, %r163;
	ld.shared.f32 	%f99, [%r165];
	cvt.f64.f32 	%fd152, %f99;
	cvt.f64.f32 	%fd153, %f150;
	fma.rn.f64 	%fd154, %fd151, %fd152, %fd153;
	cvt.rn.f32.f64 	%f150, %fd154;
$L__BB10_26:
	cvt.rn.f32.s32 	%f100, %r9;
	mul.f32 	%f101, %f2, %f100;
	fma.rn.f32 	%f102, %f1, %f101, %f150;
	add.f32 	%f103, %f15, %f102;
	shl.b32 	%r166, %r5, 2;
	mov.u32 	%r167, _ZZ16transitionKernelILj1EEvmmfffPKjS1_PKfPfE7kll_kkl;
	add.s32 	%r44, %r167, %r166;
	st.shared.f32 	[%r44], %f103;
	bar.sync 	0;
	setp.eq.s32 	%p20, %r5, 0;
	@%p20 bra 	$L__BB10_28;
	ld.shared.f32 	%f104, [%r10];
	ld.shared.f32 	%f105, [%r10+-4];
	add.f32 	%f106, %f104, %f105;
	st.shared.f32 	[%r10+-4], %f106;
	ld.shared.f32 	%f107, [%r11];
	ld.shared.f32 	%f108, [%r11+-4];
	add.f32 	%f109, %f107, %f108;
	st.shared.f32 	[%r11+-4], %f109;
	ld.shared.f32 	%f110, [%r44];
	ld.shared.f32 	%f111, [%r44+-4];
	add.f32 	%f112, %f110, %f111;
	st.shared.f32 	[%r44+-4], %f112;
$L__BB10_28:
	setp.ne.s32 	%p21, %r5, 0;
	bar.sync 	0;
	bar.sync 	0;
	@%p21 bra 	$L__BB10_30;
	ld.param.u64 	%rd18, [_Z16transitionKernelILj1EEvmmfffPKjS1_PKfPf_param_0];
	ld.shared.f32 	%f113, [_ZZ16transitionKernelILj1EEvmmfffPKjS1_PKfPfE3kl1];
	cvt.rn.f32.u64 	%f114, %rd18;
	div.rn.f32 	%f115, %f113, %f114;
	add.f32 	%f116, %f28, %f115;
	ld.shared.f32 	%f117, [_ZZ16transitionKernelILj1EEvmmfffPKjS1_PKfPfE3kl2];
	div.rn.f32 	%f118, %f117, %f114;
	add.f32 	%f119, %f29, %f118;
	cvt.rn.f32.u64 	%f120, %rd2;
	div.rn.f32 	%f121, %f117, %f120;
	add.f32 	%f122, %f121, %f119;
	ld.shared.f32 	%f123, [_ZZ16transitionKernelILj1EEvmmfffPKjS1_PKfPfE7kll_kkl];
	div.rn.f32 	%f124, %f123, %f120;
	sub.f32 	%f125, %f122, %f124;
	mul.f32 	%f126, %f113, %f113;
	div.rn.f32 	%f127, %f126, %f120;
	add.f32 	%f128, %f125, %f127;
	add.f32 	%f129, %f30, %f30;
	mul.f32 	%f130, %f129, %f113;
	sub.f32 	%f131, %f128, %f130;
	mul.f32 	%f132, %f116, %f116;
	sub.f32 	%f133, %f131, %f132;
	fma.rn.f32 	%f134, %f133, 0f3F000000, %f116;
	mov.u32 	%r168, %ctaid.y;
	mov.u32 	%r169, %ctaid.x;
	mad.lo.s32 	%r170, %r169, %r3, %r168;
	cvta.to.global.u64 	%rd15, %rd5;
	mul.wide.u32 	%rd16, %r170, 4;
	add.s64 	%rd17, %rd15, %rd16;
	st.global.f32 	[%rd17], %f134;
$L__BB10_30:
	ret;

}


// ===== COMPILED SASS (sm_100) =====

	.target	sm_100

	.elftype	@"ET_EXEC"


//--------------------- .note.nv.tkinfo           --------------------------
	.section	.note.nv.tkinfo,"",@"SHT_NOTE"
	.sectionflags	@"SHF_NOTE_NV_TKINFO"
	.tkinfo
        /*0018*/ 	.word	0x00000002
        /*0030*/ 	.string	""
        /*0030*/ 	.string	"ptxas"
        /*0030*/ 	.string	"Cuda compilation tools, release 13.0, V13.0.88"
        /*0030*/ 	.string	"Build cuda_13.0.r13.0/compiler.36424714_0"
        /*0030*/ 	.string	"-arch sm_100 -m 64 "



//--------------------- .note.nv.cuinfo           --------------------------
	.section	.note.nv.cuinfo,"",@"SHT_NOTE"
	.sectionflags	@"SHF_NOTE_NV_CUINFO"
        /*0018*/ 	.short	0x0002
        /*001a*/ 	.short	0x0064
        /*001c*/ 	.short	0x0082
	.zero		2


//--------------------- .nv.info                  --------------------------
	.section	.nv.info,"",@"SHT_CUDA_INFO"
	.align	4


	//----- nvinfo : EIATTR_REGCOUNT
	.align		4
        /*0000*/ 	.byte	0x04, 0x2f
        /*0002*/ 	.short	(.L_1 - .L_0)
	.align		4
.L_0:
        /*0004*/ 	.word	index@(_Z16transitionKernelILj1024EEvmmfffPKjS1_PKfPf)
        /*0008*/ 	.word	0x00000028


	//----- nvinfo : EIATTR_FRAME_SIZE
	.align		4
.L_1:
        /*000c*/ 	.byte	0x04, 0x11
        /*000e*/ 	.short	(.L_3 - .L_2)
	.align		4
.L_2:
        /*0010*/ 	.word	index@($__internal_10_$__cuda_sm3x_div_rn_noftz_f32_slowpath)
        /*0014*/ 	.word	0x00000000


	//----- nvinfo : EIATTR_FRAME_SIZE
	.align		4
.L_3:
        /*0018*/ 	.byte	0x04, 0x11
        /*001a*/ 	.short	(.L_5 - .L_4)
	.align		4
.L_4:
        /*001c*/ 	.word	index@(_Z16transitionKernelILj1024EEvmmfffPKjS1_PKfPf)
        /*0020*/ 	.word	0x00000000


	//----- nvinfo : EIATTR_REGCOUNT
	.align		4
.L_5:
        /*0024*/ 	.byte	0x04, 0x2f
        /*0026*/ 	.short	(.L_7 - .L_6)
	.align		4
.L_6:
        /*0028*/ 	.word	index@(_Z16transitionKernelILj512EEvmmfffPKjS1_PKfPf)
        /*002c*/ 	.word	0x00000028


	//----- nvinfo : EIATTR_FRAME_SIZE
	.align		4
.L_7:
        /*0030*/ 	.byte	0x04, 0x11
        /*0032*/ 	.short	(.L_9 - .L_8)
	.align		4
.L_8:
        /*0034*/ 	.word	index@($__internal_9_$__cuda_sm3x_div_rn_noftz_f32_slowpath)
        /*0038*/ 	.word	0x00000000


	//----- nvinfo : EIATTR_FRAME_SIZE
	.align		4
.L_9:
        /*003c*/ 	.byte	0x04, 0x11
        /*003e*/ 	.short	(.L_11 - .L_10)
	.align		4
.L_10:
        /*0040*/ 	.word	index@(_Z16transitionKernelILj512EEvmmfffPKjS1_PKfPf)
        /*0044*/ 	.word	0x00000000


	//----- nvinfo : EIATTR_REGCOUNT
	.align		4
.L_11:
        /*0048*/ 	.byte	0x04, 0x2f
        /*004a*/ 	.short	(.L_13 - .L_12)
	.align		4
.L_12:
        /*004c*/ 	.word	index@(_Z16transitionKernelILj256EEvmmfffPKjS1_PKfPf)
        /*0050*/ 	.word	0x00000028


	//----- nvinfo : EIATTR_FRAME_SIZE
	.align		4
.L_13:
        /*0054*/ 	.byte	0x04, 0x11
        /*0056*/ 	.short	(.L_15 - .L_14)
	.align		4
.L_14:
        /*0058*/ 	.word	index@($__internal_8_$__cuda_sm3x_div_rn_noftz_f32_slowpath)
        /*005c*/ 	.word	0x00000000


	//----- nvinfo : EIATTR_FRAME_SIZE
	.align		4
.L_15:
        /*0060*/ 	.byte	0x04, 0x11
        /*0062*/ 	.short	(.L_17 - .L_16)
	.align		4
.L_16:
        /*0064*/ 	.word	index@(_Z16transitionKernelILj256EEvmmfffPKjS1_PKfPf)
        /*0068*/ 	.word	0x00000000


	//----- nvinfo : EIATTR_REGCOUNT
	.align		4
.L_17:
        /*006c*/ 	.byte	0x04, 0x2f
        /*006e*/ 	.short	(.L_19 - .L_18)
	.align		4
.L_18:
        /*0070*/ 	.word	index@(_Z16transitionKernelILj128EEvmmfffPKjS1_PKfPf)
        /*0074*/ 	.word	0x00000028


	//----- nvinfo : EIATTR_FRAME_SIZE
	.align		4
.L_19:
        /*0078*/ 	.byte	0x04, 0x11
        /*007a*/ 	.short	(.L_21 - .L_20)
	.align		4
.L_20:
        /*007c*/ 	.word	index@($__internal_7_$__cuda_sm3x_div_rn_noftz_f32_slowpath)
        /*0080*/ 	.word	0x00000000


	//----- nvinfo : EIATTR_FRAME_SIZE
	.align		4
.L_21:
        /*0084*/ 	.byte	0x04, 0x11
        /*0086*/ 	.short	(.L_23 - .L_22)
	.align		4
.L_22:
        /*0088*/ 	.word	index@(_Z16transitionKernelILj128EEvmmfffPKjS1_PKfPf)
        /*008c*/ 	.word	0x00000000


	//----- nvinfo : EIATTR_REGCOUNT
	.align		4
.L_23:
        /*0090*/ 	.byte	0x04, 0x2f
        /*0092*/ 	.short	(.L_25 - .L_24)
	.align		4
.L_24:
        /*0094*/ 	.word	index@(_Z16transitionKernelILj64EEvmmfffPKjS1_PKfPf)
        /*0098*/ 	.word	0x00000028


	//----- nvinfo : EIATTR_FRAME_SIZE
	.align		4
.L_25:
        /*009c*/ 	.byte	0x04, 0x11
        /*009e*/ 	.short	(.L_27 - .L_26)
	.align		4
.L_26:
        /*00a0*/ 	.word	index@($__internal_6_$__cuda_sm3x_div_rn_noftz_f32_slowpath)
        /*00a4*/ 	.word	0x00000000


	//----- nvinfo : EIATTR_FRAME_SIZE
	.align		4
.L_27:
        /*00a8*/ 	.byte	0x04, 0x11
        /*00aa*/ 	.short	(.L_29 - .L_28)
	.align		4
.L_28:
        /*00ac*/ 	.word	index@(_Z16transitionKernelILj64EEvmmfffPKjS1_PKfPf)
        /*00b0*/ 	.word	0x00000000


	//----- nvinfo : EIATTR_REGCOUNT
	.align		4
.L_29:
        /*00b4*/ 	.byte	0x04, 0x2f
        /*00b6*/ 	.short	(.L_31 - .L_30)
	.align		4
.L_30:
        /*00b8*/ 	.word	index@(_Z16transitionKernelILj32EEvmmfffPKjS1_PKfPf)
        /*00bc*/ 	.word	0x00000028


	//----- nvinfo : EIATTR_FRAME_SIZE
	.align		4
.L_31:
        /*00c0*/ 	.byte	0x04, 0x11
        /*00c2*/ 	.short	(.L_33 - .L_32)
	.align		4
.L_32:
        /*00c4*/ 	.word	index@($__internal_5_$__cuda_sm3x_div_rn_noftz_f32_slowpath)
        /*00c8*/ 	.word	0x00000000


	//----- nvinfo : EIATTR_FRAME_SIZE
	.align		4
.L_33:
        /*00cc*/ 	.byte	0x04, 0x11
        /*00ce*/ 	.short	(.L_35 - .L_34)
	.align		4
.L_34:
        /*00d0*/ 	.word	index@(_Z16transitionKernelILj32EEvmmfffPKjS1_PKfPf)
        /*00d4*/ 	.word	0x00000000


	//----- nvinfo : EIATTR_REGCOUNT
	.align		4
.L_35:
        /*00d8*/ 	.byte	0x04, 0x2f
        /*00da*/ 	.short	(.L_37 - .L_36)
	.align		4
.L_36:
        /*00dc*/ 	.word	index@(_Z16transitionKernelILj16EEvmmfffPKjS1_PKfPf)
        /*00e0*/ 	.word	0x00000028


	//----- nvinfo : EIATTR_FRAME_SIZE
	.align		4
.L_37:
        /*00e4*/ 	.byte	0x04, 0x11
        /*00e6*/ 	.short	(.L_39 - .L_38)
	.align		4
.L_38:
        /*00e8*/ 	.word	index@($__internal_4_$__cuda_sm3x_div_rn_noftz_f32_slowpath)
        /*00ec*/ 	.word	0x00000000


	//----- nvinfo : EIATTR_FRAME_SIZE
	.align		4
.L_39:
        /*00f0*/ 	.byte	0x04, 0x11
        /*00f2*/ 	.short	(.L_41 - .L_40)
	.align		4
.L_40:
        /*00f4*/ 	.word	index@(_Z16transitionKernelILj16EEvmmfffPKjS1_PKfPf)
        /*00f8*/ 	.word	0x00000000


	//----- nvinfo : EIATTR_REGCOUNT
	.align		4
.L_41:
        /*00fc*/ 	.byte	0x04, 0x2f
        /*00fe*/ 	.short	(.L_43 - .L_42)
	.align		4
.L_42:
        /*0100*/ 	.word	index@(_Z16transitionKernelILj8EEvmmfffPKjS1_PKfPf)
        /*0104*/ 	.word	0x00000028


	//----- nvinfo : EIATTR_FRAME_SIZE
	.align		4
.L_43:
        /*0108*/ 	.byte	0x04, 0x11
        /*010a*/ 	.short	(.L_45 - .L_44)
	.align		4
.L_44:
        /*010c*/ 	.word	index@($__internal_3_$__cuda_sm3x_div_rn_noftz_f32_slowpath)
        /*0110*/ 	.word	0x00000000


	//----- nvinfo : EIATTR_FRAME_SIZE
	.align		4
.L_45:
        /*0114*/ 	.byte	0x04, 0x11
        /*0116*/ 	.short	(.L_47 - .L_46)
	.align		4
.L_46:
        /*0118*/ 	.word	index@(_Z16transitionKernelILj8EEvmmfffPKjS1_PKfPf)
        /*011c*/ 	.word	0x00000000


	//----- nvinfo : EIATTR_REGCOUNT
	.align		4
.L_47:
        /*0120*/ 	.byte	0x04, 0x2f
        /*0122*/ 	.short	(.L_49 - .L_48)
	.align		4
.L_48:
        /*0124*/ 	.word	index@(_Z16transitionKernelILj4EEvmmfffPKjS1_PKfPf)
        /*0128*/ 	.word	0x00000028


	//----- nvinfo : EIATTR_FRAME_SIZE
	.align		4
.L_49:
        /*012c*/ 	.byte	0x04, 0x11
        /*012e*/ 	.short	(.L_51 - .L_50)
	.align		4
.L_50:
        /*0130*/ 	.word	index@($__internal_2_$__cuda_sm3x_div_rn_noftz_f32_slowpath)
        /*0134*/ 	.word	0x00000000


	//----- nvinfo : EIATTR_FRAME_SIZE
	.align		4
.L_51:
        /*0138*/ 	.byte	0x04, 0x11
        /*013a*/ 	.short	(.L_53 - .L_52)
	.align		4
.L_52:
        /*013c*/ 	.word	index@(_Z16transitionKernelILj4EEvmmfffPKjS1_PKfPf)
        /*0140*/ 	.word	0x00000000


	//----- nvinfo : EIATTR_REGCOUNT
	.align		4
.L_53:
        /*0144*/ 	.byte	0x04, 0x2f
        /*0146*/ 	.short	(.L_55 - .L_54)
	.align		4
.L_54:
        /*0148*/ 	.word	index@(_Z16transitionKernelILj2EEvmmfffPKjS1_PKfPf)
        /*014c*/ 	.word	0x00000028


	//----- nvinfo : EIATTR_FRAME_SIZE
	.align		4
.L_55:
        /*0150*/ 	.byte	0x04, 0x11
        /*0152*/ 	.short	(.L_57 - .L_56)
	.align		4
.L_56:
        /*0154*/ 	.word	index@($__internal_1_$__cuda_sm3x_div_rn_noftz_f32_slowpath)
        /*0158*/ 	.word	0x00000000


	//----- nvinfo : EIATTR_FRAME_SIZE
	.align		4
.L_57:
        /*015c*/ 	.byte	0x04, 0x11
        /*015e*/ 	.short	(.L_59 - .L_58)
	.align		4
.L_58:
        /*0160*/ 	.word	index@(_Z16transitionKernelILj2EEvmmfffPKjS1_PKfPf)
        /*0164*/ 	.word	0x00000000


	//----- nvinfo : EIATTR_REGCOUNT
	.align		4
.L_59:
        /*0168*/ 	.byte	0x04, 0x2f
        /*016a*/ 	.short	(.L_61 - .L_60)
	.align		4
.L_60:
        /*016c*/ 	.word	index@(_Z16transitionKernelILj1EEvmmfffPKjS1_PKfPf)
        /*0170*/ 	.word	0x00000028


	//----- nvinfo : EIATTR_FRAME_SIZE
	.align		4
.L_61:
        /*0174*/ 	.byte	0x04, 0x11
        /*0176*/ 	.short	(.L_63 - .L_62)
	.align		4
.L_62:
        /*0178*/ 	.word	index@($__internal_0_$__cuda_sm3x_div_rn_noftz_f32_slowpath)
        /*017c*/ 	.word	0x00000000


	//----- nvinfo : EIATTR_FRAME_SIZE
	.align		4
.L_63:
        /*0180*/ 	.byte	0x04, 0x11
        /*0182*/ 	.short	(.L_65 - .L_64)
	.align		4
.L_64:
        /*0184*/ 	.word	index@(_Z16transitionKernelILj1EEvmmfffPKjS1_PKfPf)
        /*0188*/ 	.word	0x00000000


	//----- nvinfo : EIATTR_MIN_STACK_SIZE
	.align		4
.L_65:
        /*018c*/ 	.byte	0x04, 0x12
        /*018e*/ 	.short	(.L_67 - .L_66)
	.align		4
.L_66:
        /*0190*/ 	.word	index@(_Z16transitionKernelILj1EEvmmfffPKjS1_PKfPf)
        /*0194*/ 	.word	0x00000000


	//----- nvinfo : EIATTR_MIN_STACK_SIZE
	.align		4
.L_67:
        /*0198*/ 	.byte	0x04, 0x12
        /*019a*/ 	.short	(.L_69 - .L_68)
	.align		4
.L_68:
        /*019c*/ 	.word	index@(_Z16transitionKernelILj2EEvmmfffPKjS1_PKfPf)
        /*01a0*/ 	.word	0x00000000


	//----- nvinfo : EIATTR_MIN_STACK_SIZE
	.align		4
.L_69:
        /*01a4*/ 	.byte	0x04, 0x12
        /*01a6*/ 	.short	(.L_71 - .L_70)
	.align		4
.L_70:
        /*01a8*/ 	.word	index@(_Z16transitionKernelILj4EEvmmfffPKjS1_PKfPf)
        /*01ac*/ 	.word	0x00000000


	//----- nvinfo : EIATTR_MIN_STACK_SIZE
	.align		4
.L_71:
        /*01b0*/ 	.byte	0x04, 0x12
        /*01b2*/ 	.short	(.L_73 - .L_72)
	.align		4
.L_72:
        /*01b4*/ 	.word	index@(_Z16transitionKernelILj8EEvmmfffPKjS1_PKfPf)
        /*01b8*/ 	.word	0x00000000


	//----- nvinfo : EIATTR_MIN_STACK_SIZE
	.align		4
.L_73:
        /*01bc*/ 	.byte	0x04, 0x12
        /*01be*/ 	.short	(.L_75 - .L_74)
	.align		4
.L_74:
        /*01c0*/ 	.word	index@(_Z16transitionKernelILj16EEvmmfffPKjS1_PKfPf)
        /*01c4*/ 	.word	0x00000000


	//----- nvinfo : EIATTR_MIN_STACK_SIZE
	.align		4
.L_75:
        /*01c8*/ 	.byte	0x04, 0x12
        /*01ca*/ 	.short	(.L_77 - .L_76)
	.align		4
.L_76:
        /*01cc*/ 	.word	index@(_Z16transitionKernelILj32EEvmmfffPKjS1_PKfPf)
        /*01d0*/ 	.word	0x00000000


	//----- nvinfo : EIATTR_MIN_STACK_SIZE
	.align		4
.L_77:
        /*01d4*/ 	.byte	0x04, 0x12
        /*01d6*/ 	.short	(.L_79 - .L_78)
	.align		4
.L_78:
        /*01d8*/ 	.word	index@(_Z16transitionKernelILj64EEvmmfffPKjS1_PKfPf)
        /*01dc*/ 	.word	0x00000000


	//----- nvinfo : EIATTR_MIN_STACK_SIZE
	.align		4
.L_79:
        /*01e0*/ 	.byte	0x04, 0x12
        /*01e2*/ 	.short	(.L_81 - .L_80)
	.align		4
.L_80:
        /*01e4*/ 	.word	index@(_Z16transitionKernelILj128EEvmmfffPKjS1_PKfPf)
        /*01e8*/ 	.word	0x00000000


	//----- nvinfo : EIATTR_MIN_STACK_SIZE
	.align		4
.L_81:
        /*01ec*/ 	.byte	0x04, 0x12
        /*01ee*/ 	.short	(.L_83 - .L_82)
	.align		4
.L_82:
        /*01f0*/ 	.word	index@(_Z16transitionKernelILj256EEvmmfffPKjS1_PKfPf)
        /*01f4*/ 	.word	0x00000000


	//----- nvinfo : EIATTR_MIN_STACK_SIZE
	.align		4
.L_83:
        /*01f8*/ 	.byte	0x04, 0x12
        /*01fa*/ 	.short	(.L_85 - .L_84)
	.align		4
.L_84:
        /*01fc*/ 	.word	index@(_Z16transitionKernelILj512EEvmmfffPKjS1_PKfPf)
        /*0200*/ 	.word	0x00000000


	//----- nvinfo : EIATTR_MIN_STACK_SIZE
	.align		4
.L_85:
        /*0204*/ 	.byte	0x04, 0x12
        /*0206*/ 	.short	(.L_87 - .L_86)
	.align		4
.L_86:
        /*0208*/ 	.word	index@(_Z16transitionKernelILj1024EEvmmfffPKjS1_PKfPf)
        /*020c*/ 	.word	0x00000000
.L_87:


//--------------------- .nv.compat                --------------------------
	.section	.nv.compat,"",@"SHT_CUDA_COMPAT_INFO"
	.align	4
        /*0000*/ 	.byte	0x02, 0x09, 0x00, 0x00, 0x02, 0x02, 0x01, 0x00, 0x02, 0x05, 0x05, 0x00, 0x03, 0x07, 0x01, 0x01
        /*0010*/ 	.byte	0x02, 0x03, 0x00, 0x00, 0x02, 0x06, 0x01, 0x00, 0x04, 0x0b, 0x08, 0x00, 0x01, 0x00, 0x00, 0x00
        /*0020*/ 	.byte	0x00, 0x00, 0x00, 0x00


//--------------------- .nv.info._Z16transitionKernelILj1EEvmmfffPKjS1_PKfPf --------------------------
	.section	.nv.info._Z16transitionKernelILj1EEvmmfffPKjS1_PKfPf,"",@"SHT_CUDA_INFO"
	.sectionflags	@""
	.align	4


	//----- nvinfo : EIATTR_CUDA_API_VERSION
	.align		4
        /*0000*/ 	.byte	0x04, 0x37
        /*0002*/ 	.short	(.L_89 - .L_88)
.L_88:
        /*0004*/ 	.word	0x00000082


	//----- nvinfo : EIATTR_KPARAM_INFO
	.align		4
.L_89:
        /*0008*/ 	.byte	0x04, 0x17
        /*000a*/ 	.short	(.L_91 - .L_90)
.L_90:
        /*000c*/ 	.word	0x00000000
        /*0010*/ 	.short	0x0008
        /*0012*/ 	.short	0x0038
        /*0014*/ 	.byte	0x00, 0xf5, 0x21, 0x00


	//----- nvinfo : EIATTR_KPARAM_INFO
	.align		4
.L_91:
        /*0018*/ 	.byte	0x04, 0x17
        /*001a*/ 	.short	(.L_93 - .L_92)
.L_92:
        /*001c*/ 	.word	0x00000000
        /*0020*/ 	.short	0x0007
        /*0022*/ 	.short	0x0030
        /*0024*/ 	.byte	0x00, 0xf5, 0x21, 0x00


	//----- nvinfo : EIATTR_KPARAM_INFO
	.align		4
.L_93:
        /*0028*/ 	.byte	0x04, 0x17
        /*002a*/ 	.short	(.L_95 - .L_94)
.L_94:
        /*002c*/ 	.word	0x00000000
        /*0030*/ 	.short	0x0006
        /*0032*/ 	.short	0x0028
        /*0034*/ 	.byte	0x00, 0xf5, 0x21, 0x00


	//----- nvinfo : EIATTR_KPARAM_INFO
	.align		4
.L_95:
        /*0038*/ 	.byte	0x04, 0x17
        /*003a*/ 	.short	(.L_97 - .L_96)
.L_96:
        /*003c*/ 	.word	0x00000000
        /*0040*/ 	.short	0x0005
        /*0042*/ 	.short	0x0020
        /*0044*/ 	.byte	0x00, 0xf5, 0x21, 0x00


	//----- nvinfo : EIATTR_KPARAM_INFO
	.align		4
.L_97:
        /*0048*/ 	.byte	0x04, 0x17
        /*004a*/ 	.short	(.L_99 - .L_98)
.L_98:
        /*004c*/ 	.word	0x00000000
        /*0050*/ 	.short	0x0004
        /*0052*/ 	.short	0x0018
        /*0054*/ 	.byte	0x00, 0xf0, 0x11, 0x00


	//----- nvinfo : EIATTR_KPARAM_INFO
	.align		4
.L_99:
        /*0058*/ 	.byte	0x04, 0x17
        /*005a*/ 	.short	(.L_101 - .L_100)
.L_100:
        /*005c*/ 	.word	0x00000000
        /*0060*/ 	.short	0x0003
        /*0062*/ 	.short	0x0014
        /*0064*/ 	.byte	0x00, 0xf0, 0x11, 0x00


	//----- nvinfo : EIATTR_KPARAM_INFO
	.align		4
.L_101:
        /*0068*/ 	.byte	0x04, 0x17
        /*006a*/ 	.short	(.L_103 - .L_102)
.L_102:
        /*006c*/ 	.word	0x00000000
        /*0070*/ 	.short	0x0002
        /*0072*/ 	.short	0x0010
        /*0074*/ 	.byte	0x00, 0xf0, 0x11, 0x00


	//----- nvinfo : EIATTR_KPARAM_INFO
	.align		4
.L_103:
        /*0078*/ 	.byte	0x04, 0x17
        /*007a*/ 	.short	(.L_105 - .L_104)
.L_104:
        /*007c*/ 	.word	0x00000000
        /*0080*/ 	.short	0x0001
        /*0082*/ 	.short	0x0008
        /*0084*/ 	.byte	0x00, 0xf0, 0x21, 0x00


	//----- nvinfo : EIATTR_KPARAM_INFO
	.align		4
.L_105:
        /*0088*/ 	.byte	0x04, 0x17
        /*008a*/ 	.short	(.L_107 - .L_106)
.L_106:
        /*008c*/ 	.word	0x00000000
        /*0090*/ 	.short	0x0000
        /*0092*/ 	.short	0x0000
        /*0094*/ 	.byte	0x00, 0xf0, 0x21, 0x00


	//----- nvinfo : EIATTR_SPARSE_MMA_MASK
	.align		4
.L_107:
        /*0098*/ 	.byte	0x03, 0x50
        /*009a*/ 	.short	0x0000


	//----- nvinfo : EIATTR_MAXREG_COUNT
	.align		4
        /*009c*/ 	.byte	0x03, 0x1b
        /*009e*/ 	.short	0x00ff


	//----- nvinfo : EIATTR_NUM_BARRIERS
	.align		4
        /*00a0*/ 	.byte	0x02, 0x4c
        /*00a2*/ 	.byte	0x01
	.zero		1


	//----- nvinfo : EIATTR_MERCURY_ISA_VERSION
	.align		4
        /*00a4*/ 	.byte	0x03, 0x5f
        /*00a6*/ 	.short	0x0101


	//----- nvinfo : EIATTR_VRC_CTA_INIT_COUNT
	.align		4
        /*00a8*/ 	.byte	0x02, 0x4a
	.zero		1
	.zero		1


	//----- nvinfo : EIATTR_EXIT_INSTR_OFFSETS
	.align		4
        /*00ac*/ 	.byte	0x04, 0x1c
        /*00ae*/ 	.short	(.L_109 - .L_108)


	//   ....[0]....
.L_108:
        /*00b0*/ 	.word	0x00001ab0


	//   ....[1]....
        /*00b4*/ 	.word	0x00002070


	//----- nvinfo : EIATTR_CRS_STACK_SIZE
	.align		4
.L_109:
        /*00b8*/ 	.byte	0x04, 0x1e
        /*00ba*/ 	.short	(.L_111 - .L_110)
.L_110:
        /*00bc*/ 	.word	0x00000000


	//----- nvinfo : EIATTR_CBANK_PARAM_SIZE
	.align		4
.L_111:
        /*00c0*/ 	.byte	0x03, 0x19
        /*00c2*/ 	.short	0x0040


	//----- nvinfo : EIATTR_PARAM_CBANK
	.align		4
        /*00c4*/ 	.byte	0x04, 0x0a
        /*00c6*/ 	.short	(.L_113 - .L_112)
	.align		4
.L_112:
        /*00c8*/ 	.word	index@(.nv.constant0._Z16transitionKernelILj1EEvmmfffPKjS1_PKfPf)
        /*00cc*/ 	.short	0x0380
        /*00ce*/ 	.short	0x0040


	//----- nvinfo : EIATTR_SW_WAR
	.align		4
.L_113:
        /*00d0*/ 	.byte	0x04, 0x36
        /*00d2*/ 	.short	(.L_115 - .L_114)
.L_114:
        /*00d4*/ 	.word	0x00000008
.L_115:


//--------------------- .nv.info._Z16transitionKernelILj2EEvmmfffPKjS1_PKfPf --------------------------
	.section	.nv.info._Z16transitionKernelILj2EEvmmfffPKjS1_PKfPf,"",@"SHT_CUDA_INFO"
	.sectionflags	@""
	.align	4


	//----- nvinfo : EIATTR_CUDA_API_VERSION
	.align		4
        /*0000*/ 	.byte	0x04, 0x37
        /*0002*/ 	.short	(.L_117 - .L_116)
.L_116:
        /*0004*/ 	.word	0x00000082


	//----- nvinfo : EIATTR_KPARAM_INFO
	.align		4
.L_117:
        /*0008*/ 	.byte	0x04, 0x17
        /*000a*/ 	.short	(.L_119 - .L_118)
.L_118:
        /*000c*/ 	.word	0x00000000
        /*0010*/ 	.short	0x0008
        /*0012*/ 	.short	0x0038
        /*0014*/ 	.byte	0x00, 0xf5, 0x21, 0x00


	//----- nvinfo : EIATTR_KPARAM_INFO
	.align		4
.L_119:
        /*0018*/ 	.byte	0x04, 0x17
        /*001a*/ 	.short	(.L_121 - .L_120)
.L_120:
        /*001c*/ 	.word	0x00000000
        /*0020*/ 	.short	0x0007
        /*0022*/ 	.short	0x0030
        /*0024*/ 	.byte	0x00, 0xf5, 0x21, 0x00


	//----- nvinfo : EIATTR_KPARAM_INFO
	.align		4
.L_121:
        /*0028*/ 	.byte	0x04, 0x17
        /*002a*/ 	.short	(.L_123 - .L_122)
.L_122:
        /*002c*/ 	.word	0x00000000
        /*0030*/ 	.short	0x0006
        /*0032*/ 	.short	0x0028
        /*0034*/ 	.byte	0x00, 0xf5, 0x21, 0x00


	//----- nvinfo : EIATTR_KPARAM_INFO
	.align		4
.L_123:
        /*0038*/ 	.byte	0x04, 0x17
        /*003a*/ 	.short	(.L_125 - .L_124)
.L_124:
        /*003c*/ 	.word	0x00000000
        /*0040*/ 	.short	0x0005
        /*0042*/ 	.short	0x0020
        /*0044*/ 	.byte	0x00, 0xf5, 0x21, 0x00


	//----- nvinfo : EIATTR_KPARAM_INFO
	.align		4
.L_125:
        /*0048*/ 	.byte	0x04, 0x17
        /*004a*/ 	.short	(.L_127 - .L_126)
.L_126:
        /*004c*/ 	.word	0x00000000
        /*0050*/ 	.short	0x0004
        /*0052*/ 	.short	0x0018
        /*0054*/ 	.byte	0x00, 0xf0, 0x11, 0x00


	//----- nvinfo : EIATTR_KPARAM_INFO
	.align		4
.L_127:
        /*0058*/ 	.byte	0x04, 0x17
        /*005a*/ 	.short	(.L_129 - .L_128)
.L_128:
        /*005c*/ 	.word	0x00000000
        /*0060*/ 	.short	0x0003
        /*0062*/ 	.short	0x0014
        /*0064*/ 	.byte	0x00, 0xf0, 0x11, 0x00


	//----- nvinfo : EIATTR_KPARAM_INFO
	.align		4
.L_129:
        /*0068*/ 	.byte	0x04, 0x17
        /*006a*/ 	.short	(.L_131 - .L_130)
.L_130:
        /*006c*/ 	.word	0x00000000
        /*0070*/ 	.short	0x0002
        /*0072*/ 	.short	0x0010
        /*0074*/ 	.byte	0x00, 0xf0, 0x11, 0x00


	//----- nvinfo : EIATTR_KPARAM_INFO
	.align		4
.L_131:
        /*0078*/ 	.byte	0x04, 0x17
        /*007a*/ 	.short	(.L_133 - .L_132)
.L_132:
        /*007c*/ 	.word	0x00000000
        /*0080*/ 	.short	0x0001
        /*0082*/ 	.short	0x0008
        /*0084*/ 	.byte	0x00, 0xf0, 0x21, 0x00


	//----- nvinfo : EIATTR_KPARAM_INFO
	.align		4
.L_133:
        /*0088*/ 	.byte	0x04, 0x17
        /*008a*/ 	.short	(.L_135 - .L_134)
.L_134:
        /*008c*/ 	.word	0x00000000
        /*0090*/ 	.short	0x0000
        /*0092*/ 	.short	0x0000
        /*0094*/ 	.byte	0x00, 0xf0, 0x21, 0x00


	//----- nvinfo : EIATTR_SPARSE_MMA_MASK
	.align		4
.L_135:
        /*0098*/ 	.byte	0x03, 0x50
        /*009a*/ 	.short	0x0000


	//----- nvinfo : EIATTR_MAXREG_COUNT
	.align		4
        /*009c*/ 	.byte	0x03, 0x1b
        /*009e*/ 	.short	0x00ff


	//----- nvinfo : EIATTR_NUM_BARRIERS
	.align		4
        /*00a0*/ 	.byte	0x02, 0x4c
        /*00a2*/ 	.byte	0x01
	.zero		1


	//----- nvinfo : EIATTR_MERCURY_ISA_VERSION
	.align		4
        /*00a4*/ 	.byte	0x03, 0x5f
        /*00a6*/ 	.short	0x0101


	//----- nvinfo : EIATTR_VRC_CTA_INIT_COUNT
	.align		4
        /*00a8*/ 	.byte	0x02, 0x4a
	.zero		1
	.zero		1


	//----- nvinfo : EIATTR_EXIT_INSTR_OFFSETS
	.align		4
        /*00ac*/ 	.byte	0x04, 0x1c
        /*00ae*/ 	.short	(.L_137 - .L_136)


	//   ....[0]....
.L_136:
        /*00b0*/ 	.word	0x00001bb0


	//   ....[1]....
        /*00b4*/ 	.word	0x00002170


	//----- nvinfo : EIATTR_CRS_STACK_SIZE
	.align		4
.L_137:
        /*00b8*/ 	.byte	0x04, 0x1e
        /*00ba*/ 	.short	(.L_139 - .L_138)
.L_138:
        /*00bc*/ 	.word	0x00000000


	//----- nvinfo : EIATTR_CBANK_PARAM_SIZE
	.align		4
.L_139:
        /*00c0*/ 	.byte	0x03, 0x19
        /*00c2*/ 	.short	0x0040


	//----- nvinfo : EIATTR_PARAM_CBANK
	.align		4
        /*00c4*/ 	.byte	0x04, 0x0a
        /*00c6*/ 	.short	(.L_141 - .L_140)
	.align		4
.L_140:
        /*00c8*/ 	.word	index@(.nv.constant0._Z16transitionKernelILj2EEvmmfffPKjS1_PKfPf)
        /*00cc*/ 	.short	0x0380
        /*00ce*/ 	.short	0x0040


	//----- nvinfo : EIATTR_SW_WAR
	.align		4
.L_141:
        /*00d0*/ 	.byte	0x04, 0x36
        /*00d2*/ 	.short	(.L_143 - .L_142)
.L_142:
        /*00d4*/ 	.word	0x00000008
.L_143:


//--------------------- .nv.info._Z16transitionKernelILj4EEvmmfffPKjS1_PKfPf --------------------------
	.section	.nv.info._Z16transitionKernelILj4EEvmmfffPKjS1_PKfPf,"",@"SHT_CUDA_INFO"
	.sectionflags	@""
	.align	4


	//----- nvinfo : EIATTR_CUDA_API_VERSION
	.align		4
        /*0000*/ 	.byte	0x04, 0x37
        /*0002*/ 	.short	(.L_145 - .L_144)
.L_144:
        /*0004*/ 	.word	0x00000082


	//----- nvinfo : EIATTR_KPARAM_INFO
	.align		4
.L_145:
        /*0008*/ 	.byte	0x04, 0x17
        /*000a*/ 	.short	(.L_147 - .L_146)
.L_146:
        /*000c*/ 	.word	0x00000000
        /*0010*/ 	.short	0x0008
        /*0012*/ 	.short	0x0038
        /*0014*/ 	.byte	0x00, 0xf5, 0x21, 0x00


	//----- nvinfo : EIATTR_KPARAM_INFO
	.align		4
.L_147:
        /*0018*/ 	.byte	0x04, 0x17
        /*001a*/ 	.short	(.L_149 - .L_148)
.L_148:
        /*001c*/ 	.word	0x00000000
        /*0020*/ 	.short	0x0007
        /*0022*/ 	.short	0x0030
        /*0024*/ 	.byte	0x00, 0xf5, 0x21, 0x00


	//----- nvinfo : EIATTR_KPARAM_INFO
	.align		4
.L_149:
        /*0028*/ 	.byte	0x04, 0x17
        /*002a*/ 	.short	(.L_151 - .L_150)
.L_150:
        /*002c*/ 	.word	0x00000000
        /*0030*/ 	.short	0x0006
        /*0032*/ 	.short	0x0028
        /*0034*/ 	.byte	0x00, 0xf5, 0x21, 0x00


	//----- nvinfo : EIATTR_KPARAM_INFO
	.align		4
.L_151:
        /*0038*/ 	.byte	0x04, 0x17
        /*003a*/ 	.short	(.L_153 - .L_152)
.L_152:
        /*003c*/ 	.word	0x00000000
        /*0040*/ 	.short	0x0005
        /*0042*/ 	.short	0x0020
        /*0044*/ 	.byte	0x00, 0xf5, 0x21, 0x00


	//----- nvinfo : EIATTR_KPARAM_INFO
	.align		4
.L_153:
        /*0048*/ 	.byte	0x04, 0x17
        /*004a*/ 	.short	(.L_155 - .L_154)
.L_154:
        /*004c*/ 	.word	0x00000000
        /*0050*/ 	.short	0x0004
        /*0052*/ 	.short	0x0018
        /*0054*/ 	.byte	0x00, 0xf0, 0x11, 0x00


	//----- nvinfo : EIATTR_KPARAM_INFO
	.align		4
.L_155:
        /*0058*/ 	.byte	0x04, 0x17
        /*005a*/ 	.short	(.L_157 - .L_156)
.L_156:
        /*005c*/ 	.word	0x00000000
        /*0060*/ 	.short	0x0003
        /*0062*/ 	.short	0x0014
        /*0064*/ 	.byte	0x00, 0xf0, 0x11, 0x00


	//----- nvinfo : EIATTR_KPARAM_INFO
	.align		4
.L_157:
        /*0068*/ 	.byte	0x04, 0x17
        /*006a*/ 	.short	(.L_159 - .L_158)
.L_158:
        /*006c*/ 	.word	0x00000000
        /*0070*/ 	.short	0x0002
        /*0072*/ 	.short	0x0010
        /*0074*/ 	.byte	0x00, 0xf0, 0x11, 0x00


	//----- nvinfo : EIATTR_KPARAM_INFO
	.align		4
.L_159:
        /*0078*/ 	.byte	0x04, 0x17
        /*007a*/ 	.short	(.L_161 - .L_160)
.L_160:
        /*007c*/ 	.word	0x00000000
        /*0080*/ 	.short	0x0001
        /*0082*/ 	.short	0x0008
        /*0084*/ 	.byte	0x00, 0xf0, 0x21, 0x00


	//----- nvinfo : EIATTR_KPARAM_INFO
	.align		4
.L_161:
        /*0088*/ 	.byte	0x04, 0x17
        /*008a*/ 	.short	(.L_163 - .L_162)
.L_162:
        /*008c*/ 	.word	0x00000000
        /*0090*/ 	.short	0x0000
        /*0092*/ 	.short	0x0000
        /*0094*/ 	.byte	0x00, 0xf0, 0x21, 0x00


	//----- nvinfo : EIATTR_SPARSE_MMA_MASK
	.align		4
.L_163:
        /*0098*/ 	.byte	0x03, 0x50
        /*009a*/ 	.short	0x0000


	//----- nvinfo : EIATTR_MAXREG_COUNT
	.align		4
        /*009c*/ 	.byte	0x03, 0x1b
        /*009e*/ 	.short	0x00ff


	//----- nvinfo : EIATTR_NUM_BARRIERS
	.align		4
        /*00a0*/ 	.byte	0x02, 0x4c
        /*00a2*/ 	.byte	0x01
	.zero		1


	//----- nvinfo : EIATTR_MERCURY_ISA_VERSION
	.align		4
        /*00a4*/ 	.byte	0x03, 0x5f
        /*00a6*/ 	.short	0x0101


	//----- nvinfo : EIATTR_VRC_CTA_INIT_COUNT
	.align		4
        /*00a8*/ 	.byte	0x02, 0x4a
	.zero		1
	.zero		1


	//----- nvinfo : EIATTR_EXIT_INSTR_OFFSETS
	.align		4
        /*00ac*/ 	.byte	0x04, 0x1c
        /*00ae*/ 	.short	(.L_165 - .L_164)


	//   ....[0]....
.L_164:
        /*00b0*/ 	.word	0x00001c10


	//   ....[1]....
        /*00b4*/ 	.word	0x000021d0


	//----- nvinfo : EIATTR_CRS_STACK_SIZE
	.align		4
.L_165:
        /*00b8*/ 	.byte	0x04, 0x1e
        /*00ba*/ 	.short	(.L_167 - .L_166)
.L_166:
        /*00bc*/ 	.word	0x00000000


	//----- nvinfo : EIATTR_CBANK_PARAM_SIZE
	.align		4
.L_167:
        /*00c0*/ 	.byte	0x03, 0x19
        /*00c2*/ 	.short	0x0040


	//----- nvinfo : EIATTR_PARAM_CBANK
	.align		4
        /*00c4*/ 	.byte	0x04, 0x0a
        /*00c6*/ 	.short	(.L_169 - .L_168)
	.align		4
.L_168:
        /*00c8*/ 	.word	index@(.nv.constant0._Z16transitionKernelILj4EEvmmfffPKjS1_PKfPf)
        /*00cc*/ 	.short	0x0380
        /*00ce*/ 	.short	0x0040


	//----- nvinfo : EIATTR_SW_WAR
	.align		4
.L_169:
        /*00d0*/ 	.byte	0x04, 0x36
        /*00d2*/ 	.short	(.L_171 - .L_170)
.L_170:
        /*00d4*/ 	.word	0x00000008
.L_171:


//--------------------- .nv.info._Z16transitionKernelILj8EEvmmfffPKjS1_PKfPf --------------------------
	.section	.nv.info._Z16transitionKernelILj8EEvmmfffPKjS1_PKfPf,"",@"SHT_CUDA_INFO"
	.sectionflags	@""
	.align	4


	//----- nvinfo : EIATTR_CUDA_API_VERSION
	.align		4
        /*0000*/ 	.byte	0x04, 0x37
        /*0002*/ 	.short	(.L_173 - .L_172)
.L_172:
        /*0004*/ 	.word	0x00000082


	//----- nvinfo : EIATTR_KPARAM_INFO
	.align		4
.L_173:
        /*0008*/ 	.byte	0x04, 0x17
        /*000a*/ 	.short	(.L_175 - .L_174)
.L_174:
        /*000c*/ 	.word	0x00000000
        /*0010*/ 	.short	0x0008
        /*0012*/ 	.short	0x0038
        /*0014*/ 	.byte	0x00, 0xf5, 0x21, 0x00


	//----- nvinfo : EIATTR_KPARAM_INFO
	.align		4
.L_175:
        /*0018*/ 	.byte	0x04, 0x17
        /*001a*/ 	.short	(.L_177 - .L_176)
.L_176:
        /*001c*/ 	.word	0x00000000
        /*0020*/ 	.short	0x0007
        /*0022*/ 	.short	0x0030
        /*0024*/ 	.byte	0x00, 0xf5, 0x21, 0x00


	//----- nvinfo : EIATTR_KPARAM_INFO
	.align		4
.L_177:
        /*0028*/ 	.byte	0x04, 0x17
        /*002a*/ 	.short	(.L_179 - .L_178)
.L_178:
        /*002c*/ 	.word	0x00000000
        /*0030*/ 	.short	0x0006
        /*0032*/ 	.short	0x0028
        /*0034*/ 	.byte	0x00, 0xf5, 0x21, 0x00


	//----- nvinfo : EIATTR_KPARAM_INFO
	.align		4
.L_179:
        /*0038*/ 	.byte	0x04, 0x17
        /*003a*/ 	.short	(.L_181 - .L_180)
.L_180:
        /*003c*/ 	.word	0x00000000
        /*0040*/ 	.short	0x0005
        /*0042*/ 	.short	0x0020
        /*0044*/ 	.byte	0x00, 0xf5, 0x21, 0x00


	//----- nvinfo : EIATTR_KPARAM_INFO
	.align		4
.L_181:
        /*0048*/ 	.byte	0x04, 0x17
        /*004a*/ 	.short	(.L_183 - .L_182)
.L_182:
        /*004c*/ 	.word	0x00000000
        /*0050*/ 	.short	0x0004
        /*0052*/ 	.short	0x0018
        /*0054*/ 	.byte	0x00, 0xf0, 0x11, 0x00


	//----- nvinfo : EIATTR_KPARAM_INFO
	.align		4
.L_183:
        /*0058*/ 	.byte	0x04, 0x17
        /*005a*/ 	.short	(.L_185 - .L_184)
.L_184:
        /*005c*/ 	.word	0x00000000
        /*0060*/ 	.short	0x0003
        /*0062*/ 	.short	0x0014
        /*0064*/ 	.byte	0x00, 0xf0, 0x11, 0x00


	//----- nvinfo : EIATTR_KPARAM_INFO
	.align		4
.L_185:
        /*0068*/ 	.byte	0x04, 0x17
        /*006a*/ 	.short	(.L_187 - .L_186)
.L_186:
        /*006c*/ 	.word	0x00000000
        /*0070*/ 	.short	0x0002
        /*0072*/ 	.short	0x0010
        /*0074*/ 	.byte	0x00, 0xf0, 0x11, 0x00


	//----- nvinfo : EIATTR_KPARAM_INFO
	.align		4
.L_187:
        /*0078*/ 	.byte	0x04, 0x17
        /*007a*/ 	.short	(.L_189 - .L_188)
.L_188:
        /*007c*/ 	.word	0x00000000
        /*0080*/ 	.short	0x0001
        /*0082*/ 	.short	0x0008
        /*0084*/ 	.byte	0x00, 0xf0, 0x21, 0x00


	//----- nvinfo : EIATTR_KPARAM_INFO
	.align		4
.L_189:
        /*0088*/ 	.byte	0x04, 0x17
        /*008a*/ 	.short	(.L_191 - .L_190)
.L_190:
        /*008c*/ 	.word	0x00000000
        /*0090*/ 	.short	0x0000
        /*0092*/ 	.short	0x0000
        /*0094*/ 	.byte	0x00, 0xf0, 0x21, 0x00


	//----- nvinfo : EIATTR_SPARSE_MMA_MASK
	.align		4
.L_191:
        /*0098*/ 	.byte	0x03, 0x50
        /*009a*/ 	.short	0x0000


	//----- nvinfo : EIATTR_MAXREG_COUNT
	.align		4
        /*009c*/ 	.byte	0x03, 0x1b
        /*009e*/ 	.short	0x00ff


	//----- nvinfo : EIATTR_NUM_BARRIERS
	.align		4
        /*00a0*/ 	.byte	0x02, 0x4c
        /*00a2*/ 	.byte	0x01
	.zero		1


	//----- nvinfo : EIATTR_MERCURY_ISA_VERSION
	.align		4
        /*00a4*/ 	.byte	0x03, 0x5f
        /*00a6*/ 	.short	0x0101


	//----- nvinfo : EIATTR_VRC_CTA_INIT_COUNT
	.align		4
        /*00a8*/ 	.byte	0x02, 0x4a
	.zero		1
	.zero		1


	//----- nvinfo : EIATTR_EXIT_INSTR_OFFSETS
	.align		4
        /*00ac*/ 	.byte	0x04, 0x1c
        /*00ae*/ 	.short	(.L_193 - .L_192)


	//   ....[0]....
.L_192:
        /*00b0*/ 	.word	0x00001c70


	//   ....[1]....
        /*00b4*/ 	.word	0x00002230


	//----- nvinfo : EIATTR_CRS_STACK_SIZE
	.align		4
.L_193:
        /*00b8*/ 	.byte	0x04, 0x1e
        /*00ba*/ 	.short	(.L_195 - .L_194)
.L_194:
        /*00bc*/ 	.word	0x00000000


	//----- nvinfo : EIATTR_CBANK_PARAM_SIZE
	.align		4
.L_195:
        /*00c0*/ 	.byte	0x03, 0x19
        /*00c2*/ 	.short	0x0040


	//----- nvinfo : EIATTR_PARAM_CBANK
	.align		4
        /*00c4*/ 	.byte	0x04, 0x0a
        /*00c6*/ 	.short	(.L_197 - .L_196)
	.align		4
.L_196:
        /*00c8*/ 	.word	index@(.nv.constant0._Z16transitionKernelILj8EEvmmfffPKjS1_PKfPf)
        /*00cc*/ 	.short	0x0380
        /*00ce*/ 	.short	0x0040


	//----- nvinfo : EIATTR_SW_WAR
	.align		4
.L_197:
        /*00d0*/ 	.byte	0x04, 0x36
        /*00d2*/ 	.short	(.L_199 - .L_198)
.L_198:
        /*00d4*/ 	.word	0x00000008
.L_199:


//--------------------- .nv.info._Z16transitionKernelILj16EEvmmfffPKjS1_PKfPf --------------------------
	.section	.nv.info._Z16transitionKernelILj16EEvmmfffPKjS1_PKfPf,"",@"SHT_CUDA_INFO"
	.sectionflags	@""
	.align	4


	//----- nvinfo : EIATTR_CUDA_API_VERSION
	.align		4
        /*0000*/ 	.byte	0x04, 0x37
        /*0002*/ 	.short	(.L_201 - .L_200)
.L_200:
        /*0004*/ 	.word	0x00000082


	//----- nvinfo : EIATTR_KPARAM_INFO
	.align		4
.L_201:
        /*0008*/ 	.byte	0x04, 0x17
        /*000a*/ 	.short	(.L_203 - .L_202)
.L_202:
        /*000c*/ 	.word	0x00000000
        /*0010*/ 	.short	0x0008
        /*0012*/ 	.short	0x0038
        /*0014*/ 	.byte	0x00, 0xf5, 0x21, 0x00


	//----- nvinfo : EIATTR_KPARAM_INFO
	.align		4
.L_203:
        /*0018*/ 	.byte	0x04, 0x17
        /*001a*/ 	.short	(.L_205 - .L_204)
.L_204:
        /*001c*/ 	.word	0x00000000
        /*0020*/ 	.short	0x0007
        /*0022*/ 	.short	0x0030
        /*0024*/ 	.byte	0x00, 0xf5, 0x21, 0x00


	//----- nvinfo : EIATTR_KPARAM_INFO
	.align		4
.L_205:
        /*0028*/ 	.byte	0x04, 0x17
        /*002a*/ 	.short	(.L_207 - .L_206)
.L_206:
        /*002c*/ 	.word	0x00000000
        /*0030*/ 	.short	0x0006
        /*0032*/ 	.short	0x0028
        /*0034*/ 	.byte	0x00, 0xf5, 0x21, 0x00


	//----- nvinfo : EIATTR_KPARAM_INFO
	.align		4
.L_207:
        /*0038*/ 	.byte	0x04, 0x17
        /*003a*/ 	.short	(.L_209 - .L_208)
.L_208:
        /*003c*/ 	.word	0x00000000
        /*0040*/ 	.short	0x0005
        /*0042*/ 	.short	0x0020
        /*0044*/ 	.byte	0x00, 0xf5, 0x21, 0x00


	//----- nvinfo : EIATTR_KPARAM_INFO
	.align		4
.L_209:
        /*0048*/ 	.byte	0x04, 0x17
        /*004a*/ 	.short	(.L_211 - .L_210)
.L_210:
        /*004c*/ 	.word	0x00000000
        /*0050*/ 	.short	0x0004
        /*0052*/ 	.short	0x0018
        /*0054*/ 	.byte	0x00, 0xf0, 0x11, 0x00


	//----- nvinfo : EIATTR_KPARAM_INFO
	.align		4
.L_211:
        /*0058*/ 	.byte	0x04, 0x17
        /*005a*/ 	.short	(.L_213 - .L_212)
.L_212:
        /*005c*/ 	.word	0x00000000
        /*0060*/ 	.short	0x0003
        /*0062*/ 	.short	0x0014
        /*0064*/ 	.byte	0x00, 0xf0, 0x11, 0x00


	//----- nvinfo : EIATTR_KPARAM_INFO
	.align		4
.L_213:
        /*0068*/ 	.byte	0x04, 0x17
        /*006a*/ 	.short	(.L_215 - .L_214)
.L_214:
        /*006c*/ 	.word	0x00000000
        /*0070*/ 	.short	0x0002
        /*0072*/ 	.short	0x0010
        /*0074*/ 	.byte	0x00, 0xf0, 0x11, 0x00


	//----- nvinfo : EIATTR_KPARAM_INFO
	.align		4
.L_215:
        /*0078*/ 	.byte	0x04, 0x17
        /*007a*/ 	.short	(.L_217 - .L_216)
.L_216:
        /*007c*/ 	.word	0x00000000
        /*0080*/ 	.short	0x0001
        /*0082*/ 	.short	0x0008
        /*0084*/ 	.byte	0x00, 0xf0, 0x21, 0x00


	//----- nvinfo : EIATTR_KPARAM_INFO
	.align		4
.L_217:
        /*0088*/ 	.byte	0x04, 0x17
        /*008a*/ 	.short	(.L_219 - .L_218)
.L_218:
        /*008c*/ 	.word	0x00000000
        /*0090*/ 	.short	0x0000
        /*0092*/ 	.short	0x0000
        /*0094*/ 	.byte	0x00, 0xf0, 0x21, 0x00


	//----- nvinfo : EIATTR_SPARSE_MMA_MASK
	.align		4
.L_219:
        /*0098*/ 	.byte	0x03, 0x50
        /*009a*/ 	.short	0x0000


	//----- nvinfo : EIATTR_MAXREG_COUNT
	.align		4
        /*009c*/ 	.byte	0x03, 0x1b
        /*009e*/ 	.short	0x00ff


	//----- nvinfo : EIATTR_NUM_BARRIERS
	.align		4
        /*00a0*/ 	.byte	0x02, 0x4c
        /*00a2*/ 	.byte	0x01
	.zero		1


	//----- nvinfo : EIATTR_MERCURY_ISA_VERSION
	.align		4
        /*00a4*/ 	.byte	0x03, 0x5f
        /*00a6*/ 	.short	0x0101


	//----- nvinfo : EIATTR_VRC_CTA_INIT_COUNT
	.align		4
        /*00a8*/ 	.byte	0x02, 0x4a
	.zero		1
	.zero		1


	//----- nvinfo : EIATTR_EXIT_INSTR_OFFSETS
	.align		4
        /*00ac*/ 	.byte	0x04, 0x1c
        /*00ae*/ 	.short	(.L_221 - .L_220)


	//   ....[0]....
.L_220:
        /*00b0*/ 	.word	0x00001cd0


	//   ....[1]....
        /*00b4*/ 	.word	0x00002290


	//----- nvinfo : EIATTR_CRS_STACK_SIZE
	.align		4
.L_221:
        /*00b8*/ 	.byte	0x04, 0x1e
        /*00ba*/ 	.short	(.L_223 - .L_222)
.L_222:
        /*00bc*/ 	.word	0x00000000


	//----- nvinfo : EIATTR_CBANK_PARAM_SIZE
	.align		4
.L_223:
        /*00c0*/ 	.byte	0x03, 0x19
        /*00c2*/ 	.short	0x0040


	//----- nvinfo : EIATTR_PARAM_CBANK
	.align		4
        /*00c4*/ 	.byte	0x04, 0x0a
        /*00c6*/ 	.short	(.L_225 - .L_224)
	.align		4
.L_224:
        /*00c8*/ 	.word	index@(.nv.constant0._Z16transitionKernelILj16EEvmmfffPKjS1_PKfPf)
        /*00cc*/ 	.short	0x0380
        /*00ce*/ 	.short	0x0040


	//----- nvinfo : EIATTR_SW_WAR
	.align		4
.L_225:
        /*00d0*/ 	.byte	0x04, 0x36
        /*00d2*/ 	.short	(.L_227 - .L_226)
.L_226:
        /*00d4*/ 	.word	0x00000008
.L_227:


//--------------------- .nv.info._Z16transitionKernelILj32EEvmmfffPKjS1_PKfPf --------------------------
	.section	.nv.info._Z16transitionKernelILj32EEvmmfffPKjS1_PKfPf,"",@"SHT_CUDA_INFO"
	.sectionflags	@""
	.align	4


	//----- nvinfo : EIATTR_CUDA_API_VERSION
	.align		4
        /*0000*/ 	.byte	0x04, 0x37
        /*0002*/ 	.short	(.L_229 - .L_228)
.L_228:
        /*0004*/ 	.word	0x00000082


	//----- nvinfo : EIATTR_KPARAM_INFO
	.align		4
.L_229:
        /*0008*/ 	.byte	0x04, 0x17
        /*000a*/ 	.short	(.L_231 - .L_230)
.L_230:
        /*000c*/ 	.word	0x00000000
        /*0010*/ 	.short	0x0008
        /*0012*/ 	.short	0x0038
        /*0014*/ 	.byte	0x00, 0xf5, 0x21, 0x00


	//----- nvinfo : EIATTR_KPARAM_INFO
	.align		4
.L_231:
        /*0018*/ 	.byte	0x04, 0x17
        /*001a*/ 	.short	(.L_233 - .L_232)
.L_232:
        /*001c*/ 	.word	0x00000000
        /*0020*/ 	.short	0x0007
        /*0022*/ 	.short	0x0030
        /*0024*/ 	.byte	0x00, 0xf5, 0x21, 0x00


	//----- nvinfo : EIATTR_KPARAM_INFO
	.align		4
.L_233:
        /*0028*/ 	.byte	0x04, 0x17
        /*002a*/ 	.short	(.L_235 - .L_234)
.L_234:
        /*002c*/ 	.word	0x00000000
        /*0030*/ 	.short	0x0006
        /*0032*/ 	.short	0x0028
        /*0034*/ 	.byte	0x00, 0xf5, 0x21, 0x00


	//----- nvinfo : EIATTR_KPARAM_INFO
	.align		4
.L_235:
        /*0038*/ 	.byte	0x04, 0x17
        /*003a*/ 	.short	(.L_237 - .L_236)
.L_236:
        /*003c*/ 	.word	0x00000000
        /*0040*/ 	.short	0x0005
        /*0042*/ 	.short	0x0020
        /*0044*/ 	.byte	0x00, 0xf5, 0x21, 0x00


	//----- nvinfo : EIATTR_KPARAM_INFO
	.align		4
.L_237:
        /*0048*/ 	.byte	0x04, 0x17
        /*004a*/ 	.short	(.L_239 - .L_238)
.L_238:
        /*004c*/ 	.word	0x00000000
        /*0050*/ 	.short	0x0004
        /*0052*/ 	.short	0x0018
        /*0054*/ 	.byte	0x00, 0xf0, 0x11, 0x00


	//----- nvinfo : EIATTR_KPARAM_INFO
	.align		4
.L_239:
        /*0058*/ 	.byte	0x04, 0x17
        /*005a*/ 	.short	(.L_241 - .L_240)
.L_240:
        /*005c*/ 	.word	0x00000000
        /*0060*/ 	.short	0x0003
        /*0062*/ 	.short	0x0014
        /*0064*/ 	.byte	0x00, 0xf0, 0x11, 0x00


	//----- nvinfo : EIATTR_KPARAM_INFO
	.align		4
.L_241:
        /*0068*/ 	.byte	0x04, 0x17
        /*006a*/ 	.short	(.L_243 - .L_242)
.L_242:
        /*006c*/ 	.word	0x00000000
        /*0070*/ 	.short	0x0002
        /*0072*/ 	.short	0x0010
        /*0074*/ 	.byte	0x00, 0xf0, 0x11, 0x00


	//----- nvinfo : EIATTR_KPARAM_INFO
	.align		4
.L_243:
        /*0078*/ 	.byte	0x04, 0x17
        /*007a*/ 	.short	(.L_245 - .L_244)
.L_244:
        /*007c*/ 	.word	0x00000000
        /*0080*/ 	.short	0x0001
        /*0082*/ 	.short	0x0008
        /*0084*/ 	.byte	0x00, 0xf0, 0x21, 0x00


	//----- nvinfo : EIATTR_KPARAM_INFO
	.align		4
.L_245:
        /*0088*/ 	.byte	0x04, 0x17
        /*008a*/ 	.short	(.L_247 - .L_246)
.L_246:
        /*008c*/ 	.word	0x00000000
        /*0090*/ 	.short	0x0000
        /*0092*/ 	.short	0x0000
        /*0094*/ 	.byte	0x00, 0xf0, 0x21, 0x00


	//----- nvinfo : EIATTR_SPARSE_MMA_MASK
	.align		4
.L_247:
        /*0098*/ 	.byte	0x03, 0x50
        /*009a*/ 	.short	0x0000


	//----- nvinfo : EIATTR_MAXREG_COUNT
	.align		4
        /*009c*/ 	.byte	0x03, 0x1b
        /*009e*/ 	.short	0x00ff


	//----- nvinfo : EIATTR_NUM_BARRIERS
	.align		4
        /*00a0*/ 	.byte	0x02, 0x4c
        /*00a2*/ 	.byte	0x01
	.zero		1


	//----- nvinfo : EIATTR_MERCURY_ISA_VERSION
	.align		4
        /*00a4*/ 	.byte	0x03, 0x5f
        /*00a6*/ 	.short	0x0101


	//----- nvinfo : EIATTR_VRC_CTA_INIT_COUNT
	.align		4
        /*00a8*/ 	.byte	0x02, 0x4a
	.zero		1
	.zero		1


	//----- nvinfo : EIATTR_EXIT_INSTR_OFFSETS
	.align		4
        /*00ac*/ 	.byte	0x04, 0x1c
        /*00ae*/ 	.short	(.L_249 - .L_248)


	//   ....[0]....
.L_248:
        /*00b0*/ 	.word	0x00001d30


	//   ....[1]....
        /*00b4*/ 	.word	0x000022f0


	//----- nvinfo : EIATTR_CRS_STACK_SIZE
	.align		4
.L_249:
        /*00b8*/ 	.byte	0x04, 0x1e
        /*00ba*/ 	.short	(.L_251 - .L_250)
.L_250:
        /*00bc*/ 	.word	0x00000000


	//----- nvinfo : EIATTR_CBANK_PARAM_SIZE
	.align		4
.L_251:
        /*00c0*/ 	.byte	0x03, 0x19
        /*00c2*/ 	.short	0x0040


	//----- nvinfo : EIATTR_PARAM_CBANK
	.align		4
        /*00c4*/ 	.byte	0x04, 0x0a
        /*00c6*/ 	.short	(.L_253 - .L_252)
	.align		4
.L_252:
        /*00c8*/ 	.word	index@(.nv.constant0._Z16transitionKernelILj32EEvmmfffPKjS1_PKfPf)
        /*00cc*/ 	.short	0x0380
        /*00ce*/ 	.short	0x0040


	//----- nvinfo : EIATTR_SW_WAR
	.align		4
.L_253:
        /*00d0*/ 	.byte	0x04, 0x36
        /*00d2*/ 	.short	(.L_255 - .L_254)
.L_254:
        /*00d4*/ 	.word	0x00000008
.L_255:


//--------------------- .nv.info._Z16transitionKernelILj64EEvmmfffPKjS1_PKfPf --------------------------
	.section	.nv.info._Z16transitionKernelILj64EEvmmfffPKjS1_PKfPf,"",@"SHT_CUDA_INFO"
	.sectionflags	@""
	.align	4


	//----- nvinfo : EIATTR_CUDA_API_VERSION
	.align		4
        /*0000*/ 	.byte	0x04, 0x37
        /*0002*/ 	.short	(.L_257 - .L_256)
.L_256:
        /*0004*/ 	.word	0x00000082


	//----- nvinfo : EIATTR_KPARAM_INFO
	.align		4
.L_257:
        /*0008*/ 	.byte	0x04, 0x17
        /*000a*/ 	.short	(.L_259 - .L_258)
.L_258:
        /*000c*/ 	.word	0x00000000
        /*0010*/ 	.short	0x0008
        /*0012*/ 	.short	0x0038
        /*0014*/ 	.byte	0x00, 0xf5, 0x21, 0x00


	//----- nvinfo : EIATTR_KPARAM_INFO
	.align		4
.L_259:
        /*0018*/ 	.byte	0x04, 0x17
        /*001a*/ 	.short	(.L_261 - .L_260)
.L_260:
        /*001c*/ 	.word	0x00000000
        /*0020*/ 	.short	0x0007
        /*0022*/ 	.short	0x0030
        /*0024*/ 	.byte	0x00, 0xf5, 0x21, 0x00


	//----- nvinfo : EIATTR_KPARAM_INFO
	.align		4
.L_261:
        /*0028*/ 	.byte	0x04, 0x17
        /*002a*/ 	.short	(.L_263 - .L_262)
.L_262:
        /*002c*/ 	.word	0x00000000
        /*0030*/ 	.short	0x0006
        /*0032*/ 	.short	0x0028
        /*0034*/ 	.byte	0x00, 0xf5, 0x21, 0x00


	//----- nvinfo : EIATTR_KPARAM_INFO
	.align		4
.L_263:
        /*0038*/ 	.byte	0x04, 0x17
        /*003a*/ 	.short	(.L_265 - .L_264)
.L_264:
        /*003c*/ 	.word	0x00000000
        /*0040*/ 	.short	0x0005
        /*0042*/ 	.short	0x0020
        /*0044*/ 	.byte	0x00, 0xf5, 0x21, 0x00


	//----- nvinfo : EIATTR_KPARAM_INFO
	.align		4
.L_265:
        /*0048*/ 	.byte	0x04, 0x17
        /*004a*/ 	.short	(.L_267 - .L_266)
.L_266:
        /*004c*/ 	.word	0x00000000
        /*0050*/ 	.short	0x0004
        /*0052*/ 	.short	0x0018
        /*0054*/ 	.byte	0x00, 0xf0, 0x11, 0x00


	//----- nvinfo : EIATTR_KPARAM_INFO
	.align		4
.L_267:
        /*0058*/ 	.byte	0x04, 0x17
        /*005a*/ 	.short	(.L_269 - .L_268)
.L_268:
        /*005c*/ 	.word	0x00000000
        /*0060*/ 	.short	0x0003
        /*0062*/ 	.short	0x0014
        /*0064*/ 	.byte	0x00, 0xf0, 0x11, 0x00


	//----- nvinfo : EIATTR_KPARAM_INFO
	.align		4
.L_269:
        /*0068*/ 	.byte	0x04, 0x17
        /*006a*/ 	.short	(.L_271 - .L_270)
.L_270:
        /*006c*/ 	.word	0x00000000
        /*0070*/ 	.short	0x0002
        /*0072*/ 	.short	0x0010
        /*0074*/ 	.byte	0x00, 0xf0, 0x11, 0x00


	//----- nvinfo : EIATTR_KPARAM_INFO
	.align		4
.L_271:
        /*0078*/ 	.byte	0x04, 0x17
        /*007a*/ 	.short	(.L_273 - .L_272)
.L_272:
        /*007c*/ 	.word	0x00000000
        /*0080*/ 	.short	0x0001
        /*0082*/ 	.short	0x0008
        /*0084*/ 	.byte	0x00, 0xf0, 0x21, 0x00


	//----- nvinfo : EIATTR_KPARAM_INFO
	.align		4
.L_273:
        /*0088*/ 	.byte	0x04, 0x17
        /*008a*/ 	.short	(.L_275 - .L_274)
.L_274:
        /*008c*/ 	.word	0x00000000
        /*0090*/ 	.short	0x0000
        /*0092*/ 	.short	0x0000
        /*0094*/ 	.byte	0x00, 0xf0, 0x21, 0x00


	//----- nvinfo : EIATTR_SPARSE_MMA_MASK
	.align		4
.L_275:
        /*0098*/ 	.byte	0x03, 0x50
        /*009a*/ 	.short	0x0000


	//----- nvinfo : EIATTR_MAXREG_COUNT
	.align		4
        /*009c*/ 	.byte	0x03, 0x1b
        /*009e*/ 	.short	0x00ff


	//----- nvinfo : EIATTR_NUM_BARRIERS
	.align		4
        /*00a0*/ 	.byte	0x02, 0x4c
        /*00a2*/ 	.byte	0x01
	.zero		1


	//----- nvinfo : EIATTR_MERCURY_ISA_VERSION
	.align		4
        /*00a4*/ 	.byte	0x03, 0x5f
        /*00a6*/ 	.short	0x0101


	//----- nvinfo : EIATTR_VRC_CTA_INIT_COUNT
	.align		4
        /*00a8*/ 	.byte	0x02, 0x4a
	.zero		1
	.zero		1


	//----- nvinfo : EIATTR_EXIT_INSTR_OFFSETS
	.align		4
        /*00ac*/ 	.byte	0x04, 0x1c
        /*00ae*/ 	.short	(.L_277 - .L_276)


	//   ....[0]....
.L_276:
        /*00b0*/ 	.word	0x00001d90


	//   ....[1]....
        /*00b4*/ 	.word	0x00002350


	//----- nvinfo : EIATTR_CRS_STACK_SIZE
	.align		4
.L_277:
        /*00b8*/ 	.byte	0x04, 0x1e
        /*00ba*/ 	.short	(.L_279 - .L_278)
.L_278:
        /*00bc*/ 	.word	0x00000000


	//----- nvinfo : EIATTR_CBANK_PARAM_SIZE
	.align		4
.L_279:
        /*00c0*/ 	.byte	0x03, 0x19
        /*00c2*/ 	.short	0x0040


	//----- nvinfo : EIATTR_PARAM_CBANK
	.align		4
        /*00c4*/ 	.byte	0x04, 0x0a
        /*00c6*/ 	.short	(.L_281 - .L_280)
	.align		4
.L_280:
        /*00c8*/ 	.word	index@(.nv.constant0._Z16transitionKernelILj64EEvmmfffPKjS1_PKfPf)
        /*00cc*/ 	.short	0x0380
        /*00ce*/ 	.short	0x0040


	//----- nvinfo : EIATTR_SW_WAR
	.align		4
.L_281:
        /*00d0*/ 	.byte	0x04, 0x36
        /*00d2*/ 	.short	(.L_283 - .L_282)
.L_282:
        /*00d4*/ 	.word	0x00000008
.L_283:


//--------------------- .nv.info._Z16transitionKernelILj128EEvmmfffPKjS1_PKfPf --------------------------
	.section	.nv.info._Z16transitionKernelILj128EEvmmfffPKjS1_PKfPf,"",@"SHT_CUDA_INFO"
	.sectionflags	@""
	.align	4


	//----- nvinfo : EIATTR_CUDA_API_VERSION
	.align		4
        /*0000*/ 	.byte	0x04, 0x37
        /*0002*/ 	.short	(.L_285 - .L_284)
.L_284:
        /*0004*/ 	.word	0x00000082


	//----- nvinfo : EIATTR_KPARAM_INFO
	.align		4
.L_285:
        /*0008*/ 	.byte	0x04, 0x17
        /*000a*/ 	.short	(.L_287 - .L_286)
.L_286:
        /*000c*/ 	.word	0x00000000
        /*0010*/ 	.short	0x0008
        /*0012*/ 	.short	0x0038
        /*0014*/ 	.byte	0x00, 0xf5, 0x21, 0x00


	//----- nvinfo : EIATTR_KPARAM_INFO
	.align		4
.L_287:
        /*0018*/ 	.byte	0x04, 0x17
        /*001a*/ 	.short	(.L_289 - .L_288)
.L_288:
        /*001c*/ 	.word	0x00000000
        /*0020*/ 	.short	0x0007
        /*0022*/ 	.short	0x0030
        /*0024*/ 	.byte	0x00, 0xf5, 0x21, 0x00


	//----- nvinfo : EIATTR_KPARAM_INFO
	.align		4
.L_289:
        /*0028*/ 	.byte	0x04, 0x17
        /*002a*/ 	.short	(.L_291 - .L_290)
.L_290:
        /*002c*/ 	.word	0x00000000
        /*0030*/ 	.short	0x0006
        /*0032*/ 	.short	0x0028
        /*0034*/ 	.byte	0x00, 0xf5, 0x21, 0x00


	//----- nvinfo : EIATTR_KPARAM_INFO
	.align		4
.L_291:
        /*0038*/ 	.byte	0x04, 0x17
        /*003a*/ 	.short	(.L_293 - .L_292)
.L_292:
        /*003c*/ 	.word	0x00000000
        /*0040*/ 	.short	0x0005
        /*0042*/ 	.short	0x0020
        /*0044*/ 	.byte	0x00, 0xf5, 0x21, 0x00


	//----- nvinfo : EIATTR_KPARAM_INFO
	.align		4
.L_293:
        /*0048*/ 	.byte	0x04, 0x17
        /*004a*/ 	.short	(.L_295 - .L_294)
.L_294:
        /*004c*/ 	.word	0x00000000
        /*0050*/ 	.short	0x0004
        /*0052*/ 	.short	0x0018
        /*0054*/ 	.byte	0x00, 0xf0, 0x11, 0x00


	//----- nvinfo : EIATTR_KPARAM_INFO
	.align		4
.L_295:
        /*0058*/ 	.byte	0x04, 0x17
        /*005a*/ 	.short	(.L_297 - .L_296)
.L_296:
        /*005c*/ 	.word	0x00000000
        /*0060*/ 	.short	0x0003
        /*0062*/ 	.short	0x0014
        /*0064*/ 	.byte	0x00, 0xf0, 0x11, 0x00


	//----- nvinfo : EIATTR_KPARAM_INFO
	.align		4
.L_297:
        /*0068*/ 	.byte	0x04, 0x17
        /*006a*/ 	.short	(.L_299 - .L_298)
.L_298:
        /*006c*/ 	.word	0x00000000
        /*0070*/ 	.short	0x0002
        /*0072*/ 	.short	0x0010
        /*0074*/ 	.byte	0x00, 0xf0, 0x11, 0x00


	//----- nvinfo : EIATTR_KPARAM_INFO
	.align		4
.L_299:
        /*0078*/ 	.byte	0x04, 0x17
        /*007a*/ 	.short	(.L_301 - .L_300)
.L_300:
        /*007c*/ 	.word	0x00000000
        /*0080*/ 	.short	0x0001
        /*0082*/ 	.short	0x0008
        /*0084*/ 	.byte	0x00, 0xf0, 0x21, 0x00


	//----- nvinfo : EIATTR_KPARAM_INFO
	.align		4
.L_301:
        /*0088*/ 	.byte	0x04, 0x17
        /*008a*/ 	.short	(.L_303 - .L_302)
.L_302:
        /*008c*/ 	.word	0x00000000
        /*0090*/ 	.short	0x0000
        /*0092*/ 	.short	0x0000
        /*0094*/ 	.byte	0x00, 0xf0, 0x21, 0x00


	//----- nvinfo : EIATTR_SPARSE_MMA_MASK
	.align		4
.L_303:
        /*0098*/ 	.byte	0x03, 0x50
        /*009a*/ 	.short	0x0000


	//----- nvinfo : EIATTR_MAXREG_COUNT
	.align		4
        /*009c*/ 	.byte	0x03, 0x1b
        /*009e*/ 	.short	0x00ff


	//----- nvinfo : EIATTR_NUM_BARRIERS
	.align		4
        /*00a0*/ 	.byte	0x02, 0x4c
        /*00a2*/ 	.byte	0x01
	.zero		1


	//----- nvinfo : EIATTR_MERCURY_ISA_VERSION
	.align		4
        /*00a4*/ 	.byte	0x03, 0x5f
        /*00a6*/ 	.short	0x0101


	//----- nvinfo : EIATTR_VRC_CTA_INIT_COUNT
	.align		4
        /*00a8*/ 	.byte	0x02, 0x4a
	.zero		1
	.zero		1


	//----- nvinfo : EIATTR_EXIT_INSTR_OFFSETS
	.align		4
        /*00ac*/ 	.byte	0x04, 0x1c
        /*00ae*/ 	.short	(.L_305 - .L_304)


	//   ....[0]....
.L_304:
        /*00b0*/ 	.word	0x00001ea0


	//   ....[1]....
        /*00b4*/ 	.word	0x00002460


	//----- nvinfo : EIATTR_CRS_STACK_SIZE
	.align		4
.L_305:
        /*00b8*/ 	.byte	0x04, 0x1e
        /*00ba*/ 	.short	(.L_307 - .L_306)
.L_306:
        /*00bc*/ 	.word	0x00000000


	//----- nvinfo : EIATTR_CBANK_PARAM_SIZE
	.align		4
.L_307:
        /*00c0*/ 	.byte	0x03, 0x19
        /*00c2*/ 	.short	0x0040


	//----- nvinfo : EIATTR_PARAM_CBANK
	.align		4
        /*00c4*/ 	.byte	0x04, 0x0a
        /*00c6*/ 	.short	(.L_309 - .L_308)
	.align		4
.L_308:
        /*00c8*/ 	.word	index@(.nv.constant0._Z16transitionKernelILj128EEvmmfffPKjS1_PKfPf)
        /*00cc*/ 	.short	0x0380
        /*00ce*/ 	.short	0x0040


	//----- nvinfo : EIATTR_SW_WAR
	.align		4
.L_309:
        /*00d0*/ 	.byte	0x04, 0x36
        /*00d2*/ 	.short	(.L_311 - .L_310)
.L_310:
        /*00d4*/ 	.word	0x00000008
.L_311:


//--------------------- .nv.info._Z16transitionKernelILj256EEvmmfffPKjS1_PKfPf --------------------------
	.section	.nv.info._Z16transitionKernelILj256EEvmmfffPKjS1_PKfPf,"",@"SHT_CUDA_INFO"
	.sectionflags	@""
	.align	4


	//----- nvinfo : EIATTR_CUDA_API_VERSION
	.align		4
        /*0000*/ 	.byte	0x04, 0x37
        /*0002*/ 	.short	(.L_313 - .L_312)
.L_312:
        /*0004*/ 	.word	0x00000082


	//----- nvinfo : EIATTR_KPARAM_INFO
	.align		4
.L_313:
        /*0008*/ 	.byte	0x04, 0x17
        /*000a*/ 	.short	(.L_315 - .L_314)
.L_314:
        /*000c*/ 	.word	0x00000000
        /*0010*/ 	.short	0x0008
        /*0012*/ 	.short	0x0038
        /*0014*/ 	.byte	0x00, 0xf5, 0x21, 0x00


	//----- nvinfo : EIATTR_KPARAM_INFO
	.align		4
.L_315:
        /*0018*/ 	.byte	0x04, 0x17
        /*001a*/ 	.short	(.L_317 - .L_316)
.L_316:
        /*001c*/ 	.word	0x00000000
        /*0020*/ 	.short	0x0007
        /*0022*/ 	.short	0x0030
        /*0024*/ 	.byte	0x00, 0xf5, 0x21, 0x00


	//----- nvinfo : EIATTR_KPARAM_INFO
	.align		4
.L_317:
        /*0028*/ 	.byte	0x04, 0x17
        /*002a*/ 	.short	(.L_319 - .L_318)
.L_318:
        /*002c*/ 	.word	0x00000000
        /*0030*/ 	.short	0x0006
        /*0032*/ 	.short	0x0028
        /*0034*/ 	.byte	0x00, 0xf5, 0x21, 0x00


	//----- nvinfo : EIATTR_KPARAM_INFO
	.align		4
.L_319:
        /*0038*/ 	.byte	0x04, 0x17
        /*003a*/ 	.short	(.L_321 - .L_320)
.L_320:
        /*003c*/ 	.word	0x00000000
        /*0040*/ 	.short	0x0005
        /*0042*/ 	.short	0x0020
        /*0044*/ 	.byte	0x00, 0xf5, 0x21, 0x00


	//----- nvinfo : EIATTR_KPARAM_INFO
	.align		4
.L_321:
        /*0048*/ 	.byte	0x04, 0x17
        /*004a*/ 	.short	(.L_323 - .L_322)
.L_322:
        /*004c*/ 	.word	0x00000000
        /*0050*/ 	.short	0x0004
        /*0052*/ 	.short	0x0018
        /*0054*/ 	.byte	0x00, 0xf0, 0x11, 0x00


	//----- nvinfo : EIATTR_KPARAM_INFO
	.align		4
.L_323:
        /*0058*/ 	.byte	0x04, 0x17
        /*005a*/ 	.short	(.L_325 - .L_324)
.L_324:
        /*005c*/ 	.word	0x00000000
        /*0060*/ 	.short	0x0003
        /*0062*/ 	.short	0x0014
        /*0064*/ 	.byte	0x00, 0xf0, 0x11, 0x00


	//----- nvinfo : EIATTR_KPARAM_INFO
	.align		4
.L_325:
        /*0068*/ 	.byte	0x04, 0x17
        /*006a*/ 	.short	(.L_327 - .L_326)
.L_326:
        /*006c*/ 	.word	0x00000000
        /*0070*/ 	.short	0x0002
        /*0072*/ 	.short	0x0010
        /*0074*/ 	.byte	0x00, 0xf0, 0x11, 0x00


	//----- nvinfo : EIATTR_KPARAM_INFO
	.align		4
.L_327:
        /*0078*/ 	.byte	0x04, 0x17
        /*007a*/ 	.short	(.L_329 - .L_328)
.L_328:
        /*007c*/ 	.word	0x00000000
        /*0080*/ 	.short	0x0001
        /*0082*/ 	.short	0x0008
        /*0084*/ 	.byte	0x00, 0xf0, 0x21, 0x00


	//----- nvinfo : EIATTR_KPARAM_INFO
	.align		4
.L_329:
        /*0088*/ 	.byte	0x04, 0x17
        /*008a*/ 	.short	(.L_331 - .L_330)
.L_330:
        /*008c*/ 	.word	0x00000000
        /*0090*/ 	.short	0x0000
        /*0092*/ 	.short	0x0000
        /*0094*/ 	.byte	0x00, 0xf0, 0x21, 0x00


	//----- nvinfo : EIATTR_SPARSE_MMA_MASK
	.align		4
.L_331:
        /*0098*/ 	.byte	0x03, 0x50
        /*009a*/ 	.short	0x0000


	//----- nvinfo : EIATTR_MAXREG_COUNT
	.align		4
        /*009c*/ 	.byte	0x03, 0x1b
        /*009e*/ 	.short	0x00ff


	//----- nvinfo : EIATTR_NUM_BARRIERS
	.align		4
        /*00a0*/ 	.byte	0x02, 0x4c
        /*00a2*/ 	.byte	0x01
	.zero		1


	//----- nvinfo : EIATTR_MERCURY_ISA_VERSION
	.align		4
        /*00a4*/ 	.byte	0x03, 0x5f
        /*00a6*/ 	.short	0x0101


	//----- nvinfo : EIATTR_VRC_CTA_INIT_COUNT
	.align		4
        /*00a8*/ 	.byte	0x02, 0x4a
	.zero		1
	.zero		1


	//----- nvinfo : EIATTR_EXIT_INSTR_OFFSETS
	.align		4
        /*00ac*/ 	.byte	0x04, 0x1c
        /*00ae*/ 	.short	(.L_333 - .L_332)


	//   ....[0]....
.L_332:
        /*00b0*/ 	.word	0x00001fb0


	//   ....[1]....
        /*00b4*/ 	.word	0x00002570


	//----- nvinfo : EIATTR_CRS_STACK_SIZE
	.align		4
.L_333:
        /*00b8*/ 	.byte	0x04, 0x1e
        /*00ba*/ 	.short	(.L_335 - .L_334)
.L_334:
        /*00bc*/ 	.word	0x00000000


	//----- nvinfo : EIATTR_CBANK_PARAM_SIZE
	.align		4
.L_335:
        /*00c0*/ 	.byte	0x03, 0x19
        /*00c2*/ 	.short	0x0040


	//----- nvinfo : EIATTR_PARAM_CBANK
	.align		4
        /*00c4*/ 	.byte	0x04, 0x0a
        /*00c6*/ 	.short	(.L_337 - .L_336)
	.align		4
.L_336:
        /*00c8*/ 	.word	index@(.nv.constant0._Z16transitionKernelILj256EEvmmfffPKjS1_PKfPf)
        /*00cc*/ 	.short	0x0380
        /*00ce*/ 	.short	0x0040


	//----- nvinfo : EIATTR_SW_WAR
	.align		4
.L_337:
        /*00d0*/ 	.byte	0x04, 0x36
        /*00d2*/ 	.short	(.L_339 - .L_338)
.L_338:
        /*00d4*/ 	.word	0x00000008
.L_339:


//--------------------- .nv.info._Z16transitionKernelILj512EEvmmfffPKjS1_PKfPf --------------------------
	.section	.nv.info._Z16transitionKernelILj512EEvmmfffPKjS1_PKfPf,"",@"SHT_CUDA_INFO"
	.sectionflags	@""
	.align	4


	//----- nvinfo : EIATTR_CUDA_API_VERSION
	.align		4
        /*0000*/ 	.byte	0x04, 0x37
        /*0002*/ 	.short	(.L_341 - .L_340)
.L_340:
        /*0004*/ 	.word	0x00000082


	//----- nvinfo : EIATTR_KPARAM_INFO
	.align		4
.L_341:
        /*0008*/ 	.byte	0x04, 0x17
        /*000a*/ 	.short	(.L_343 - .L_342)
.L_342:
        /*000c*/ 	.word	0x00000000
        /*0010*/ 	.short	0x0008
        /*0012*/ 	.short	0x0038
        /*0014*/ 	.byte	0x00, 0xf5, 0x21, 0x00


	//----- nvinfo : EIATTR_KPARAM_INFO
	.align		4
.L_343:
        /*0018*/ 	.byte	0x04, 0x17
        /*001a*/ 	.short	(.L_345 - .L_344)
.L_344:
        /*001c*/ 	.word	0x00000000
        /*0020*/ 	.short	0x0007
        /*0022*/ 	.short	0x0030
        /*0024*/ 	.byte	0x00, 0xf5, 0x21, 0x00


	//----- nvinfo : EIATTR_KPARAM_INFO
	.align		4
.L_345:
        /*0028*/ 	.byte	0x04, 0x17
        /*002a*/ 	.short	(.L_347 - .L_346)
.L_346:
        /*002c*/ 	.word	0x00000000
        /*0030*/ 	.short	0x0006
        /*0032*/ 	.short	0x0028
        /*0034*/ 	.byte	0x00, 0xf5, 0x21, 0x00


	//----- nvinfo : EIATTR_KPARAM_INFO
	.align		4
.L_347:
        /*0038*/ 	.byte	0x04, 0x17
        /*003a*/ 	.short	(.L_349 - .L_348)
.L_348:
        /*003c*/ 	.word	0x00000000
        /*0040*/ 	.short	0x0005
        /*0042*/ 	.short	0x0020
        /*0044*/ 	.byte	0x00, 0xf5, 0x21, 0x00


	//----- nvinfo : EIATTR_KPARAM_INFO
	.align		4
.L_349:
        /*0048*/ 	.byte	0x04, 0x17
        /*004a*/ 	.short	(.L_351 - .L_350)
.L_350:
        /*004c*/ 	.word	0x00000000
        /*0050*/ 	.short	0x0004
        /*0052*/ 	.short	0x0018
        /*0054*/ 	.byte	0x00, 0xf0, 0x11, 0x00


	//----- nvinfo : EIATTR_KPARAM_INFO
	.align		4
.L_351:
        /*0058*/ 	.byte	0x04, 0x17
        /*005a*/ 	.short	(.L_353 - .L_352)
.L_352:
        /*005c*/ 	.word	0x00000000
        /*0060*/ 	.short	0x0003
        /*0062*/ 	.short	0x0014
        /*0064*/ 	.byte	0x00, 0xf0, 0x11, 0x00


	//----- nvinfo : EIATTR_KPARAM_INFO
	.align		4
.L_353:
        /*0068*/ 	.byte	0x04, 0x17
        /*006a*/ 	.short	(.L_355 - .L_354)
.L_354:
        /*006c*/ 	.word	0x00000000
        /*0070*/ 	.short	0x0002
        /*0072*/ 	.short	0x0010
        /*0074*/ 	.byte	0x00, 0xf0, 0x11, 0x00


	//----- nvinfo : EIATTR_KPARAM_INFO
	.align		4
.L_355:
        /*0078*/ 	.byte	0x04, 0x17
        /*007a*/ 	.short	(.L_357 - .L_356)
.L_356:
        /*007c*/ 	.word	0x00000000
        /*0080*/ 	.short	0x0001
        /*0082*/ 	.short	0x0008
        /*0084*/ 	.byte	0x00, 0xf0, 0x21, 0x00


	//----- nvinfo : EIATTR_KPARAM_INFO
	.align		4
.L_357:
        /*0088*/ 	.byte	0x04, 0x17
        /*008a*/ 	.short	(.L_359 - .L_358)
.L_358:
        /*008c*/ 	.word	0x00000000
        /*0090*/ 	.short	0x0000
        /*0092*/ 	.short	0x0000
        /*0094*/ 	.byte	0x00, 0xf0, 0x21, 0x00


	//----- nvinfo : EIATTR_SPARSE_MMA_MASK
	.align		4
.L_359:
        /*0098*/ 	.byte	0x03, 0x50
        /*009a*/ 	.short	0x0000


	//----- nvinfo : EIATTR_MAXREG_COUNT
	.align		4
        /*009c*/ 	.byte	0x03, 0x1b
        /*009e*/ 	.short	0x00ff


	//----- nvinfo : EIATTR_NUM_BARRIERS
	.align		4
        /*00a0*/ 	.byte	0x02, 0x4c
        /*00a2*/ 	.byte	0x01
	.zero		1


	//----- nvinfo : EIATTR_MERCURY_ISA_VERSION
	.align		4
        /*00a4*/ 	.byte	0x03, 0x5f
        /*00a6*/ 	.short	0x0101


	//----- nvinfo : EIATTR_VRC_CTA_INIT_COUNT
	.align		4
        /*00a8*/ 	.byte	0x02, 0x4a
	.zero		1
	.zero		1


	//----- nvinfo : EIATTR_EXIT_INSTR_OFFSETS
	.align		4
        /*00ac*/ 	.byte	0x04, 0x1c
        /*00ae*/ 	.short	(.L_361 - .L_360)


	//   ....[0]....
.L_360:
        /*00b0*/ 	.word	0x000020c0


	//   ....[1]....
        /*00b4*/ 	.word	0x00002680


	//----- nvinfo : EIATTR_CRS_STACK_SIZE
	.align		4
.L_361:
        /*00b8*/ 	.byte	0x04, 0x1e
        /*00ba*/ 	.short	(.L_363 - .L_362)
.L_362:
        /*00bc*/ 	.word	0x00000000


	//----- nvinfo : EIATTR_CBANK_PARAM_SIZE
	.align		4
.L_363:
        /*00c0*/ 	.byte	0x03, 0x19
        /*00c2*/ 	.short	0x0040


	//----- nvinfo : EIATTR_PARAM_CBANK
	.align		4
        /*00c4*/ 	.byte	0x04, 0x0a
        /*00c6*/ 	.short	(.L_365 - .L_364)
	.align		4
.L_364:
        /*00c8*/ 	.word	index@(.nv.constant0._Z16transitionKernelILj512EEvmmfffPKjS1_PKfPf)
        /*00cc*/ 	.short	0x0380
        /*00ce*/ 	.short	0x0040


	//----- nvinfo : EIATTR_SW_WAR
	.align		4
.L_365:
        /*00d0*/ 	.byte	0x04, 0x36
        /*00d2*/ 	.short	(.L_367 - .L_366)
.L_366:
        /*00d4*/ 	.word	0x00000008
.L_367:


//--------------------- .nv.info._Z16transitionKernelILj1024EEvmmfffPKjS1_PKfPf --------------------------
	.section	.nv.info._Z16transitionKernelILj1024EEvmmfffPKjS1_PKfPf,"",@"SHT_CUDA_INFO"
	.sectionflags	@""
	.align	4


	//----- nvinfo : EIATTR_CUDA_API_VERSION
	.align		4
        /*0000*/ 	.byte	0x04, 0x37
        /*0002*/ 	.short	(.L_369 - .L_368)
.L_368:
        /*0004*/ 	.word	0x00000082


	//----- nvinfo : EIATTR_KPARAM_INFO
	.align		4
.L_369:
        /*0008*/ 	.byte	0x04, 0x17
        /*000a*/ 	.short	(.L_371 - .L_370)
.L_370:
        /*000c*/ 	.word	0x00000000
        /*0010*/ 	.short	0x0008
        /*0012*/ 	.short	0x0038
        /*0014*/ 	.byte	0x00, 0xf5, 0x21, 0x00


	//----- nvinfo : EIATTR_KPARAM_INFO
	.align		4
.L_371:
        /*0018*/ 	.byte	0x04, 0x17
        /*001a*/ 	.short	(.L_373 - .L_372)
.L_372:
        /*001c*/ 	.word	0x00000000
        /*0020*/ 	.short	0x0007
        /*0022*/ 	.short	0x0030
        /*0024*/ 	.byte	0x00, 0xf5, 0x21, 0x00


	//----- nvinfo : EIATTR_KPARAM_INFO
	.align		4
.L_373:
        /*0028*/ 	.byte	0x04, 0x17
        /*002a*/ 	.short	(.L_375 - .L_374)
.L_374:
        /*002c*/ 	.word	0x00000000
        /*0030*/ 	.short	0x0006
        /*0032*/ 	.short	0x0028
        /*0034*/ 	.byte	0x00, 0xf5, 0x21, 0x00


	//----- nvinfo : EIATTR_KPARAM_INFO
	.align		4
.L_375:
        /*0038*/ 	.byte	0x04, 0x17
        /*003a*/ 	.short	(.L_377 - .L_376)
.L_376:
        /*003c*/ 	.word	0x00000000
        /*0040*/ 	.short	0x0005
        /*0042*/ 	.short	0x0020
        /*0044*/ 	.byte	0x00, 0xf5, 0x21, 0x00


	//----- nvinfo : EIATTR_KPARAM_INFO
	.align		4
.L_377:
        /*0048*/ 	.byte	0x04, 0x17
        /*004a*/ 	.short	(.L_379 - .L_378)
.L_378:
        /*004c*/ 	.word	0x00000000
        /*0050*/ 	.short	0x0004
        /*0052*/ 	.short	0x0018
        /*0054*/ 	.byte	0x00, 0xf0, 0x11, 0x00


	//----- nvinfo : EIATTR_KPARAM_INFO
	.align		4
.L_379:
        /*0058*/ 	.byte	0x04, 0x17
        /*005a*/ 	.short	(.L_381 - .L_380)
.L_380:
        /*005c*/ 	.word	0x00000000
        /*0060*/ 	.short	0x0003
        /*0062*/ 	.short	0x0014
        /*0064*/ 	.byte	0x00, 0xf0, 0x11, 0x00


	//----- nvinfo : EIATTR_KPARAM_INFO
	.align		4
.L_381:
        /*0068*/ 	.byte	0x04, 0x17
        /*006a*/ 	.short	(.L_383 - .L_382)
.L_382:
        /*006c*/ 	.word	0x00000000
        /*0070*/ 	.short	0x0002
        /*0072*/ 	.short	0x0010
        /*0074*/ 	.byte	0x00, 0xf0, 0x11, 0x00


	//----- nvinfo : EIATTR_KPARAM_INFO
	.align		4
.L_383:
        /*0078*/ 	.byte	0x04, 0x17
        /*007a*/ 	.short	(.L_385 - .L_384)
.L_384:
        /*007c*/ 	.word	0x00000000
        /*0080*/ 	.short	0x0001
        /*0082*/ 	.short	0x0008
        /*0084*/ 	.byte	0x00, 0xf0, 0x21, 0x00


	//----- nvinfo : EIATTR_KPARAM_INFO
	.align		4
.L_385:
        /*0088*/ 	.byte	0x04, 0x17
        /*008a*/ 	.short	(.L_387 - .L_386)
.L_386:
        /*008c*/ 	.word	0x00000000
        /*0090*/ 	.short	0x0000
        /*0092*/ 	.short	0x0000
        /*0094*/ 	.byte	0x00, 0xf0, 0x21, 0x00


	//----- nvinfo : EIATTR_SPARSE_MMA_MASK
	.align		4
.L_387:
        /*0098*/ 	.byte	0x03, 0x50
        /*009a*/ 	.short	0x0000


	//----- nvinfo : EIATTR_MAXREG_COUNT
	.align		4
        /*009c*/ 	.byte	0x03, 0x1b
        /*009e*/ 	.short	0x00ff


	//----- nvinfo : EIATTR_NUM_BARRIERS
	.align		4
        /*00a0*/ 	.byte	0x02, 0x4c
        /*00a2*/ 	.byte	0x01
	.zero		1


	//----- nvinfo : EIATTR_MERCURY_ISA_VERSION
	.align		4
        /*00a4*/ 	.byte	0x03, 0x5f
        /*00a6*/ 	.short	0x0101


	//----- nvinfo : EIATTR_VRC_CTA_INIT_COUNT
	.align		4
        /*00a8*/ 	.byte	0x02, 0x4a
	.zero		1
	.zero		1


	//----- nvinfo : EIATTR_EXIT_INSTR_OFFSETS
	.align		4
        /*00ac*/ 	.byte	0x04, 0x1c
        /*00ae*/ 	.short	(.L_389 - .L_388)


	//   ....[0]....
.L_388:
        /*00b0*/ 	.word	0x000021d0


	//   ....[1]....
        /*00b4*/ 	.word	0x00002790


	//----- nvinfo : EIATTR_CRS_STACK_SIZE
	.align		4
.L_389:
        /*00b8*/ 	.byte	0x04, 0x1e
        /*00ba*/ 	.short	(.L_391 - .L_390)
.L_390:
        /*00bc*/ 	.word	0x00000000


	//----- nvinfo : EIATTR_CBANK_PARAM_SIZE
	.align		4
.L_391:
        /*00c0*/ 	.byte	0x03, 0x19
        /*00c2*/ 	.short	0x0040


	//----- nvinfo : EIATTR_PARAM_CBANK
	.align		4
        /*00c4*/ 	.byte	0x04, 0x0a
        /*00c6*/ 	.short	(.L_393 - .L_392)
	.align		4
.L_392:
        /*00c8*/ 	.word	index@(.nv.constant0._Z16transitionKernelILj1024EEvmmfffPKjS1_PKfPf)
        /*00cc*/ 	.short	0x0380
        /*00ce*/ 	.short	0x0040


	//----- nvinfo : EIATTR_SW_WAR
	.align		4
.L_393:
        /*00d0*/ 	.byte	0x04, 0x36
        /*00d2*/ 	.short	(.L_395 - .L_394)
.L_394:
        /*00d4*/ 	.word	0x00000008
.L_395:


//--------------------- .nv.callgraph             --------------------------
	.section	.nv.callgraph,"",@"SHT_CUDA_CALLGRAPH"
	.align	4
	.sectionentsize	8
	.align		4
        /*0000*/ 	.word	0x00000000
	.align		4
        /*0004*/ 	.word	0xffffffff
	.align		4
        /*0008*/ 	.word	0x00000000
	.align		4
        /*000c*/ 	.word	0xfffffffe
	.align		4
        /*0010*/ 	.word	0x00000000
	.align		4
        /*0014*/ 	.word	0xfffffffd
	.align		4
        /*0018*/ 	.word	0x00000000
	.align		4
        /*001c*/ 	.word	0xfffffffc


//--------------------- .text._Z16transitionKernelILj1EEvmmfffPKjS1_PKfPf --------------------------
	.section	.text._Z16transitionKernelILj1EEvmmfffPKjS1_PKfPf,"ax",@progbits
	.align	128
        .global         _Z16transitionKernelILj1EEvmmfffPKjS1_PKfPf
        .type           _Z16transitionKernelILj1EEvmmfffPKjS1_PKfPf,@function
        .size           _Z16transitionKernelILj1EEvmmfffPKjS1_PKfPf,(.L_x_425 - _Z16transitionKernelILj1EEvmmfffPKjS1_PKfPf)
        .other          _Z16transitionKernelILj1EEvmmfffPKjS1_PKfPf,@"STO_CUDA_ENTRY STV_DEFAULT"
_Z16transitionKernelILj1EEvmmfffPKjS1_PKfPf:
.text._Z16transitionKernelILj1EEvmmfffPKjS1_PKfPf:
[----:B------:R-:W-:Y:S01]  /*0000*/  LDC R1, c[0x0][0x37c] ;  /* 0x0000df00ff017b82 */ /* 0x000fe20000000800 */
[----:B------:R-:W0:Y:S07]  /*0010*/  S2R R0, SR_TID.Y ;  /* 0x0000000000007919 */ /* 0x000e2e0000002200 */
[----:B------:R-:W1:Y:S01]  /*0020*/  LDC R3, c[0x0][0x360] ;  /* 0x0000d800ff037b82 */ /* 0x000e620000000800 */
[----:B------:R-:W2:Y:S01]  /*0030*/  LDCU.64 UR6, c[0x0][0x358] ;  /* 0x00006b00ff0677ac */ /* 0x000ea20008000a00 */
[----:B------:R-:W1:Y:S06]  /*0040*/  S2R R21, SR_TID.X ;  /* 0x0000000000157919 */ /* 0x000e6c0000002100 */
[----:B------:R-:W3:Y:S08]  /*0050*/  LDC.64 R10, c[0x0][0x3b0] ;  /* 0x0000ec00ff0a7b82 */ /* 0x000ef00000000a00 */
[----:B------:R-:W4:Y:S08]  /*0060*/  LDC.64 R12, c[0x0][0x3a0] ;  /* 0x0000e800ff0c7b82 */ /* 0x000f300000000a00 */
[----:B------:R-:W5:Y:S01]  /*0070*/  LDC.64 R14, c[0x0][0x3a8] ;  /* 0x0000ea00ff0e7b82 */ /* 0x000f620000000a00 */
[----:B0-----:R-:W-:Y:S01]  /*0080*/  ISETP.NE.AND P0, PT, R0, RZ, PT ;  /* 0x000000ff0000720c */ /* 0x001fe20003f05270 */
[----:B-1----:R-:W-:-:S04]  /*0090*/  IMAD R5, R21, R3, RZ ;  /* 0x0000000315057224 */ /* 0x002fc800078e02ff */
[----:B------:R-:W-:-:S04]  /*00a0*/  IMAD.IADD R2, R5, 0x1, R0 ;  /* 0x0000000105027824 */ /* 0x000fc800078e0200 */
[----:B---3--:R-:W-:-:S04]  /*00b0*/  IMAD.WIDE.U32 R10, R2, 0x4, R10 ;  /* 0x00000004020a7825 */ /* 0x008fc800078e000a */
[C---:B----4-:R-:W-:Y:S02]  /*00c0*/  @!P0 IMAD.WIDE.U32 R12, R21.reuse, 0x4, R12 ;  /* 0x00000004150c8825 */ /* 0x050fe400078e000c */
[----:B--2---:R0:W2:Y:S02]  /*00d0*/  LDG.E R10, desc[UR6][R10.64] ;  /* 0x000000060a0a7981 */ /* 0x0040a4000c1e1900 */
[----:B-----5:R-:W-:Y:S02]  /*00e0*/  @!P0 IMAD.WIDE.U32 R14, R21, 0x4, R14 ;  /* 0x00000004150e8825 */ /* 0x020fe400078e000e */
[----:B------:R1:W3:Y:S04]  /*00f0*/  @!P0 LDG.E R13, desc[UR6][R12.64] ;  /* 0x000000060c0d8981 */ /* 0x0002e8000c1e1900 */
[----:B------:R4:W5:Y:S01]  /*0100*/  @!P0 LDG.E R14, desc[UR6][R14.64] ;  /* 0x000000060e0e8981 */ /* 0x000962000c1e1900 */
[----:B------:R-:W0:Y:S01]  /*0110*/  S2R R4, SR_CgaCtaId ;  /* 0x0000000000047919 */ /* 0x000e220000008800 */
[----:B------:R-:W-:-:S05]  /*0120*/  MOV R7, 0x400 ;  /* 0x0000040000077802 */ /* 0x000fca0000000f00 */
[C---:B------:R-:W-:Y:S01]  /*0130*/  VIADD R9, R7.reuse, 0x100 ;  /* 0x0000010007097836 */ /* 0x040fe20000000000 */
[----:B------:R-:W-:-:S04]  /*0140*/  IADD3 R17, PT, PT, R7, 0x80, RZ ;  /* 0x0000008007117810 */ /* 0x000fc80007ffe0ff */
[C---:B0-----:R-:W-:Y:S02]  /*0150*/  LEA R9, R4.reuse, R9, 0x18 ;  /* 0x0000000904097211 */ /* 0x041fe400078ec0ff */
[C---:B------:R-:W-:Y:S02]  /*0160*/  LEA R6, R4.reuse, R7, 0x18 ;  /* 0x0000000704067211 */ /* 0x040fe400078ec0ff */
[----:B------:R-:W-:Y:S01]  /*0170*/  LEA R17, R4, R17, 0x18 ;  /* 0x0000001104117211 */ /* 0x000fe200078ec0ff */
[----:B------:R-:W-:Y:S02]  /*0180*/  IMAD R23, R2, 0x4, R9 ;  /* 0x0000000402177824 */ /* 0x000fe400078e0209 */
[C---:B------:R-:W-:Y:S01]  /*0190*/  IMAD R8, R21.reuse, 0x4, R6 ;  /* 0x0000000415087824 */ /* 0x040fe200078e0206 */
[----:B------:R-:W-:Y:S01]  /*01a0*/  @!P0 LEA R11, R21, R17, 0x2 ;  /* 0x00000011150b8211 */ /* 0x000fe200078e10ff */
[----:B-1----:R-:W-:Y:S02]  /*01b0*/  IMAD R12, R0, 0x4, R17 ;  /* 0x00000004000c7824 */ /* 0x002fe400078e0211 */
[----:B----4-:R-:W-:-:S02]  /*01c0*/  VIADD R15, R7, 0x1100 ;  /* 0x00001100070f7836 */ /* 0x010fc40000000000 */
[----:B------:R-:W-:-:S03]  /*01d0*/  VIADD R25, R7, 0x2100 ;  /* 0x0000210007197836 */ /* 0x000fc60000000000 */
[C---:B------:R-:W-:Y:S02]  /*01e0*/  LEA R15, R4.reuse, R15, 0x18 ;  /* 0x0000000f040f7211 */ /* 0x040fe400078ec0ff */
[----:B------:R-:W-:-:S05]  /*01f0*/  LEA R25, R4, R25, 0x18 ;  /* 0x0000001904197211 */ /* 0x000fca00078ec0ff */
[----:B------:R-:W-:Y:S01]  /*0200*/  IMAD R20, R2, 0x4, R25 ;  /* 0x0000000402147824 */ /* 0x000fe200078e0219 */
[----:B------:R-:W-:Y:S01]  /*0210*/  BSSY.RECONVERGENT B0, `(.L_x_0) ;  /* 0x00000c0000007945 */ /* 0x000fe20003800200 */
[----:B------:R-:W-:Y:S01]  /*0220*/  IMAD.MOV.U32 R35, RZ, RZ, RZ ;  /* 0x000000ffff237224 */ /* 0x000fe200078e00ff */
[----:B--2---:R-:W-:Y:S04]  /*0230*/  STS [R23], R10 ;  /* 0x0000000a17007388 */ /* 0x004fe80000000800 */
[----:B---3--:R-:W-:Y:S04]  /*0240*/  @!P0 STS [R8], R13 ;  /* 0x0000000d08008388 */ /* 0x008fe80000000800 */
[----:B-----5:R-:W-:Y:S01]  /*0250*/  @!P0 STS [R11], R14 ;  /* 0x0000000e0b008388 */ /* 0x020fe20000000800 */
[----:B------:R-:W-:Y:S06]  /*0260*/  BAR.SYNC.DEFER_BLOCKING 0x0 ;  /* 0x0000000000007b1d */ /* 0x000fec0000010000 */
[----:B------:R-:W-:Y:S04]  /*0270*/  LDS R27, [R8] ;  /* 0x00000000081b7984 */ /* 0x000fe80000000800 */
[----:B------:R-:W0:Y:S04]  /*0280*/  LDS R12, [R12] ;  /* 0x000000000c0c7984 */ /* 0x000e280000000800 */
[----:B------:R-:W1:Y:S01]  /*0290*/  LDS R16, [R23] ;  /* 0x0000000017107984 */ /* 0x000e620000000800 */
[----:B------:R-:W-:Y:S01]  /*02a0*/  ISETP.NE.AND P0, PT, R21, RZ, PT ;  /* 0x000000ff1500720c */ /* 0x000fe20003f05270 */
[----:B0-----:R-:W-:-:S02]  /*02b0*/  IMAD R18, R27, R12, R27 ;  /* 0x0000000c1b127224 */ /* 0x001fc400078e021b */
[----:B------:R-:W-:-:S05]  /*02c0*/  VIADD R17, R12, 0x1 ;  /* 0x000000010c117836 */ /* 0x000fca0000000000 */
[----:B------:R-:W-:-:S04]  /*02d0*/  IADD3 R18, PT, PT, R17, R18, RZ ;  /* 0x0000001211127210 */ /* 0x000fc80007ffe0ff */
[----:B------:R-:W-:Y:S02]  /*02e0*/  I2FP.F32.S32 R19, R18 ;  /* 0x0000001200137245 */ /* 0x000fe40000201400 */
[----:B------:R-:W-:-:S03]  /*02f0*/  LEA R18, R2, R15, 0x2 ;  /* 0x0000000f02127211 */ /* 0x000fc600078e10ff */
[----:B-1----:R-:W-:-:S04]  /*0300*/  FMUL R19, R19, R16 ;  /* 0x0000001013137220 */ /* 0x002fc80000400000 */
[----:B------:R-:W-:Y:S01]  /*0310*/  FMUL R11, R16, R19 ;  /* 0x00000013100b7220 */ /* 0x000fe20000400000 */
[----:B------:R0:W-:Y:S04]  /*0320*/  STS [R18], R19 ;  /* 0x0000001312007388 */ /* 0x0001e80000000800 */
[----:B------:R0:W-:Y:S01]  /*0330*/  STS [R20], R11 ;  /* 0x0000000b14007388 */ /* 0x0001e20000000800 */
[----:B------:R-:W-:Y:S01]  /*0340*/  IADD3 R27, PT, PT, R27, 0x1, RZ ;  /* 0x000000011b1b7810 */ /* 0x000fe20007ffe0ff */
[----:B------:R-:W-:Y:S06]  /*0350*/  @!P0 BRA `(.L_x_1) ;  /* 0x0000000800ac8947 */ /* 0x000fec0003800000 */
[----:B------:R-:W1:Y:S01]  /*0360*/  F2F.F64.F32 R22, R19 ;  /* 0x0000001300167310 */ /* 0x000e620000201800 */
[----:B------:R-:W-:Y:S01]  /*0370*/  ISETP.GE.U32.AND P0, PT, R21, 0x8, PT ;  /* 0x000000081500780c */ /* 0x000fe20003f06070 */
[----:B------:R-:W-:Y:S01]  /*0380*/  BSSY.RECONVERGENT B1, `(.L_x_2) ;  /* 0x0000053000017945 */ /* 0x000fe20003800200 */
[----:B------:R-:W-:Y:S02]  /*0390*/  IMAD.MOV.U32 R35, RZ, RZ, RZ ;  /* 0x000000ffff237224 */ /* 0x000fe400078e00ff */
[----:B------:R-:W-:Y:S01]  /*03a0*/  IMAD.MOV.U32 R25, RZ, RZ, RZ ;  /* 0x000000ffff197224 */ /* 0x000fe200078e00ff */
[----:B-1----:R-:W-:-:S08]  /*03b0*/  DADD R22, R22, R22 ;  /* 0x0000000016167229 */ /* 0x002fd00000000016 */
[----:B------:R-:W-:Y:S05]  /*03c0*/  @!P0 BRA `(.L_x_3) ;  /* 0x0000000400388947 */ /* 0x000fea0003800000 */
[----:B------:R-:W-:Y:S01]  /*03d0*/  LOP3.LUT R29, R21, 0x3f8, RZ, 0xc0, !PT ;  /* 0x000003f8151d7812 */ /* 0x000fe200078ec0ff */
[----:B------:R-:W-:Y:S01]  /*03e0*/  BSSY.RECONVERGENT B2, `(.L_x_4) ;  /* 0x000004b000027945 */ /* 0x000fe20003800200 */
[----:B------:R-:W-:Y:S01]  /*03f0*/  LEA R26, R0, R9, 0x2 ;  /* 0x00000009001a7211 */ /* 0x000fe200078e10ff */
[----:B------:R-:W-:Y:S01]  /*0400*/  VIADD R28, R6, 0x10 ;  /* 0x00000010061c7836 */ /* 0x000fe20000000000 */
[----:B------:R-:W-:Y:S01]  /*0410*/  IADD3 R29, PT, PT, -R29, RZ, RZ ;  /* 0x000000ff1d1d7210 */ /* 0x000fe20007ffe1ff */
[----:B------:R-:W-:-:S07]  /*0420*/  IMAD.MOV.U32 R35, RZ, RZ, RZ ;  /* 0x000000ffff237224 */ /* 0x000fce00078e00ff */
.L_x_5:
[----:B01----:R-:W0:Y:S01]  /*0430*/  LDS.128 R8, [R28+-0x10] ;  /* 0xfffff0001c087984 */ /* 0x003e220000000c00 */
[----:B------:R-:W-:Y:S01]  /*0440*/  IMAD R37, R3, 0x4, R26 ;  /* 0x0000000403257824 */ /* 0x000fe200078e021a */
[----:B--2---:R1:W-:Y:S01]  /*0450*/  F2F.F64.F32 R12, R35 ;  /* 0x00000023000c7310 */ /* 0x0043e20000201800 */
[----:B------:R-:W-:Y:S01]  /*0460*/  VIADD R29, R29, 0x8 ;  /* 0x000000081d1d7836 */ /* 0x000fe20000000000 */
[----:B------:R2:W3:Y:S01]  /*0470*/  LDS R36, [R26] ;  /* 0x000000001a247984 */ /* 0x0004e20000000800 */
[----:B------:R-:W-:-:S03]  /*0480*/  IMAD R34, R3, 0x4, R37 ;  /* 0x0000000403227824 */ /* 0x000fc600078e0225 */
[----:B------:R4:W5:Y:S01]  /*0490*/  LDS R32, [R37] ;  /* 0x0000000025207984 */ /* 0x0009620000000800 */
[----:B------:R-:W-:-:S03]  /*04a0*/  ISETP.NE.AND P0, PT, R29, RZ, PT ;  /* 0x000000ff1d00720c */ /* 0x000fc60003f05270 */
[----:B------:R1:W5:Y:S01]  /*04b0*/  LDS R33, [R34] ;  /* 0x0000000022217984 */ /* 0x0003620000000800 */
[C---:B--2---:R-:W-:Y:S02]  /*04c0*/  LEA R26, R3.reuse, R26, 0x5 ;  /* 0x0000001a031a7211 */ /* 0x044fe400078e28ff */
[----:B----4-:R-:W-:-:S05]  /*04d0*/  LEA R37, R3, R34, 0x2 ;  /* 0x0000002203257211 */ /* 0x010fca00078e10ff */
[----:B-1----:R-:W-:-:S05]  /*04e0*/  IMAD R34, R3, 0x4, R37 ;  /* 0x0000000403227824 */ /* 0x002fca00078e0225 */
[----:B------:R-:W-:Y:S01]  /*04f0*/  LDS R35, [R34] ;  /* 0x0000000022237984 */ /* 0x000fe20000000800 */
[----:B0-----:R-:W0:Y:S08]  /*0500*/  I2F.F64 R24, R8 ;  /* 0x0000000800187312 */ /* 0x001e300000201c00 */
[----:B---3--:R1:W2:Y:S01]  /*0510*/  F2F.F64.F32 R14, R36 ;  /* 0x00000024000e7310 */ /* 0x0082a20000201800 */
[----:B0-----:R-:W-:Y:S01]  /*0520*/  DMUL R24, R22, R24 ;  /* 0x0000001816187228 */ /* 0x001fe20000000000 */
[----:B-1----:R-:W0:Y:S07]  /*0530*/  LDS R36, [R37] ;  /* 0x0000000025247984 */ /* 0x002e2e0000000800 */
[----:B--2---:R-:W-:-:S02]  /*0540*/  DFMA R30, R24, R14, R12 ;  /* 0x0000000e181e722b */ /* 0x004fc4000000000c */
[----:B------:R-:W1:Y:S08]  /*0550*/  I2F.F64 R24, R9 ;  /* 0x0000000900187312 */ /* 0x000e700000201c00 */
[----:B------:R-:W2:Y:S01]  /*0560*/  F2F.F32.F64 R30, R30 ;  /* 0x0000001e001e7310 */ /* 0x000ea20000301000 */
[----:B-1----:R-:W-:-:S07]  /*0570*/  DMUL R24, R22, R24 ;  /* 0x0000001816187228 */ /* 0x002fce0000000000 */
[----:B-----5:R-:W-:Y:S08]  /*0580*/  F2F.F64.F32 R14, R32 ;  /* 0x00000020000e7310 */ /* 0x020ff00000201800 */
[----:B--2---:R-:W1:Y:S08]  /*0590*/  F2F.F64.F32 R12, R30 ;  /* 0x0000001e000c7310 */ /* 0x004e700000201800 */
[----:B------:R-:W2:Y:S01]  /*05a0*/  I2F.F64 R30, R11 ;  /* 0x0000000b001e7312 */ /* 0x000ea20000201c00 */
[----:B-1----:R-:W-:-:S07]  /*05b0*/  DFMA R24, R24, R14, R12 ;  /* 0x0000000e1818722b */ /* 0x002fce000000000c */
[----:B------:R-:W1:Y:S01]  /*05c0*/  I2F.F64 R14, R10 ;  /* 0x0000000a000e7312 */ /* 0x000e620000201c00 */
[----:B--2---:R-:W-:-:S07]  /*05d0*/  DMUL R30, R22, R30 ;  /* 0x0000001e161e7228 */ /* 0x004fce0000000000 */
[----:B------:R-:W2:Y:S01]  /*05e0*/  F2F.F32.F64 R24, R24 ;  /* 0x0000001800187310 */ /* 0x000ea20000301000 */
[----:B-1----:R-:W-:-:S07]  /*05f0*/  DMUL R14, R22, R14 ;  /* 0x0000000e160e7228 */ /* 0x002fce0000000000 */
[----:B------:R-:W-:Y:S08]  /*0600*/  F2F.F64.F32 R12, R33 ;  /* 0x00000021000c7310 */ /* 0x000ff00000201800 */
[----:B--2---:R-:W1:Y:S08]  /*0610*/  F2F.F64.F32 R8, R24 ;  /* 0x0000001800087310 */ /* 0x004e700000201800 */
[----:B0-----:R-:W-:Y:S01]  /*0620*/  F2F.F64.F32 R24, R36 ;  /* 0x0000002400187310 */ /* 0x001fe20000201800 */
[----:B-1----:R-:W-:Y:S01]  /*0630*/  DFMA R8, R14, R12, R8 ;  /* 0x0000000c0e08722b */ /* 0x002fe20000000008 */
[----:B------:R0:W1:Y:S09]  /*0640*/  LDS.128 R12, [R28] ;  /* 0x000000001c0c7984 */ /* 0x0000720000000c00 */
[----:B------:R-:W2:Y:S01]  /*0650*/  F2F.F32.F64 R8, R8 ;  /* 0x0000000800087310 */ /* 0x000ea20000301000 */
[----:B0-----:R-:W-:-:S07]  /*0660*/  VIADD R28, R28, 0x20 ;  /* 0x000000201c1c7836 */ /* 0x001fce0000000000 */
[----:B--2---:R-:W0:Y:S02]  /*0670*/  F2F.F64.F32 R8, R8 ;  /* 0x0000000800087310 */ /* 0x004e240000201800 */
[----:B0-----:R-:W-:-:S06]  /*0680*/  DFMA R32, R30, R24, R8 ;  /* 0x000000181e20722b */ /* 0x001fcc0000000008 */
[----:B-1----:R0:W1:Y:S08]  /*0690*/  I2F.F64 R24, R12 ;  /* 0x0000000c00187312 */ /* 0x0020700000201c00 */
[----:B------:R-:W2:Y:S01]  /*06a0*/  F2F.F32.F64 R10, R32 ;  /* 0x00000020000a7310 */ /* 0x000ea20000301000 */
[----:B0-----:R-:W-:-:S05]  /*06b0*/  IMAD R12, R3, 0x4, R34 ;  /* 0x00000004030c7824 */ /* 0x001fca00078e0222 */
[----:B------:R-:W0:Y:S01]  /*06c0*/  LDS R37, [R12] ;  /* 0x000000000c257984 */ /* 0x000e220000000800 */
[----:B-1----:R-:W-:Y:S01]  /*06d0*/  DMUL R24, R22, R24 ;  /* 0x0000001816187228 */ /* 0x002fe20000000000 */
[----:B------:R1:W-:Y:S01]  /*06e0*/  F2F.F64.F32 R8, R35 ;  /* 0x0000002300087310 */ /* 0x0003e20000201800 */
[----:B------:R-:W-:-:S05]  /*06f0*/  LEA R34, R3, R12, 0x2 ;  /* 0x0000000c03227211 */ /* 0x000fca00078e10ff */
[----:B------:R-:W3:Y:S02]  /*0700*/  LDS R36, [R34] ;  /* 0x0000000022247984 */ /* 0x000ee40000000800 */
[----:B--2---:R-:W2:Y:S01]  /*0710*/  F2F.F64.F32 R10, R10 ;  /* 0x0000000a000a7310 */ /* 0x004ea20000201800 */
[----:B-1----:R-:W-:Y:S01]  /*0720*/  IMAD R35, R3, 0x4, R34 ;  /* 0x0000000403237824 */ /* 0x002fe200078e0222 */
[----:B--2---:R-:W-:-:S06]  /*0730*/  DFMA R30, R24, R8, R10 ;  /* 0x00000008181e722b */ /* 0x004fcc000000000a */
[----:B------:R-:W1:Y:S08]  /*0740*/  I2F.F64 R24, R13 ;  /* 0x0000000d00187312 */ /* 0x000e700000201c00 */
[----:B------:R2:W4:Y:S01]  /*0750*/  F2F.F32.F64 R30, R30 ;  /* 0x0000001e001e7310 */ /* 0x0005220000301000 */
[----:B-1----:R-:W-:-:S07]  /*0760*/  DMUL R24, R22, R24 ;  /* 0x0000001816187228 */ /* 0x002fce0000000000 */
[----:B0-----:R-:W-:Y:S01]  /*0770*/  F2F.F64.F32 R10, R37 ;  /* 0x00000025000a7310 */ /* 0x001fe20000201800 */
[----:B--2---:R-:W0:Y:S07]  /*0780*/  LDS R31, [R35] ;  /* 0x00000000231f7984 */ /* 0x004e2e0000000800 */
[----:B----4-:R-:W1:Y:S02]  /*0790*/  F2F.F64.F32 R8, R30 ;  /* 0x0000001e00087310 */ /* 0x010e640000201800 */
[----:B-1----:R-:W-:-:S06]  /*07a0*/  DFMA R32, R24, R10, R8 ;  /* 0x0000000a1820722b */ /* 0x002fcc0000000008 */
[----:B------:R-:W1:Y:S08]  /*07b0*/  I2F.F64 R24, R14 ;  /* 0x0000000e00187312 */ /* 0x000e700000201c00 */
[----:B------:R-:W2:Y:S01]  /*07c0*/  F2F.F32.F64 R32, R32 ;  /* 0x0000002000207310 */ /* 0x000ea20000301000 */
[----:B-1----:R-:W-:-:S07]  /*07d0*/  DMUL R12, R22, R24 ;  /* 0x00000018160c7228 */ /* 0x002fce0000000000 */
[----:B---3--:R-:W-:Y:S08]  /*07e0*/  F2F.F64.F32 R10, R36 ;  /* 0x00000024000a7310 */ /* 0x008ff00000201800 */
[----:B--2---:R-:W1:Y:S02]  /*07f0*/  F2F.F64.F32 R8, R32 ;  /* 0x0000002000087310 */ /* 0x004e640000201800 */
[----:B-1----:R-:W-:-:S06]  /*0800*/  DFMA R24, R12, R10, R8 ;  /* 0x0000000a0c18722b */ /* 0x002fcc0000000008 */
[----:B------:R-:W1:Y:S08]  /*0810*/  I2F.F64 R12, R15 ;  /* 0x0000000f000c7312 */ /* 0x000e700000201c00 */
[----:B------:R-:W2:Y:S01]  /*0820*/  F2F.F32.F64 R24, R24 ;  /* 0x0000001800187310 */ /* 0x000ea20000301000 */
[----:B-1----:R-:W-:-:S07]  /*0830*/  DMUL R12, R22, R12 ;  /* 0x0000000c160c7228 */ /* 0x002fce0000000000 */
[----:B0-----:R-:W-:Y:S08]  /*0840*/  F2F.F64.F32 R10, R31 ;  /* 0x0000001f000a7310 */ /* 0x001ff00000201800 */
[----:B--2---:R-:W0:Y:S02]  /*0850*/  F2F.F64.F32 R8, R24 ;  /* 0x0000001800087310 */ /* 0x004e240000201800 */
[----:B0-----:R-:W-:-:S06]  /*0860*/  DFMA R8, R12, R10, R8 ;  /* 0x0000000a0c08722b */ /* 0x001fcc0000000008 */
[----:B------:R1:W2:Y:S01]  /*0870*/  F2F.F32.F64 R35, R8 ;  /* 0x0000000800237310 */ /* 0x0002a20000301000 */
[----:B------:R-:W-:Y:S05]  /*0880*/  @P0 BRA `(.L_x_5) ;  /* 0xfffffff800e80947 */ /* 0x000fea000383ffff */
[----:B------:R-:W-:Y:S05]  /*0890*/  BSYNC.RECONVERGENT B2 ;  /* 0x0000000000027941 */ /* 0x000fea0003800200 */
.L_x_4:
[----:B------:R-:W-:-:S07]  /*08a0*/  LOP3.LUT R25, R21, 0x3f8, RZ, 0xc0, !PT ;  /* 0x000003f815197812 */ /* 0x000fce00078ec0ff */
.L_x_3:
[----:B------:R-:W-:Y:S05]  /*08b0*/  BSYNC.RECONVERGENT B1 ;  /* 0x0000000000017941 */ /* 0x000fea0003800200 */
.L_x_2:
[----:B-1----:R-:W-:-:S13]  /*08c0*/  LOP3.LUT P0, R8, R21, 0x7, RZ, 0xc0, !PT ;  /* 0x0000000715087812 */ /* 0x002fda000780c0ff */
[----:B------:R-:W-:Y:S05]  /*08d0*/  @!P0 BRA `(.L_x_1) ;  /* 0x00000004004c8947 */ /* 0x000fea0003800000 */
[----:B------:R-:W-:Y:S01]  /*08e0*/  ISETP.GE.U32.AND P0, PT, R8, 0x4, PT ;  /* 0x000000040800780c */ /* 0x000fe20003f06070 */
[----:B------:R-:W-:Y:S01]  /*08f0*/  VIADD R9, R7, 0x100 ;  /* 0x0000010007097836 */ /* 0x000fe20000000000 */
[----:B------:R-:W-:Y:S04]  /*0900*/  BSSY.RECONVERGENT B1, `(.L_x_6) ;  /* 0x0000028000017945 */ /* 0x000fe80003800200 */
[----:B------:R-:W-:-:S07]  /*0910*/  LEA R24, R4, R9, 0x18 ;  /* 0x0000000904187211 */ /* 0x000fce00078ec0ff */
[----:B------:R-:W-:Y:S05]  /*0920*/  @!P0 BRA `(.L_x_7) ;  /* 0x0000000000948947 */ /* 0x000fea0003800000 */
[C---:B------:R-:W-:Y:S01]  /*0930*/  LEA R37, R25.reuse, R6, 0x2 ;  /* 0x0000000619257211 */ /* 0x040fe200078e10ff */
[C---:B------:R-:W-:Y:S02]  /*0940*/  IMAD R9, R25.reuse, R3, R0 ;  /* 0x0000000319097224 */ /* 0x040fe400078e0200 */
[----:B------:R-:W-:Y:S02]  /*0950*/  VIADD R25, R25, 0x4 ;  /* 0x0000000419197836 */ /* 0x000fe40000000000 */
[----:B------:R-:W1:Y:S01]  /*0960*/  LDS.64 R28, [R37] ;  /* 0x00000000251c7984 */ /* 0x000e620000000a00 */
[----:B------:R-:W-:Y:S02]  /*0970*/  IMAD R14, R9, 0x4, R24 ;  /* 0x00000004090e7824 */ /* 0x000fe400078e0218 */
[----:B--2---:R-:W-:Y:S02]  /*0980*/  F2F.F64.F32 R8, R35 ;  /* 0x0000002300087310 */ /* 0x004fe40000201800 */
[C---:B------:R-:W-:Y:S01]  /*0990*/  IMAD R33, R3.reuse, 0x4, R14 ;  /* 0x0000000403217824 */ /* 0x040fe200078e020e */
[----:B------:R-:W0:Y:S04]  /*09a0*/  LDS R32, [R14] ;  /* 0x000000000e207984 */ /* 0x000e280000000800 */
[----:B------:R-:W2:Y:S01]  /*09b0*/  LDS R26, [R33] ;  /* 0x00000000211a7984 */ /* 0x000ea20000000800 */
[----:B------:R-:W-:-:S05]  /*09c0*/  LEA R34, R3, R33, 0x2 ;  /* 0x0000002103227211 */ /* 0x000fca00078e10ff */
[----:B------:R-:W-:Y:S01]  /*09d0*/  LDS R36, [R34] ;  /* 0x0000000022247984 */ /* 0x000fe20000000800 */
[----:B-1----:R-:W1:Y:S08]  /*09e0*/  I2F.F64 R12, R28 ;  /* 0x0000001c000c7312 */ /* 0x002e700000201c00 */
[----:B0-----:R-:W0:Y:S01]  /*09f0*/  F2F.F64.F32 R10, R32 ;  /* 0x00000020000a7310 */ /* 0x001e220000201800 */
[----:B-1----:R-:W-:-:S07]  /*0a00*/  DMUL R12, R22, R12 ;  /* 0x0000000c160c7228 */ /* 0x002fce0000000000 */
[----:B------:R-:W1:Y:S01]  /*0a10*/  I2F.F64 R14, R29 ;  /* 0x0000001d000e7312 */ /* 0x000e620000201c00 */
[----:B0-----:R-:W-:Y:S01]  /*0a20*/  DFMA R30, R12, R10, R8 ;  /* 0x0000000a0c1e722b */ /* 0x001fe20000000008 */
[----:B------:R0:W3:Y:S06]  /*0a30*/  LDS.64 R8, [R37+0x8] ;  /* 0x0000080025087984 */ /* 0x0000ec0000000a00 */
[----:B--2---:R-:W-:Y:S01]  /*0a40*/  F2F.F64.F32 R10, R26 ;  /* 0x0000001a000a7310 */ /* 0x004fe20000201800 */
[----:B-1----:R-:W-:Y:S01]  /*0a50*/  DMUL R14, R22, R14 ;  /* 0x0000000e160e7228 */ /* 0x002fe20000000000 */
[----:B0-----:R-:W-:-:S06]  /*0a60*/  IMAD R37, R3, 0x4, R34 ;  /* 0x0000000403257824 */ /* 0x001fcc00078e0222 */
[----:B------:R-:W0:Y:S01]  /*0a70*/  F2F.F32.F64 R30, R30 ;  /* 0x0000001e001e7310 */ /* 0x000e220000301000 */
[----:B------:R-:W1:Y:S07]  /*0a80*/  LDS R37, [R37] ;  /* 0x0000000025257984 */ /* 0x000e6e0000000800 */
[----:B0-----:R-:W0:Y:S02]  /*0a90*/  F2F.F64.F32 R12, R30 ;  /* 0x0000001e000c7310 */ /* 0x001e240000201800 */
[----:B0-----:R-:W-:-:S06]  /*0aa0*/  DFMA R32, R14, R10, R12 ;  /* 0x0000000a0e20722b */ /* 0x001fcc000000000c */
[----:B---3--:R-:W0:Y:S08]  /*0ab0*/  I2F.F64 R14, R8 ;  /* 0x00000008000e7312 */ /* 0x008e300000201c00 */
[----:B------:R-:W2:Y:S01]  /*0ac0*/  F2F.F32.F64 R32, R32 ;  /* 0x0000002000207310 */ /* 0x000ea20000301000 */
[----:B0-----:R-:W-:-:S07]  /*0ad0*/  DMUL R14, R22, R14 ;  /* 0x0000000e160e7228 */ /* 0x001fce0000000000 */
[----:B------:R-:W-:Y:S08]  /*0ae0*/  F2F.F64.F32 R10, R36 ;  /* 0x00000024000a7310 */ /* 0x000ff00000201800 */
[----:B--2---:R-:W0:Y:S02]  /*0af0*/  F2F.F64.F32 R12, R32 ;  /* 0x00000020000c7310 */ /* 0x004e240000201800 */
[----:B0-----:R-:W-:-:S06]  /*0b00*/  DFMA R28, R14, R10, R12 ;  /* 0x0000000a0e1c722b */ /* 0x001fcc000000000c */
[----:B------:R-:W0:Y:S08]  /*0b10*/  I2F.F64 R14, R9 ;  /* 0x00000009000e7312 */ /* 0x000e300000201c00 */
[----:B------:R-:W2:Y:S01]  /*0b20*/  F2F.F32.F64 R28, R28 ;  /* 0x0000001c001c7310 */ /* 0x000ea20000301000 */
[----:B0-----:R-:W-:-:S07]  /*0b30*/  DMUL R14, R22, R14 ;  /* 0x0000000e160e7228 */ /* 0x001fce0000000000 */
[----:B-1----:R-:W-:Y:S08]  /*0b40*/  F2F.F64.F32 R12, R37 ;  /* 0x00000025000c7310 */ /* 0x002ff00000201800 */
[----:B--2---:R-:W0:Y:S02]  /*0b50*/  F2F.F64.F32 R10, R28 ;  /* 0x0000001c000a7310 */ /* 0x004e240000201800 */
[----:B0-----:R-:W-:-:S06]  /*0b60*/  DFMA R10, R14, R12, R10 ;  /* 0x0000000c0e0a722b */ /* 0x001fcc000000000a */
[----:B------:R1:W3:Y:S05]  /*0b70*/  F2F.F32.F64 R35, R10 ;  /* 0x0000000a00237310 */ /* 0x0002ea0000301000 */
.L_x_7:
[----:B------:R-:W-:Y:S05]  /*0b80*/  BSYNC.RECONVERGENT B1 ;  /* 0x0000000000017941 */ /* 0x000fea0003800200 */
.L_x_6:
[----:B------:R-:W-:-:S13]  /*0b90*/  LOP3.LUT P0, R8, R21, 0x3, RZ, 0xc0, !PT ;  /* 0x0000000315087812 */ /* 0x000fda000780c0ff */
[----:B------:R-:W-:Y:S05]  /*0ba0*/  @!P0 BRA `(.L_x_1) ;  /* 0x0000000000988947 */ /* 0x000fea0003800000 */
[----:B------:R-:W-:Y:S01]  /*0bb0*/  ISETP.NE.AND P0, PT, R8, 0x1, PT ;  /* 0x000000010800780c */ /* 0x000fe20003f05270 */
[----:B------:R-:W-:Y:S01]  /*0bc0*/  BSSY.RECONVERGENT B1, `(.L_x_8) ;  /* 0x0000018000017945 */ /* 0x000fe20003800200 */
[----:B------:R-:W-:-:S04]  /*0bd0*/  LOP3.LUT R21, R21, 0x1, RZ, 0xc0, !PT ;  /* 0x0000000115157812 */ /* 0x000fc800078ec0ff */
[----:B------:R-:W-:-:S07]  /*0be0*/  ISETP.NE.U32.AND P1, PT, R21, 0x1, PT ;  /* 0x000000011500780c */ /* 0x000fce0003f25070 */
[----:B------:R-:W-:Y:S06]  /*0bf0*/  @!P0 BRA `(.L_x_9) ;  /* 0x0000000000508947 */ /* 0x000fec0003800000 */
[C---:B------:R-:W-:Y:S01]  /*0c00*/  LEA R8, R25.reuse, R6, 0x2 ;  /* 0x0000000619087211 */ /* 0x040fe200078e10ff */
[C---:B01----:R-:W-:Y:S01]  /*0c10*/  IMAD R11, R25.reuse, R3, R0 ;  /* 0x00000003190b7224 */ /* 0x043fe200078e0200 */
[----:B------:R-:W-:-:S03]  /*0c20*/  IADD3 R25, PT, PT, R25, 0x2, RZ ;  /* 0x0000000219197810 */ /* 0x000fc60007ffe0ff */
[----:B------:R-:W-:Y:S01]  /*0c30*/  IMAD R26, R11, 0x4, R24 ;  /* 0x000000040b1a7824 */ /* 0x000fe200078e0218 */
[----:B------:R-:W0:Y:S01]  /*0c40*/  LDS.64 R8, [R8] ;  /* 0x0000000008087984 */ /* 0x000e220000000a00 */
[----:B--23--:R-:W-:Y:S02]  /*0c50*/  F2F.F64.F32 R10, R35 ;  /* 0x00000023000a7310 */ /* 0x00cfe40000201800 */
[----:B------:R-:W-:Y:S01]  /*0c60*/  IMAD R30, R3, 0x4, R26 ;  /* 0x00000004031e7824 */ /* 0x000fe200078e021a */
[----:B------:R-:W1:Y:S05]  /*0c70*/  LDS R21, [R26] ;  /* 0x000000001a157984 */ /* 0x000e6a0000000800 */
[----:B------:R-:W2:Y:S01]  /*0c80*/  LDS R30, [R30] ;  /* 0x000000001e1e7984 */ /* 0x000ea20000000800 */
[----:B0-----:R-:W0:Y:S08]  /*0c90*/  I2F.F64 R14, R8 ;  /* 0x00000008000e7312 */ /* 0x001e300000201c00 */
[----:B-1----:R-:W1:Y:S01]  /*0ca0*/  F2F.F64.F32 R12, R21 ;  /* 0x00000015000c7310 */ /* 0x002e620000201800 */
[----:B0-----:R-:W-:-:S08]  /*0cb0*/  DMUL R14, R22, R14 ;  /* 0x0000000e160e7228 */ /* 0x001fd00000000000 */
[----:B-1----:R-:W-:Y:S02]  /*0cc0*/  DFMA R28, R14, R12, R10 ;  /* 0x0000000c0e1c722b */ /* 0x002fe4000000000a */
[----:B------:R-:W0:Y:S08]  /*0cd0*/  I2F.F64 R14, R9 ;  /* 0x00000009000e7312 */ /* 0x000e300000201c00 */
[----:B------:R-:W1:Y:S01]  /*0ce0*/  F2F.F32.F64 R12, R28 ;  /* 0x0000001c000c7310 */ /* 0x000e620000301000 */
[----:B0-----:R-:W-:-:S07]  /*0cf0*/  DMUL R14, R22, R14 ;  /* 0x0000000e160e7228 */ /* 0x001fce0000000000 */
[----:B--2---:R-:W-:Y:S08]  /*0d00*/  F2F.F64.F32 R10, R30 ;  /* 0x0000001e000a7310 */ /* 0x004ff00000201800 */
[----:B-1----:R-:W0:Y:S02]  /*0d10*/  F2F.F64.F32 R12, R12 ;  /* 0x0000000c000c7310 */ /* 0x002e240000201800 */
[----:B0-----:R-:W-:-:S06]  /*0d20*/  DFMA R10, R14, R10, R12 ;  /* 0x0000000a0e0a722b */ /* 0x001fcc000000000c */
[----:B------:R4:W0:Y:S05]  /*0d30*/  F2F.F32.F64 R35, R10 ;  /* 0x0000000a00237310 */ /* 0x00082a0000301000 */
.L_x_9:
[----:B------:R-:W-:Y:S05]  /*0d40*/  BSYNC.RECONVERGENT B1 ;  /* 0x0000000000017941 */ /* 0x000fea0003800200 */
.L_x_8:
[----:B------:R-:W-:Y:S05]  /*0d50*/  @P1 BRA `(.L_x_1) ;  /* 0x00000000002c1947 */ /* 0x000fea0003800000 */
[----:B------:R-:W-:Y:S01]  /*0d60*/  IMAD R14, R25, 0x4, R6 ;  /* 0x00000004190e7824 */ /* 0x000fe200078e0206 */
[----:B0-23--:R-:W-:Y:S01]  /*0d70*/  F2F.F64.F32 R8, R35 ;  /* 0x0000002300087310 */ /* 0x00dfe20000201800 */
[----:B------:R-:W-:-:S04]  /*0d80*/  IMAD R25, R3, R25, R0 ;  /* 0x0000001903197224 */ /* 0x000fc800078e0200 */
[----:B------:R-:W1:Y:S01]  /*0d90*/  LDS R14, [R14] ;  /* 0x000000000e0e7984 */ /* 0x000e620000000800 */
[----:B------:R-:W-:-:S05]  /*0da0*/  IMAD R25, R25, 0x4, R24 ;  /* 0x0000000419197824 */ /* 0x000fca00078e0218 */
[----:B------:R-:W0:Y:S01]  /*0db0*/  LDS R12, [R25] ;  /* 0x00000000190c7984 */ /* 0x000e220000000800 */
[----:B-1--4-:R-:W1:Y:S08]  /*0dc0*/  I2F.F64 R10, R14 ;  /* 0x0000000e000a7312 */ /* 0x012e700000201c00 */
[----:B0-----:R-:W0:Y:S01]  /*0dd0*/  F2F.F64.F32 R12, R12 ;  /* 0x0000000c000c7310 */ /* 0x001e220000201800 */
[----:B-1----:R-:W-:-:S08]  /*0de0*/  DMUL R10, R22, R10 ;  /* 0x0000000a160a7228 */ /* 0x002fd00000000000 */
[----:B0-----:R-:W-:-:S06]  /*0df0*/  DFMA R8, R10, R12, R8 ;  /* 0x0000000c0a08722b */ /* 0x001fcc0000000008 */
[----:B------:R0:W1:Y:S05]  /*0e00*/  F2F.F32.F64 R35, R8 ;  /* 0x0000000800237310 */ /* 0x00006a0000301000 */
.L_x_1:
[----:B------:R-:W-:Y:S05]  /*0e10*/  BSYNC.RECONVERGENT B0 ;  /* 0x0000000000007941 */ /* 0x000fea0003800200 */
.L_x_0:
[----:B------:R-:W-:Y:S01]  /*0e20*/  ISETP.NE.AND P0, PT, R0, RZ, PT ;  /* 0x000000ff0000720c */ /* 0x000fe20003f05270 */
[----:B------:R-:W-:Y:S01]  /*0e30*/  BSSY.RECONVERGENT B0, `(.L_x_10) ;  /* 0x00000ab000007945 */ /* 0x000fe20003800200 */
[----:B0-----:R-:W-:Y:S02]  /*0e40*/  I2FP.F32.S32 R8, R27 ;  /* 0x0000001b00087245 */ /* 0x001fe40000201400 */
[----:B------:R-:W-:-:S03]  /*0e50*/  MOV R33, RZ ;  /* 0x000000ff00217202 */ /* 0x000fc60000000f00 */
[----:B------:R-:W-:-:S04]  /*0e60*/  FMUL R8, R19, R8 ;  /* 0x0000000813087220 */ /* 0x000fc80000400000 */
[----:B-123--:R-:W-:Y:S02]  /*0e70*/  FFMA R21, R16, R8, R35 ;  /* 0x0000000810157223 */ /* 0x00efe40000000023 */
[----:B------:R-:W-:Y:S05]  /*0e80*/  @!P0 BRA `(.L_x_11) ;  /* 0x0000000800948947 */ /* 0x000fea0003800000 */
[----:B------:R-:W0:Y:S01]  /*0e90*/  F2F.F64.F32 R24, R19 ;  /* 0x0000001300187310 */ /* 0x000e220000201800 */
[----:B------:R-:W-:Y:S01]  /*0ea0*/  ISETP.GE.U32.AND P0, PT, R0, 0x8, PT ;  /* 0x000000080000780c */ /* 0x000fe20003f06070 */
[----:B------:R-:W-:Y:S01]  /*0eb0*/  BSSY.RECONVERGENT B1, `(.L_x_12) ;  /* 0x000004e000017945 */ /* 0x000fe20003800200 */
[----:B------:R-:W-:Y:S02]  /*0ec0*/  IMAD.MOV.U32 R33, RZ, RZ, RZ ;  /* 0x000000ffff217224 */ /* 0x000fe400078e00ff */
[----:B------:R-:W-:Y:S01]  /*0ed0*/  IMAD.MOV.U32 R22, RZ, RZ, RZ ;  /* 0x000000ffff167224 */ /* 0x000fe200078e00ff */
[----:B0-----:R-:W-:-:S08]  /*0ee0*/  DADD R24, R24, R24 ;  /* 0x0000000018187229 */ /* 0x001fd00000000018 */
[----:B------:R-:W-:Y:S05]  /*0ef0*/  @!P0 BRA `(.L_x_13) ;  /* 0x0000000400248947 */ /* 0x000fea0003800000 */
[C---:B----4-:R-:W-:Y:S01]  /*0f00*/  IADD3 R11, PT, PT, R7.reuse, 0x100, RZ ;  /* 0x00000100070b7810 */ /* 0x050fe20007ffe0ff */
[----:B------:R-:W-:Y:S01]  /*0f10*/  VIADD R9, R7, 0x80 ;  /* 0x0000008007097836 */ /* 0x000fe20000000000 */
[----:B------:R-:W-:Y:S02]  /*0f20*/  LOP3.LUT R22, R0, 0x3f8, RZ, 0xc0, !PT ;  /* 0x000003f800167812 */ /* 0x000fe400078ec0ff */
[C---:B------:R-:W-:Y:S02]  /*0f30*/  LEA R8, R4.reuse, R11, 0x18 ;  /* 0x0000000b04087211 */ /* 0x040fe400078ec0ff */
[----:B------:R-:W-:Y:S01]  /*0f40*/  LEA R9, R4, R9, 0x18 ;  /* 0x0000000904097211 */ /* 0x000fe200078ec0ff */
[----:B------:R-:W-:Y:S01]  /*0f50*/  IMAD.MOV R30, RZ, RZ, -R22 ;  /* 0x000000ffff1e7224 */ /* 0x000fe200078e0a16 */
[----:B------:R-:W-:Y:S01]  /*0f60*/  MOV R33, RZ ;  /* 0x000000ff00217202 */ /* 0x000fe20000000f00 */
[----:B------:R-:W-:Y:S02]  /*0f70*/  IMAD R31, R5, 0x4, R8 ;  /* 0x00000004051f7824 */ /* 0x000fe400078e0208 */
[----:B------:R-:W-:-:S03]  /*0f80*/  VIADD R23, R9, 0x10 ;  /* 0x0000001009177836 */ /* 0x000fc60000000000 */
[----:B------:R-:W-:-:S07]  /*0f90*/  IADD3 R31, PT, PT, R31, 0x10, RZ ;  /* 0x000000101f1f7810 */ /* 0x000fce0007ffe0ff */
.L_x_14:
[----:B0-----:R-:W0:Y:S01]  /*0fa0*/  LDS.128 R8, [R23+-0x10] ;  /* 0xfffff00017087984 */ /* 0x001e220000000c00 */
[----:B-1----:R-:W-:Y:S01]  /*0fb0*/  F2F.F64.F32 R12, R33 ;  /* 0x00000021000c7310 */ /* 0x002fe20000201800 */
[----:B------:R-:W-:Y:S02]  /*0fc0*/  VIADD R30, R30, 0x8 ;  /* 0x000000081e1e7836 */ /* 0x000fe40000000000 */
[----:B------:R-:W1:Y:S03]  /*0fd0*/  LDS R36, [R31+-0x10] ;  /* 0xfffff0001f247984 */ /* 0x000e660000000800 */
[----:B------:R-:W-:Y:S01]  /*0fe0*/  ISETP.NE.AND P0, PT, R30, RZ, PT ;  /* 0x000000ff1e00720c */ /* 0x000fe20003f05270 */
[----:B------:R-:W2:Y:S04]  /*0ff0*/  LDS R34, [R31+-0xc] ;  /* 0xfffff4001f227984 */ /* 0x000ea80000000800 */
[----:B------:R-:W3:Y:S01]  /*1000*/  LDS R35, [R31+-0x8] ;  /* 0xfffff8001f237984 */ /* 0x000ee20000000800 */
[----:B0-----:R-:W0:Y:S08]  /*1010*/  I2F.F64 R26, R8 ;  /* 0x00000008001a7312 */ /* 0x001e300000201c00 */
[----:B-1----:R-:W1:Y:S01]  /*1020*/  F2F.F64.F32 R14, R36 ;  /* 0x00000024000e7310 */ /* 0x002e620000201800 */
[----:B0-----:R-:W-:-:S08]  /*1030*/  DMUL R26, R24, R26 ;  /* 0x0000001a181a7228 */ /* 0x001fd00000000000 */
[----:B-1----:R-:W-:Y:S02]  /*1040*/  DFMA R28, R26, R14, R12 ;  /* 0x0000000e1a1c722b */ /* 0x002fe4000000000c */
[----:B------:R-:W0:Y:S08]  /*1050*/  I2F.F64 R26, R9 ;  /* 0x00000009001a7312 */ /* 0x000e300000201c00 */
[----:B------:R-:W1:Y:S01]  /*1060*/  F2F.F32.F64 R28, R28 ;  /* 0x0000001c001c7310 */ /* 0x000e620000301000 */
[----:B0-----:R-:W-:-:S07]  /*1070*/  DMUL R26, R24, R26 ;  /* 0x0000001a181a7228 */ /* 0x001fce0000000000 */
[----:B--2---:R0:W-:Y:S08]  /*1080*/  F2F.F64.F32 R14, R34 ;  /* 0x00000022000e7310 */ /* 0x0041f00000201800 */
[----:B-1----:R-:W1:Y:S01]  /*1090*/  F2F.F64.F32 R12, R28 ;  /* 0x0000001c000c7310 */ /* 0x002e620000201800 */
[----:B0-----:R-:W-:Y:S07]  /*10a0*/  LDS R34, [R31] ;  /* 0x000000001f227984 */ /* 0x001fee0000000800 */
[----:B------:R-:W0:Y:S01]  /*10b0*/  I2F.F64 R28, R11 ;  /* 0x0000000b001c7312 */ /* 0x000e220000201c00 */
[----:B-1----:R-:W-:-:S07]  /*10c0*/  DFMA R32, R26, R14, R12 ;  /* 0x0000000e1a20722b */ /* 0x002fce000000000c */
[----:B------:R-:W1:Y:S01]  /*10d0*/  I2F.F64 R26, R10 ;  /* 0x0000000a001a7312 */ /* 0x000e620000201c00 */
[----:B0-----:R-:W-:-:S07]  /*10e0*/  DMUL R28, R24, R28 ;  /* 0x0000001c181c7228 */ /* 0x001fce0000000000 */
[----:B------:R-:W0:Y:S01]  /*10f0*/  F2F.F32.F64 R12, R32 ;  /* 0x00000020000c7310 */ /* 0x000e220000301000 */
[----:B-1----:R-:W-:-:S07]  /*1100*/  DMUL R26, R24, R26 ;  /* 0x0000001a181a7228 */ /* 0x002fce0000000000 */
[----:B---3--:R1:W-:Y:S02]  /*1110*/  F2F.F64.F32 R14, R35 ;  /* 0x00000023000e7310 */ /* 0x0083e40000201800 */
[----:B-1----:R-:W1:Y:S06]  /*1120*/  LDS R35, [R31+-0x4] ;  /* 0xfffffc001f237984 */ /* 0x002e6c0000000800 */
[----:B0-----:R-:W0:Y:S02]  /*1130*/  F2F.F64.F32 R12, R12 ;  /* 0x0000000c000c7310 */ /* 0x001e240000201800 */
[----:B0-----:R-:W-:Y:S01]  /*1140*/  DFMA R36, R26, R14, R12 ;  /* 0x0000000e1a24722b */ /* 0x001fe2000000000c */
[----:B------:R0:W2:Y:S09]  /*1150*/  LDS.128 R12, [R23] ;  /* 0x00000000170c7984 */ /* 0x0000b20000000c00 */
[----:B------:R3:W4:Y:S01]  /*1160*/  F2F.F32.F64 R37, R36 ;  /* 0x0000002400257310 */ /* 0x0007220000301000 */
[----:B0-----:R-:W-:Y:S01]  /*1170*/  VIADD R23, R23, 0x20 ;  /* 0x0000002017177836 */ /* 0x001fe20000000000 */
[----:B---3--:R-:W0:Y:S06]  /*1180*/  LDS R36, [R31+0x4] ;  /* 0x000004001f247984 */ /* 0x008e2c0000000800 */
[----:B-1----:R1:W-:Y:S08]  /*1190*/  F2F.F64.F32 R26, R35 ;  /* 0x00000023001a7310 */ /* 0x0023f00000201800 */
[----:B----4-:R-:W3:Y:S01]  /*11a0*/  F2F.F64.F32 R8, R37 ;  /* 0x0000002500087310 */ /* 0x010ee20000201800 */
[----:B-1----:R-:W1:Y:S01]  /*11b0*/  LDS R35, [R31+0x8] ;  /* 0x000008001f237984 */ /* 0x002e620000000800 */
[----:B---3--:R-:W-:-:S06]  /*11c0*/  DFMA R32, R28, R26, R8 ;  /* 0x0000001a1c20722b */ /* 0x008fcc0000000008 */
[----:B--2---:R-:W2:Y:S08]  /*11d0*/  I2F.F64 R28, R12 ;  /* 0x0000000c001c7312 */ /* 0x004eb00000201c00 */
[----:B------:R-:W3:Y:S01]  /*11e0*/  F2F.F32.F64 R8, R32 ;  /* 0x0000002000087310 */ /* 0x000ee20000301000 */
[----:B--2---:R-:W-:-:S07]  /*11f0*/  DMUL R28, R24, R28 ;  /* 0x0000001c181c7228 */ /* 0x004fce0000000000 */
[----:B------:R2:W-:Y:S08]  /*1200*/  F2F.F64.F32 R26, R34 ;  /* 0x00000022001a7310 */ /* 0x0005f00000201800 */
[----:B---3--:R-:W3:Y:S01]  /*1210*/  F2F.F64.F32 R8, R8 ;  /* 0x0000000800087310 */ /* 0x008ee20000201800 */
[----:B--2---:R2:W4:Y:S07]  /*1220*/  LDS R34, [R31+0xc] ;  /* 0x00000c001f227984 */ /* 0x00452e0000000800 */
[----:B0-----:R-:W-:Y:S01]  /*1230*/  F2F.F64.F32 R10, R36 ;  /* 0x00000024000a7310 */ /* 0x001fe20000201800 */
[----:B--2---:R-:W-:Y:S01]  /*1240*/  IADD3 R31, PT, PT, R31, 0x20, RZ ;  /* 0x000000201f1f7810 */ /* 0x004fe20007ffe0ff */
[----:B---3--:R-:W-:-:S06]  /*1250*/  DFMA R28, R28, R26, R8 ;  /* 0x0000001a1c1c722b */ /* 0x008fcc0000000008 */
[----:B------:R-:W0:Y:S08]  /*1260*/  I2F.F64 R26, R13 ;  /* 0x0000000d001a7312 */ /* 0x000e300000201c00 */
[----:B------:R-:W2:Y:S01]  /*1270*/  F2F.F32.F64 R28, R28 ;  /* 0x0000001c001c7310 */ /* 0x000ea20000301000 */
[----:B0-----:R-:W-:-:S07]  /*1280*/  DMUL R26, R24, R26 ;  /* 0x0000001a181a7228 */ /* 0x001fce0000000000 */
[----:B------:R-:W0:Y:S08]  /*1290*/  I2F.F64 R12, R15 ;  /* 0x0000000f000c7312 */ /* 0x000e300000201c00 */
[----:B--2---:R-:W2:Y:S01]  /*12a0*/  F2F.F64.F32 R8, R28 ;  /* 0x0000001c00087310 */ /* 0x004ea20000201800 */
[----:B0-----:R-:W-:Y:S02]  /*12b0*/  DMUL R12, R24, R12 ;  /* 0x0000000c180c7228 */ /* 0x001fe40000000000 */
[----:B--2---:R-:W-:-:S05]  /*12c0*/  DFMA R32, R26, R10, R8 ;  /* 0x0000000a1a20722b */ /* 0x004fca0000000008 */
[----:B------:R-:W0:Y:S08]  /*12d0*/  I2F.F64 R26, R14 ;  /* 0x0000000e001a7312 */ /* 0x000e300000201c00 */
[----:B------:R-:W2:Y:S01]  /*12e0*/  F2F.F32.F64 R32, R32 ;  /* 0x0000002000207310 */ /* 0x000ea20000301000 */
[----:B0-----:R-:W-:-:S07]  /*12f0*/  DMUL R26, R24, R26 ;  /* 0x0000001a181a7228 */ /* 0x001fce0000000000 */
[----:B-1----:R-:W-:Y:S08]  /*1300*/  F2F.F64.F32 R10, R35 ;  /* 0x00000023000a7310 */ /* 0x002ff00000201800 */
[----:B--2---:R-:W0:Y:S02]  /*1310*/  F2F.F64.F32 R8, R32 ;  /* 0x0000002000087310 */ /* 0x004e240000201800 */
[----:B0-----:R-:W-:-:S06]  /*1320*/  DFMA R26, R26, R10, R8 ;  /* 0x0000000a1a1a722b */ /* 0x001fcc0000000008 */
[----:B----4-:R-:W-:Y:S08]  /*1330*/  F2F.F64.F32 R10, R34 ;  /* 0x00000022000a7310 */ /* 0x010ff00000201800 */
[----:B------:R-:W0:Y:S08]  /*1340*/  F2F.F32.F64 R26, R26 ;  /* 0x0000001a001a7310 */ /* 0x000e300000301000 */
[----:B0-----:R-:W0:Y:S02]  /*1350*/  F2F.F64.F32 R8, R26 ;  /* 0x0000001a00087310 */ /* 0x001e240000201800 */
[----:B0-----:R-:W-:-:S06]  /*1360*/  DFMA R8, R12, R10, R8 ;  /* 0x0000000a0c08722b */ /* 0x001fcc0000000008 */
[----:B------:R0:W1:Y:S01]  /*1370*/  F2F.F32.F64 R33, R8 ;  /* 0x0000000800217310 */ /* 0x0000620000301000 */
[----:B------:R-:W-:Y:S05]  /*1380*/  @P0 BRA `(.L_x_14) ;  /* 0xfffffffc00040947 */ /* 0x000fea000383ffff */
.L_x_13:
[----:B------:R-:W-:Y:S05]  /*1390*/  BSYNC.RECONVERGENT B1 ;  /* 0x0000000000017941 */ /* 0x000fea0003800200 */
.L_x_12:
[----:B0-----:R-:W-:-:S13]  /*13a0*/  LOP3.LUT P0, R8, R0, 0x7, RZ, 0xc0, !PT ;  /* 0x0000000700087812 */ /* 0x001fda000780c0ff */
[----:B------:R-:W-:Y:S05]  /*13b0*/  @!P0 BRA `(.L_x_11) ;  /* 0x0000000400488947 */ /* 0x000fea0003800000 */
[----:B------:R-:W-:Y:S01]  /*13c0*/  ISETP.GE.U32.AND P0, PT, R8, 0x4, PT ;  /* 0x000000040800780c */ /* 0x000fe20003f06070 */
[C---:B------:R-:W-:Y:S01]  /*13d0*/  VIADD R29, R7.reuse, 0x80 ;  /* 0x00000080071d7836 */ /* 0x040fe20000000000 */
[----:B------:R-:W-:Y:S01]  /*13e0*/  LOP3.LUT R28, R0, 0x3, RZ, 0xc0, !PT ;  /* 0x00000003001c7812 */ /* 0x000fe200078ec0ff */
[----:B------:R-:W-:Y:S01]  /*13f0*/  VIADD R23, R7, 0x100 ;  /* 0x0000010007177836 */ /* 0x000fe20000000000 */
[----:B------:R-:W-:Y:S02]  /*1400*/  BSSY.RECONVERGENT B1, `(.L_x_15) ;  /* 0x0000027000017945 */ /* 0x000fe40003800200 */
[----:B------:R-:W-:Y:S02]  /*1410*/  ISETP.NE.AND P1, PT, R28, RZ, PT ;  /* 0x000000ff1c00720c */ /* 0x000fe40003f25270 */
[C---:B------:R-:W-:Y:S02]  /*1420*/  LEA R29, R4.reuse, R29, 0x18 ;  /* 0x0000001d041d7211 */ /* 0x040fe400078ec0ff */
[----:B------:R-:W-:-:S03]  /*1430*/  LEA R23, R4, R23, 0x18 ;  /* 0x0000001704177211 */ /* 0x000fc600078ec0ff */
[----:B------:R-:W-:Y:S06]  /*1440*/  @!P0 BRA `(.L_x_16) ;  /* 0x0000000000888947 */ /* 0x000fec0003800000 */
[C---:B------:R-:W-:Y:S01]  /*1450*/  LEA R36, R22.reuse, R29, 0x2 ;  /* 0x0000001d16247211 */ /* 0x040fe200078e10ff */
[----:B------:R-:W-:Y:S01]  /*1460*/  IMAD.IADD R30, R5, 0x1, R22 ;  /* 0x00000001051e7824 */ /* 0x000fe200078e0216 */
[----:B-1----:R-:W-:Y:S01]  /*1470*/  F2F.F64.F32 R8, R33 ;  /* 0x0000002100087310 */ /* 0x002fe20000201800 */
[----:B------:R-:W-:Y:S02]  /*1480*/  IADD3 R22, PT, PT, R22, 0x4, RZ ;  /* 0x0000000416167810 */ /* 0x000fe40007ffe0ff */
[----:B------:R-:W0:Y:S01]  /*1490*/  LDS.64 R26, [R36] ;  /* 0x00000000241a7984 */ /* 0x000e220000000a00 */
[----:B------:R-:W-:-:S05]  /*14a0*/  IMAD R30, R30, 0x4, R23 ;  /* 0x000000041e1e7824 */ /* 0x000fca00078e0217 */
[----:B----4-:R-:W1:Y:S04]  /*14b0*/  LDS R10, [R30] ;  /* 0x000000001e0a7984 */ /* 0x010e680000000800 */
[----:B------:R-:W2:Y:S04]  /*14c0*/  LDS R31, [R30+0x4] ;  /* 0x000004001e1f7984 */ /* 0x000ea80000000800 */
[----:B------:R-:W-:Y:S01]  /*14d0*/  LDS R37, [R30+0x8] ;  /* 0x000008001e257984 */ /* 0x000fe20000000800 */
[----:B0-----:R-:W0:Y:S08]  /*14e0*/  I2F.F64 R12, R26 ;  /* 0x0000001a000c7312 */ /* 0x001e300000201c00 */
[----:B-1----:R-:W1:Y:S01]  /*14f0*/  F2F.F64.F32 R10, R10 ;  /* 0x0000000a000a7310 */ /* 0x002e620000201800 */
[----:B0-----:R-:W-:-:S07]  /*1500*/  DMUL R12, R24, R12 ;  /* 0x0000000c180c7228 */ /* 0x001fce0000000000 */
[----:B------:R-:W0:Y:S01]  /*1510*/  I2F.F64 R14, R27 ;  /* 0x0000001b000e7312 */ /* 0x000e220000201c00 */
[----:B-1----:R-:W-:Y:S01]  /*1520*/  DFMA R34, R12, R10, R8 ;  /* 0x0000000a0c22722b */ /* 0x002fe20000000008 */
[----:B------:R-:W1:Y:S06]  /*1530*/  LDS.64 R8, [R36+0x8] ;  /* 0x0000080024087984 */ /* 0x000e6c0000000a00 */
[----:B--2---:R-:W-:Y:S01]  /*1540*/  F2F.F64.F32 R10, R31 ;  /* 0x0000001f000a7310 */ /* 0x004fe20000201800 */
[----:B0-----:R-:W-:-:S07]  /*1550*/  DMUL R14, R24, R14 ;  /* 0x0000000e180e7228 */ /* 0x001fce0000000000 */
[----:B------:R0:W2:Y:S02]  /*1560*/  F2F.F32.F64 R34, R34 ;  /* 0x0000002200227310 */ /* 0x0000a40000301000 */
[----:B0-----:R-:W0:Y:S06]  /*1570*/  LDS R35, [R30+0xc] ;  /* 0x00000c001e237984 */ /* 0x001e2c0000000800 */
[----:B--2---:R-:W2:Y:S02]  /*1580*/  F2F.F64.F32 R12, R34 ;  /* 0x00000022000c7310 */ /* 0x004ea40000201800 */
[----:B--2---:R-:W-:-:S06]  /*1590*/  DFMA R32, R14, R10, R12 ;  /* 0x0000000a0e20722b */ /* 0x004fcc000000000c */
[----:B-1----:R-:W1:Y:S08]  /*15a0*/  I2F.F64 R12, R8 ;  /* 0x00000008000c7312 */ /* 0x002e700000201c00 */
[----:B------:R-:W2:Y:S01]  /*15b0*/  F2F.F32.F64 R32, R32 ;  /* 0x0000002000207310 */ /* 0x000ea20000301000 */
[----:B-1----:R-:W-:-:S07]  /*15c0*/  DMUL R12, R24, R12 ;  /* 0x0000000c180c7228 */ /* 0x002fce0000000000 */
[----:B------:R-:W-:Y:S08]  /*15d0*/  F2F.F64.F32 R10, R37 ;  /* 0x00000025000a7310 */ /* 0x000ff00000201800 */
        /* <DEDUP_REMOVED lines=8> */
[----:B------:R0:W2:Y:S05]  /*1660*/  F2F.F32.F64 R33, R10 ;  /* 0x0000000a00217310 */ /* 0x0000aa0000301000 */
.L_x_16:
[----:B------:R-:W-:Y:S05]  /*1670*/  BSYNC.RECONVERGENT B1 ;  /* 0x0000000000017941 */ /* 0x000fea0003800200 */
.L_x_15:
[----:B------:R-:W-:Y:S05]  /*1680*/  @!P1 BRA `(.L_x_11) ;  /* 0x0000000000949947 */ /* 0x000fea0003800000 */
[----:B------:R-:W-:Y:S01]  /*1690*/  ISETP.NE.AND P0, PT, R28, 0x1, PT ;  /* 0x000000011c00780c */ /* 0x000fe20003f05270 */
[----:B------:R-:W-:Y:S01]  /*16a0*/  BSSY.RECONVERGENT B1, `(.L_x_17) ;  /* 0x0000017000017945 */ /* 0x000fe20003800200 */
[----:B------:R-:W-:-:S04]  /*16b0*/  LOP3.LUT R0, R0, 0x1, RZ, 0xc0, !PT ;  /* 0x0000000100007812 */ /* 0x000fc800078ec0ff */
[----:B------:R-:W-:-:S07]  /*16c0*/  ISETP.NE.U32.AND P1, PT, R0, 0x1, PT ;  /* 0x000000010000780c */ /* 0x000fce0003f25070 */
[----:B------:R-:W-:Y:S06]  /*16d0*/  @!P0 BRA `(.L_x_18) ;  /* 0x00000000004c8947 */ /* 0x000fec0003800000 */
[C---:B------:R-:W-:Y:S01]  /*16e0*/  IMAD R8, R22.reuse, 0x4, R29 ;  /* 0x0000000416087824 */ /* 0x040fe200078e021d */
[----:B------:R-:W-:Y:S01]  /*16f0*/  IADD3 R0, PT, PT, R5, R22, RZ ;  /* 0x0000001605007210 */ /* 0x000fe20007ffe0ff */
[----:B012-4-:R-:W-:Y:S01]  /*1700*/  F2F.F64.F32 R10, R33 ;  /* 0x00000021000a7310 */ /* 0x017fe20000201800 */
[----:B------:R-:W-:-:S03]  /*1710*/  IADD3 R22, PT, PT, R22, 0x2, RZ ;  /* 0x0000000216167810 */ /* 0x000fc60007ffe0ff */
[----:B------:R-:W0:Y:S01]  /*1720*/  LDS.64 R8, [R8] ;  /* 0x0000000008087984 */ /* 0x000e220000000a00 */
[----:B------:R-:W-:-:S05]  /*1730*/  IMAD R0, R0, 0x4, R23 ;  /* 0x0000000400007824 */ /* 0x000fca00078e0217 */
[----:B------:R-:W1:Y:S04]  /*1740*/  LDS R28, [R0] ;  /* 0x00000000001c7984 */ /* 0x000e680000000800 */
[----:B------:R-:W2:Y:S01]  /*1750*/  LDS R30, [R0+0x4] ;  /* 0x00000400001e7984 */ /* 0x000ea20000000800 */
        /* <DEDUP_REMOVED lines=11> */
.L_x_18:
[----:B------:R-:W-:Y:S05]  /*1810*/  BSYNC.RECONVERGENT B1 ;  /* 0x0000000000017941 */ /* 0x000fea0003800200 */
.L_x_17:
[----:B------:R-:W-:Y:S05]  /*1820*/  @P1 BRA `(.L_x_11) ;  /* 0x00000000002c1947 */ /* 0x000fea0003800000 */
[----:B------:R-:W-:Y:S01]  /*1830*/  IMAD R29, R22, 0x4, R29 ;  /* 0x00000004161d7824 */ /* 0x000fe200078e021d */
[----:B------:R-:W-:Y:S01]  /*1840*/  IADD3 R22, PT, PT, R5, R22, RZ ;  /* 0x0000001605167210 */ /* 0x000fe20007ffe0ff */
[----:B012---:R-:W-:Y:S04]  /*1850*/  F2F.F64.F32 R12, R33 ;  /* 0x00000021000c7310 */ /* 0x007fe80000201800 */
[----:B------:R-:W0:Y:S01]  /*1860*/  LDS R29, [R29] ;  /* 0x000000001d1d7984 */ /* 0x000e220000000800 */
[----:B------:R-:W-:-:S05]  /*1870*/  IMAD R22, R22, 0x4, R23 ;  /* 0x0000000416167824 */ /* 0x000fca00078e0217 */
[----:B---34-:R-:W1:Y:S01]  /*1880*/  LDS R10, [R22] ;  /* 0x00000000160a7984 */ /* 0x018e620000000800 */
[----:B0-----:R-:W0:Y:S08]  /*1890*/  I2F.F64 R8, R29 ;  /* 0x0000001d00087312 */ /* 0x001e300000201c00 */
[----:B-1----:R-:W1:Y:S01]  /*18a0*/  F2F.F64.F32 R10, R10 ;  /* 0x0000000a000a7310 */ /* 0x002e620000201800 */
[----:B0-----:R-:W-:-:S08]  /*18b0*/  DMUL R8, R24, R8 ;  /* 0x0000000818087228 */ /* 0x001fd00000000000 */
[----:B-1----:R-:W-:-:S06]  /*18c0*/  DFMA R8, R8, R10, R12 ;  /* 0x0000000a0808722b */ /* 0x002fcc000000000c */
[----:B------:R0:W1:Y:S05]  /*18d0*/  F2F.F32.F64 R33, R8 ;  /* 0x0000000800217310 */ /* 0x00006a0000301000 */
.L_x_11:
[----:B------:R-:W-:Y:S05]  /*18e0*/  BSYNC.RECONVERGENT B0 ;  /* 0x0000000000007941 */ /* 0x000fea0003800200 */
.L_x_10:
[----:B------:R-:W-:Y:S01]  /*18f0*/  I2FP.F32.S32 R0, R17 ;  /* 0x0000001100007245 */ /* 0x000fe20000201400 */
[----:B------:R-:W-:Y:S01]  /*1900*/  BSSY.RECONVERGENT B0, `(.L_x_19) ;  /* 0x0000018000007945 */ /* 0x000fe20003800200 */
[----:B------:R-:W-:Y:S02]  /*1910*/  IADD3 R7, PT, PT, R7, 0x3100, RZ ;  /* 0x0000310007077810 */ /* 0x000fe40007ffe0ff */
[----:B------:R-:W-:Y:S01]  /*1920*/  ISETP.NE.AND P0, PT, R2, RZ, PT ;  /* 0x000000ff0200720c */ /* 0x000fe20003f05270 */
[----:B------:R-:W-:Y:S01]  /*1930*/  FMUL R0, R19, R0 ;  /* 0x0000000013007220 */ /* 0x000fe20000400000 */
[----:B------:R-:W-:Y:S02]  /*1940*/  LEA R7, R4, R7, 0x18 ;  /* 0x0000000704077211 */ /* 0x000fe400078ec0ff */
[----:B------:R-:W-:Y:S01]  /*1950*/  ISETP.NE.AND P1, PT, R2, RZ, PT ;  /* 0x000000ff0200720c */ /* 0x000fe20003f25270 */
[----:B012---:R-:W-:Y:S02]  /*1960*/  FFMA R0, R16, R0, R33 ;  /* 0x0000000010007223 */ /* 0x007fe40000000021 */
[----:B------:R-:W-:-:S02]  /*1970*/  IMAD R7, R2, 0x4, R7 ;  /* 0x0000000402077824 */ /* 0x000fc400078e0207 */
[----:B------:R-:W-:-:S05]  /*1980*/  FADD R0, R21, R0 ;  /* 0x0000000015007221 */ /* 0x000fca0000000000 */
[----:B------:R0:W-:Y:S01]  /*1990*/  STS [R7], R0 ;  /* 0x0000000007007388 */ /* 0x0001e20000000800 */
[----:B------:R-:W-:Y:S06]  /*19a0*/  BAR.SYNC.DEFER_BLOCKING 0x0 ;  /* 0x0000000000007b1d */ /* 0x000fec0000010000 */
[----:B------:R-:W-:Y:S05]  /*19b0*/  @!P0 BRA `(.L_x_20) ;  /* 0x0000000000308947 */ /* 0x000fea0003800000 */
[----:B0-----:R-:W-:Y:S04]  /*19c0*/  LDS R0, [R18] ;  /* 0x0000000012007984 */ /* 0x001fe80000000800 */
[----:B------:R-:W0:Y:S02]  /*19d0*/  LDS R5, [R18+-0x4] ;  /* 0xfffffc0012057984 */ /* 0x000e240000000800 */
[----:B0-----:R-:W-:-:S05]  /*19e0*/  FADD R5, R0, R5 ;  /* 0x0000000500057221 */ /* 0x001fca0000000000 */
[----:B------:R-:W-:Y:S04]  /*19f0*/  STS [R18+-0x4], R5 ;  /* 0xfffffc0512007388 */ /* 0x000fe80000000800 */
[----:B------:R-:W-:Y:S04]  /*1a00*/  LDS R0, [R20] ;  /* 0x0000000014007984 */ /* 0x000fe80000000800 */
[----:B------:R-:W0:Y:S02]  /*1a10*/  LDS R9, [R20+-0x4] ;  /* 0xfffffc0014097984 */ /* 0x000e240000000800 */
[----:B0-----:R-:W-:-:S05]  /*1a20*/  FADD R9, R0, R9 ;  /* 0x0000000900097221 */ /* 0x001fca0000000000 */
[----:B------:R-:W-:Y:S04]  /*1a30*/  STS [R20+-0x4], R9 ;  /* 0xfffffc0914007388 */ /* 0x000fe80000000800 */
[----:B------:R-:W-:Y:S04]  /*1a40*/  LDS R0, [R7] ;  /* 0x0000000007007984 */ /* 0x000fe80000000800 */
[----:B---34-:R-:W0:Y:S02]  /*1a50*/  LDS R11, [R7+-0x4] ;  /* 0xfffffc00070b7984 */ /* 0x018e240000000800 */
[----:B0-----:R-:W-:-:S05]  /*1a60*/  FADD R0, R0, R11 ;  /* 0x0000000b00007221 */ /* 0x001fca0000000000 */
[----:B------:R1:W-:Y:S02]  /*1a70*/  STS [R7+-0x4], R0 ;  /* 0xfffffc0007007388 */ /* 0x0003e40000000800 */
.L_x_20:
[----:B------:R-:W-:Y:S05]  /*1a80*/  BSYNC.RECONVERGENT B0 ;  /* 0x0000000000007941 */ /* 0x000fea0003800200 */
.L_x_19:
[----:B------:R-:W-:Y:S08]  /*1a90*/  BAR.SYNC.DEFER_BLOCKING 0x0 ;  /* 0x0000000000007b1d */ /* 0x000ff00000010000 */
[----:B------:R-:W-:Y:S06]  /*1aa0*/  BAR.SYNC.DEFER_BLOCKING 0x0 ;  /* 0x0000000000007b1d */ /* 0x000fec0000010000 */
[----:B------:R-:W-:Y:S05]  /*1ab0*/  @P1 EXIT ;  /* 0x000000000000194d */ /* 0x000fea0003800000 */
[----:B------:R-:W0:Y:S01]  /*1ac0*/  LDCU.64 UR4, c[0x0][0x380] ;  /* 0x00007000ff0477ac */ /* 0x000e220008000a00 */
[----:B------:R-:W2:Y:S01]  /*1ad0*/  LDS R6, [R6+0x1100] ;  /* 0x0011000006067984 */ /* 0x000ea20000000800 */
[----:B01----:R-:W0:Y:S08]  /*1ae0*/  I2F.U64 R7, UR4 ;  /* 0x0000000400077d12 */ /* 0x003e300008301000 */
[----:B0-----:R-:W0:Y:S08]  /*1af0*/  MUFU.RCP R0, R7 ;  /* 0x0000000700007308 */ /* 0x001e300000001000 */
[----:B--2---:R-:W1:Y:S01]  /*1b00*/  FCHK P0, R6, R7 ;  /* 0x0000000706007302 */ /* 0x004e620000000000 */
[----:B0-----:R-:W-:-:S04]  /*1b10*/  FFMA R5, -R7, R0, 1 ;  /* 0x3f80000007057423 */ /* 0x001fc80000000100 */
[----:B------:R-:W-:-:S04]  /*1b20*/  FFMA R5, R0, R5, R0 ;  /* 0x0000000500057223 */ /* 0x000fc80000000000 */
[----:B------:R-:W-:-:S04]  /*1b30*/  FFMA R0, R6, R5, RZ ;  /* 0x0000000506007223 */ /* 0x000fc800000000ff */
[----:B------:R-:W-:-:S04]  /*1b40*/  FFMA R2, -R7, R0, R6 ;  /* 0x0000000007027223 */ /* 0x000fc80000000106 */
[----:B------:R-:W-:Y:S01]  /*1b50*/  FFMA R4, R5, R2, R0 ;  /* 0x0000000205047223 */ /* 0x000fe20000000000 */
[----:B-1----:R-:W-:Y:S06]  /*1b60*/  @!P0 BRA `(.L_x_21) ;  /* 0x0000000000148947 */ /* 0x002fec0003800000 */
[----:B------:R-:W-:Y:S01]  /*1b70*/  MOV R0, R6 ;  /* 0x0000000600007202 */ /* 0x000fe20000000f00 */
[----:B------:R-:W-:Y:S01]  /*1b80*/  IMAD.MOV.U32 R5, RZ, RZ, R7 ;  /* 0x000000ffff057224 */ /* 0x000fe200078e0007 */
[----:B------:R-:W-:-:S07]  /*1b90*/  MOV R8, 0x1bb0 ;  /* 0x00001bb000087802 */ /* 0x000fce0000000f00 */
[----:B---34-:R-:W-:Y:S05]  /*1ba0*/  CALL.REL.NOINC `($__internal_0_$__cuda_sm3x_div_rn_noftz_f32_slowpath) ;  /* 0x0000000400347944 */ /* 0x018fea0003c00000 */
[----:B------:R-:W-:-:S07]  /*1bb0*/  MOV R4, R2 ;  /* 0x0000000200047202 */ /* 0x000fce0000000f00 */
.L_x_21:
[----:B------:R-:W0:Y:S01]  /*1bc0*/  S2UR UR5, SR_CgaCtaId ;  /* 0x00000000000579c3 */ /* 0x000e220000008800 */
[----:B------:R-:W-:Y:S01]  /*1bd0*/  UMOV UR4, 0x400 ;  /* 0x0000040000047882 */ /* 0x000fe20000000000 */
[----:B------:R-:W1:Y:S02]  /*1be0*/  MUFU.RCP R2, R7 ;  /* 0x0000000700027308 */ /* 0x000e640000001000 */
[----:B-1----:R-:W-:-:S04]  /*1bf0*/  FFMA R5, -R7, R2, 1 ;  /* 0x3f80000007057423 */ /* 0x002fc80000000102 */
[----:B------:R-:W-:Y:S01]  /*1c00*/  FFMA R5, R2, R5, R2 ;  /* 0x0000000502057223 */ /* 0x000fe20000000002 */
[----:B0-----:R-:W-:-:S09]  /*1c10*/  ULEA UR4, UR5, UR4, 0x18 ;  /* 0x0000000405047291 */ /* 0x001fd2000f8ec0ff */
[----:B------:R-:W0:Y:S02]  /*1c20*/  LDS R0, [UR4+0x2100] ;  /* 0x00210004ff007984 */ /* 0x000e240008000800 */
[----:B------:R-:W1:Y:S02]  /*1c30*/  LDCU UR4, c[0x0][0x390] ;  /* 0x00007200ff0477ac */ /* 0x000e640008000800 */
[----:B-1----:R-:W-:Y:S01]  /*1c40*/  FADD R4, R4, UR4 ;  /* 0x0000000404047e21 */ /* 0x002fe20008000000 */
[----:B0-----:R-:W0:Y:S01]  /*1c50*/  FCHK P0, R0, R7 ;  /* 0x0000000700007302 */ /* 0x001e220000000000 */
[----:B------:R-:W-:-:S04]  /*1c60*/  FFMA R2, R5, R0, RZ ;  /* 0x0000000005027223 */ /* 0x000fc800000000ff */
[----:B------:R-:W-:-:S04]  /*1c70*/  FFMA R9, -R7, R2, R0 ;  /* 0x0000000207097223 */ /* 0x000fc80000000100 */
[----:B------:R-:W-:Y:S01]  /*1c80*/  FFMA R2, R5, R9, R2 ;  /* 0x0000000905027223 */ /* 0x000fe20000000002 */
[----:B0-----:R-:W-:Y:S06]  /*1c90*/  @!P0 BRA `(.L_x_22) ;  /* 0x00000000000c8947 */ /* 0x001fec0003800000 */
[----:B------:R-:W-:Y:S01]  /*1ca0*/  IMAD.MOV.U32 R5, RZ, RZ, R7 ;  /* 0x000000ffff057224 */ /* 0x000fe200078e0007 */
[----:B------:R-:W-:-:S07]  /*1cb0*/  MOV R8, 0x1cd0 ;  /* 0x00001cd000087802 */ /* 0x000fce0000000f00 */
[----:B---34-:R-:W-:Y:S05]  /*1cc0*/  CALL.REL.NOINC `($__internal_0_$__cuda_sm3x_div_rn_noftz_f32_slowpath) ;  /* 0x0000000000ec7944 */ /* 0x018fea0003c00000 */
.L_x_22:
[----:B------:R-:W0:Y:S02]  /*1cd0*/  LDCU.64 UR4, c[0x0][0x388] ;  /* 0x00007100ff0477ac */ /* 0x000e240008000a00 */
[----:B0-----:R-:W0:Y:S01]  /*1ce0*/  I2F.U64 R5, UR4 ;  /* 0x0000000400057d12 */ /* 0x001e220008301000 */
[----:B------:R-:W1:Y:S07]  /*1cf0*/  LDCU UR4, c[0x0][0x394] ;  /* 0x00007280ff0477ac */ /* 0x000e6e0008000800 */
[----:B0-----:R-:W0:Y:S08]  /*1d00*/  MUFU.RCP R8, R5 ;  /* 0x0000000500087308 */ /* 0x001e300000001000 */
[----:B------:R-:W2:Y:S01]  /*1d10*/  FCHK P0, R0, R5 ;  /* 0x0000000500007302 */ /* 0x000ea20000000000 */
[----:B0-----:R-:W-:-:S04]  /*1d20*/  FFMA R7, -R5, R8, 1 ;  /* 0x3f80000005077423 */ /* 0x001fc80000000108 */
[----:B------:R-:W-:Y:S01]  /*1d30*/  FFMA R9, R8, R7, R8 ;  /* 0x0000000708097223 */ /* 0x000fe20000000008 */
[----:B-1----:R-:W-:-:S03]  /*1d40*/  FADD R7, R2, UR4 ;  /* 0x0000000402077e21 */ /* 0x002fc60008000000 */
[----:B------:R-:W-:-:S04]  /*1d50*/  FFMA R8, R0, R9, RZ ;  /* 0x0000000900087223 */ /* 0x000fc800000000ff */
[----:B---34-:R-:W-:-:S04]  /*1d60*/  FFMA R10, -R5, R8, R0 ;  /* 0x00000008050a7223 */ /* 0x018fc80000000100 */
[----:B------:R-:W-:Y:S01]  /*1d70*/  FFMA R8, R9, R10, R8 ;  /* 0x0000000a09087223 */ /* 0x000fe20000000008 */
[----:B--2---:R-:W-:Y:S06]  /*1d80*/  @!P0 BRA `(.L_x_23) ;  /* 0x00000000000c8947 */ /* 0x004fec0003800000 */
[----:B------:R-:W-:-:S07]  /*1d90*/  MOV R8, 0x1db0 ;  /* 0x00001db000087802 */ /* 0x000fce0000000f00 */
[----:B------:R-:W-:Y:S05]  /*1da0*/  CALL.REL.NOINC `($__internal_0_$__cuda_sm3x_div_rn_noftz_f32_slowpath) ;  /* 0x0000000000b47944 */ /* 0x000fea0003c00000 */
[----:B------:R-:W-:-:S07]  /*1db0*/  MOV R8, R2 ;  /* 0x0000000200087202 */ /* 0x000fce0000000f00 */
.L_x_23:
[----:B------:R-:W0:Y:S01]  /*1dc0*/  S2UR UR5, SR_CgaCtaId ;  /* 0x00000000000579c3 */ /* 0x000e220000008800 */
[----:B------:R-:W-:Y:S01]  /*1dd0*/  UMOV UR4, 0x400 ;  /* 0x0000040000047882 */ /* 0x000fe20000000000 */
[----:B------:R-:W1:Y:S01]  /*1de0*/  MUFU.RCP R0, R5 ;  /* 0x0000000500007308 */ /* 0x000e620000001000 */
[----:B------:R-:W-:Y:S01]  /*1df0*/  FADD R7, R7, R8 ;  /* 0x0000000807077221 */ /* 0x000fe20000000000 */
[----:B-1----:R-:W-:-:S04]  /*1e00*/  FFMA R9, -R5, R0, 1 ;  /* 0x3f80000005097423 */ /* 0x002fc80000000100 */
[----:B------:R-:W-:Y:S01]  /*1e10*/  FFMA R0, R0, R9, R0 ;  /* 0x0000000900007223 */ /* 0x000fe20000000000 */
[----:B0-----:R-:W-:-:S09]  /*1e20*/  ULEA UR4, UR5, UR4, 0x18 ;  /* 0x0000000405047291 */ /* 0x001fd2000f8ec0ff */
[----:B------:R-:W0:Y:S02]  /*1e30*/  LDS R2, [UR4+0x3100] ;  /* 0x00310004ff027984 */ /* 0x000e240008000800 */
[----:B0-----:R-:W0:Y:S01]  /*1e40*/  FCHK P0, R2, R5 ;  /* 0x0000000502007302 */ /* 0x001e220000000000 */
[----:B------:R-:W-:-:S04]  /*1e50*/  FFMA R9, R0, R2, RZ ;  /* 0x0000000200097223 */ /* 0x000fc800000000ff */
[----:B------:R-:W-:-:S04]  /*1e60*/  FFMA R10, -R5, R9, R2 ;  /* 0x00000009050a7223 */ /* 0x000fc80000000102 */
[----:B------:R-:W-:Y:S01]  /*1e70*/  FFMA R10, R0, R10, R9 ;  /* 0x0000000a000a7223 */ /* 0x000fe20000000009 */
[----:B0-----:R-:W-:Y:S06]  /*1e80*/  @!P0 BRA `(.L_x_24) ;  /* 0x0000000000108947 */ /* 0x001fec0003800000 */
[----:B------:R-:W-:Y:S01]  /*1e90*/  IMAD.MOV.U32 R0, RZ, RZ, R2 ;  /* 0x000000ffff007224 */ /* 0x000fe200078e0002 */
[----:B------:R-:W-:-:S07]  /*1ea0*/  MOV R8, 0x1ec0 ;  /* 0x00001ec000087802 */ /* 0x000fce0000000f00 */
[----:B------:R-:W-:Y:S05]  /*1eb0*/  CALL.REL.NOINC `($__internal_0_$__cuda_sm3x_div_rn_noftz_f32_slowpath) ;  /* 0x0000000000707944 */ /* 0x000fea0003c00000 */
[----:B------:R-:W-:-:S07]  /*1ec0*/  MOV R10, R2 ;  /* 0x00000002000a7202 */ /* 0x000fce0000000f00 */
.L_x_24:
[----:B------:R-:W0:Y:S01]  /*1ed0*/  MUFU.RCP R0, R5 ;  /* 0x0000000500007308 */ /* 0x000e220000001000 */
[----:B------:R-:W-:Y:S01]  /*1ee0*/  FMUL R2, R6, R6 ;  /* 0x0000000606027220 */ /* 0x000fe20000400000 */
[----:B------:R-:W-:-:S06]  /*1ef0*/  FADD R7, R7, -R10 ;  /* 0x8000000a07077221 */ /* 0x000fcc0000000000 */
[----:B------:R-:W1:Y:S01]  /*1f00*/  FCHK P0, R2, R5 ;  /* 0x0000000502007302 */ /* 0x000e620000000000 */
[----:B0-----:R-:W-:-:S04]  /*1f10*/  FFMA R9, -R5, R0, 1 ;  /* 0x3f80000005097423 */ /* 0x001fc80000000100 */
[----:B------:R-:W-:-:S04]  /*1f20*/  FFMA R0, R0, R9, R0 ;  /* 0x0000000900007223 */ /* 0x000fc80000000000 */
[----:B------:R-:W-:-:S04]  /*1f30*/  FFMA R9, R0, R2, RZ ;  /* 0x0000000200097223 */ /* 0x000fc800000000ff */
[----:B------:R-:W-:-:S04]  /*1f40*/  FFMA R8, -R5, R9, R2 ;  /* 0x0000000905087223 */ /* 0x000fc80000000102 */
[----:B------:R-:W-:Y:S01]  /*1f50*/  FFMA R0, R0, R8, R9 ;  /* 0x0000000800007223 */ /* 0x000fe20000000009 */
[----:B-1----:R-:W-:Y:S06]  /*1f60*/  @!P0 BRA `(.L_x_25) ;  /* 0x0000000000108947 */ /* 0x002fec0003800000 */
[----:B------:R-:W-:Y:S01]  /*1f70*/  IMAD.MOV.U32 R0, RZ, RZ, R2 ;  /* 0x000000ffff007224 */ /* 0x000fe200078e0002 */
[----:B------:R-:W-:-:S07]  /*1f80*/  MOV R8, 0x1fa0 ;  /* 0x00001fa000087802 */ /* 0x000fce0000000f00 */
[----:B------:R-:W-:Y:S05]  /*1f90*/  CALL.REL.NOINC `($__internal_0_$__cuda_sm3x_div_rn_noftz_f32_slowpath) ;  /* 0x0000000000387944 */ /* 0x000fea0003c00000 */
[----:B------:R-:W-:-:S07]  /*1fa0*/  MOV R0, R2 ;  /* 0x0000000200007202 */ /* 0x000fce0000000f00 */
.L_x_25:
[----:B------:R-:W0:Y:S01]  /*1fb0*/  S2R R2, SR_CTAID.X ;  /* 0x0000000000027919 */ /* 0x000e220000002500 */
[----:B------:R-:W1:Y:S01]  /*1fc0*/  LDC R5, c[0x0][0x398] ;  /* 0x0000e600ff057b82 */ /* 0x000e620000000800 */
[----:B------:R-:W-:-:S07]  /*1fd0*/  FADD R7, R7, R0 ;  /* 0x0000000007077221 */ /* 0x000fce0000000000 */
[----:B------:R-:W0:Y:S08]  /*1fe0*/  S2UR UR4, SR_CTAID.Y ;  /* 0x00000000000479c3 */ /* 0x000e300000002600 */
[----:B------:R-:W2:Y:S01]  /*1ff0*/  LDC.64 R8, c[0x0][0x3b8] ;  /* 0x0000ee00ff087b82 */ /* 0x000ea20000000a00 */
[----:B-1----:R-:W-:-:S04]  /*2000*/  FADD R0, R5, R5 ;  /* 0x0000000505007221 */ /* 0x002fc80000000000 */
[----:B------:R-:W-:Y:S01]  /*2010*/  FFMA R7, R6, -R0, R7 ;  /* 0x8000000006077223 */ /* 0x000fe20000000007 */
[----:B0-----:R-:W-:-:S03]  /*2020*/  IMAD R3, R3, R2, UR4 ;  /* 0x0000000403037e24 */ /* 0x001fc6000f8e0202 */
[----:B------:R-:W-:-:S04]  /*2030*/  FFMA R7, -R4, R4, R7 ;  /* 0x0000000404077223 */ /* 0x000fc80000000107 */
[----:B------:R-:W-:Y:S01]  /*2040*/  FFMA R7, R7, 0.5, R4 ;  /* 0x3f00000007077823 */ /* 0x000fe20000000004 */
[----:B--2---:R-:W-:-:S05]  /*2050*/  IMAD.WIDE.U32 R2, R3, 0x4, R8 ;  /* 0x0000000403027825 */ /* 0x004fca00078e0008 */
[----:B------:R-:W-:Y:S01]  /*2060*/  STG.E desc[UR6][R2.64], R7 ;  /* 0x0000000702007986 */ /* 0x000fe2000c101906 */
[----:B------:R-:W-:Y:S05]  /*2070*/  EXIT ;  /* 0x000000000000794d */ /* 0x000fea0003800000 */
        .weak           $__internal_0_$__cuda_sm3x_div_rn_noftz_f32_slowpath
        .type           $__internal_0_$__cuda_sm3x_div_rn_noftz_f32_slowpath,@function
        .size           $__internal_0_$__cuda_sm3x_div_rn_noftz_f32_slowpath,(.L_x_425 - $__internal_0_$__cuda_sm3x_div_rn_noftz_f32_slowpath)
$__internal_0_$__cuda_sm3x_div_rn_noftz_f32_slowpath:
[----:B------:R-:W-:Y:S02]  /*2080*/  SHF.R.U32.HI R9, RZ, 0x17, R5 ;  /* 0x00000017ff097819 */ /* 0x000fe40000011605 */
[--C-:B------:R-:W-:Y:S02]  /*2090*/  SHF.R.U32.HI R2, RZ, 0x17, R0.reuse ;  /* 0x00000017ff027819 */ /* 0x100fe40000011600 */
[----:B------:R-:W-:Y:S02]  /*20a0*/  LOP3.LUT R16, R9, 0xff, RZ, 0xc0, !PT ;  /* 0x000000ff09107812 */ /* 0x000fe400078ec0ff */
[----:B------:R-:W-:Y:S01]  /*20b0*/  LOP3.LUT R14, R2, 0xff, RZ, 0xc0, !PT ;  /* 0x000000ff020e7812 */ /* 0x000fe200078ec0ff */
[----:B------:R-:W-:Y:S01]  /*20c0*/  IMAD.MOV.U32 R2, RZ, RZ, R0 ;  /* 0x000000ffff027224 */ /* 0x000fe200078e0000 */
[----:B------:R-:W-:Y:S01]  /*20d0*/  MOV R9, R5 ;  /* 0x0000000500097202 */ /* 0x000fe20000000f00 */
[----:B------:R-:W-:Y:S01]  /*20e0*/  VIADD R12, R16, 0xffffffff ;  /* 0xffffffff100c7836 */ /* 0x000fe20000000000 */
[----:B------:R-:W-:-:S04]  /*20f0*/  IADD3 R11, PT, PT, R14, -0x1, RZ ;  /* 0xffffffff0e0b7810 */ /* 0x000fc80007ffe0ff */
[----:B------:R-:W-:-:S04]  /*2100*/  ISETP.GT.U32.AND P0, PT, R12, 0xfd, PT ;  /* 0x000000fd0c00780c */ /* 0x000fc80003f04070 */
[----:B------:R-:W-:-:S13]  /*2110*/  ISETP.GT.U32.OR P0, PT, R11, 0xfd, P0 ;  /* 0x000000fd0b00780c */ /* 0x000fda0000704470 */
[----:B------:R-:W-:Y:S01]  /*2120*/  @!P0 IMAD.MOV.U32 R10, RZ, RZ, RZ ;  /* 0x000000ffff0a8224 */ /* 0x000fe200078e00ff */
[----:B------:R-:W-:Y:S06]  /*2130*/  @!P0 BRA `(.L_x_26) ;  /* 0x00000000005c8947 */ /* 0x000fec0003800000 */
[----:B------:R-:W-:Y:S02]  /*2140*/  FSETP.GTU.FTZ.AND P0, PT, |R0|, +INF , PT ;  /* 0x7f8000000000780b */ /* 0x000fe40003f1c200 */
[----:B------:R-:W-:-:S04]  /*2150*/  FSETP.GTU.FTZ.AND P1, PT, |R5|, +INF , PT ;  /* 0x7f8000000500780b */ /* 0x000fc80003f3c200 */
[----:B------:R-:W-:-:S13]  /*2160*/  PLOP3.LUT P0, PT, P0, P1, PT, 0xf8, 0x8f ;  /* 0x00000000008f781c */ /* 0x000fda0000703f70 */
[----:B------:R-:W-:Y:S05]  /*2170*/  @P0 BRA `(.L_x_27) ;  /* 0x0000000400440947 */ /* 0x000fea0003800000 */
[----:B------:R-:W-:-:S13]  /*2180*/  LOP3.LUT P0, RZ, R9, 0x7fffffff, R2, 0xc8, !PT ;  /* 0x7fffffff09ff7812 */ /* 0x000fda000780c802 */
[----:B------:R-:W-:Y:S05]  /*2190*/  @!P0 BRA `(.L_x_28) ;  /* 0x0000000400348947 */ /* 0x000fea0003800000 */
[C---:B------:R-:W-:Y:S02]  /*21a0*/  FSETP.NEU.FTZ.AND P2, PT, |R0|.reuse, +INF , PT ;  /* 0x7f8000000000780b */ /* 0x040fe40003f5d200 */
[----:B------:R-:W-:Y:S02]  /*21b0*/  FSETP.NEU.FTZ.AND P1, PT, |R5|, +INF , PT ;  /* 0x7f8000000500780b */ /* 0x000fe40003f3d200 */
[----:B------:R-:W-:-:S11]  /*21c0*/  FSETP.NEU.FTZ.AND P0, PT, |R0|, +INF , PT ;  /* 0x7f8000000000780b */ /* 0x000fd60003f1d200 */
[----:B------:R-:W-:Y:S05]  /*21d0*/  @!P1 BRA !P2, `(.L_x_28) ;  /* 0x0000000400249947 */ /* 0x000fea0005000000 */
[----:B------:R-:W-:-:S04]  /*21e0*/  LOP3.LUT P2, RZ, R2, 0x7fffffff, RZ, 0xc0, !PT ;  /* 0x7fffffff02ff7812 */ /* 0x000fc8000784c0ff */
[----:B------:R-:W-:-:S13]  /*21f0*/  PLOP3.LUT P1, PT, P1, P2, PT, 0x2f, 0xf2 ;  /* 0x0000000000f2781c */ /* 0x000fda0000f24577 */
[----:B------:R-:W-:Y:S05]  /*2200*/  @P1 BRA `(.L_x_29) ;  /* 0x0000000400101947 */ /* 0x000fea0003800000 */
[----:B------:R-:W-:-:S04]  /*2210*/  LOP3.LUT P1, RZ, R9, 0x7fffffff, RZ, 0xc0, !PT ;  /* 0x7fffffff09ff7812 */ /* 0x000fc8000782c0ff */
[----:B------:R-:W-:-:S13]  /*2220*/  PLOP3.LUT P0, PT, P0, P1, PT, 0x2f, 0xf2 ;  /* 0x0000000000f2781c */ /* 0x000fda0000702577 */
[----:B------:R-:W-:Y:S05]  /*2230*/  @P0 BRA `(.L_x_30) ;  /* 0x0000000000f80947 */ /* 0x000fea0003800000 */
[----:B------:R-:W-:Y:S02]  /*2240*/  ISETP.GE.AND P0, PT, R11, RZ, PT ;  /* 0x000000ff0b00720c */ /* 0x000fe40003f06270 */
[----:B------:R-:W-:-:S11]  /*2250*/  ISETP.GE.AND P1, PT, R12, RZ, PT ;  /* 0x000000ff0c00720c */ /* 0x000fd60003f26270 */
[----:B------:R-:W-:Y:S01]  /*2260*/  @P0 MOV R10, RZ ;  /* 0x000000ff000a0202 */ /* 0x000fe20000000f00 */
[----:B------:R-:W-:Y:S02]  /*2270*/  @!P0 IMAD.MOV.U32 R10, RZ, RZ, -0x40 ;  /* 0xffffffc0ff0a8424 */ /* 0x000fe400078e00ff */
[----:B------:R-:W-:Y:S01]  /*2280*/  @!P0 FFMA R2, R0, 1.84467440737095516160e+19, RZ ;  /* 0x5f80000000028823 */ /* 0x000fe200000000ff */
[----:B------:R-:W-:Y:S02]  /*2290*/  @!P1 FFMA R9, R5, 1.84467440737095516160e+19, RZ ;  /* 0x5f80000005099823 */ /* 0x000fe400000000ff */
[----:B------:R-:W-:-:S07]  /*22a0*/  @!P1 IADD3 R10, PT, PT, R10, 0x40, RZ ;  /* 0x000000400a0a9810 */ /* 0x000fce0007ffe0ff */
.L_x_26:
[----:B------:R-:W-:-:S05]  /*22b0*/  LEA R12, R16, 0xc0800000, 0x17 ;  /* 0xc0800000100c7811 */ /* 0x000fca00078eb8ff */
[----:B------:R-:W-:Y:S01]  /*22c0*/  IMAD.IADD R12, R9, 0x1, -R12 ;  /* 0x00000001090c7824 */ /* 0x000fe200078e0a0c */
[----:B------:R-:W-:-:S03]  /*22d0*/  IADD3 R9, PT, PT, R14, -0x7f, RZ ;  /* 0xffffff810e097810 */ /* 0x000fc60007ffe0ff */
[----:B------:R-:W0:Y:S01]  /*22e0*/  MUFU.RCP R11, R12 ;  /* 0x0000000c000b7308 */ /* 0x000e220000001000 */
[----:B------:R-:W-:Y:S01]  /*22f0*/  FADD.FTZ R13, -R12, -RZ ;  /* 0x800000ff0c0d7221 */ /* 0x000fe20000010100 */
[----:B------:R-:W-:-:S03]  /*2300*/  IMAD R2, R9, -0x800000, R2 ;  /* 0xff80000009027824 */ /* 0x000fc600078e0202 */
[----:B0-----:R-:W-:-:S04]  /*2310*/  FFMA R14, R11, R13, 1 ;  /* 0x3f8000000b0e7423 */ /* 0x001fc8000000000d */
[----:B------:R-:W-:-:S04]  /*2320*/  FFMA R18, R11, R14, R11 ;  /* 0x0000000e0b127223 */ /* 0x000fc8000000000b */
[----:B------:R-:W-:-:S04]  /*2330*/  FFMA R11, R2, R18, RZ ;  /* 0x00000012020b7223 */ /* 0x000fc800000000ff */
[----:B------:R-:W-:-:S04]  /*2340*/  FFMA R14, R13, R11, R2 ;  /* 0x0000000b0d0e7223 */ /* 0x000fc80000000002 */
[----:B------:R-:W-:Y:S01]  /*2350*/  FFMA R15, R18, R14, R11 ;  /* 0x0000000e120f7223 */ /* 0x000fe2000000000b */
[----:B------:R-:W-:-:S03]  /*2360*/  IADD3 R11, PT, PT, R9, 0x7f, -R16 ;  /* 0x0000007f090b7810 */ /* 0x000fc60007ffe810 */
[----:B------:R-:W-:Y:S02]  /*2370*/  FFMA R14, R13, R15, R2 ;  /* 0x0000000f0d0e7223 */ /* 0x000fe40000000002 */
[----:B------:R-:W-:Y:S02]  /*2380*/  IMAD.IADD R11, R11, 0x1, R10 ;  /* 0x000000010b0b7824 */ /* 0x000fe400078e020a */
[----:B------:R-:W-:-:S05]  /*2390*/  FFMA R2, R18, R14, R15 ;  /* 0x0000000e12027223 */ /* 0x000fca000000000f */
[----:B------:R-:W-:-:S04]  /*23a0*/  SHF.R.U32.HI R9, RZ, 0x17, R2 ;  /* 0x00000017ff097819 */ /* 0x000fc80000011602 */
[----:B------:R-:W-:-:S04]  /*23b0*/  LOP3.LUT R9, R9, 0xff, RZ, 0xc0, !PT ;  /* 0x000000ff09097812 */ /* 0x000fc800078ec0ff */
[----:B------:R-:W-:-:S05]  /*23c0*/  IADD3 R13, PT, PT, R9, R11, RZ ;  /* 0x0000000b090d7210 */ /* 0x000fca0007ffe0ff */
[----:B------:R-:W-:-:S05]  /*23d0*/  VIADD R9, R13, 0xffffffff ;  /* 0xffffffff0d097836 */ /* 0x000fca0000000000 */
[----:B------:R-:W-:-:S13]  /*23e0*/  ISETP.GE.U32.AND P0, PT, R9, 0xfe, PT ;  /* 0x000000fe0900780c */ /* 0x000fda0003f06070 */
[----:B------:R-:W-:Y:S05]  /*23f0*/  @!P0 BRA `(.L_x_31) ;  /* 0x0000000000808947 */ /* 0x000fea0003800000 */
[----:B------:R-:W-:-:S13]  /*2400*/  ISETP.GT.AND P0, PT, R13, 0xfe, PT ;  /* 0x000000fe0d00780c */ /* 0x000fda0003f04270 */
[----:B------:R-:W-:Y:S05]  /*2410*/  @P0 BRA `(.L_x_32) ;  /* 0x00000000006c0947 */ /* 0x000fea0003800000 */
[----:B------:R-:W-:-:S13]  /*2420*/  ISETP.GE.AND P0, PT, R13, 0x1, PT ;  /* 0x000000010d00780c */ /* 0x000fda0003f06270 */
[----:B------:R-:W-:Y:S05]  /*2430*/  @P0 BRA `(.L_x_33) ;  /* 0x0000000000980947 */ /* 0x000fea0003800000 */
[----:B------:R-:W-:Y:S02]  /*2440*/  ISETP.GE.AND P0, PT, R13, -0x18, PT ;  /* 0xffffffe80d00780c */ /* 0x000fe40003f06270 */
[----:B------:R-:W-:-:S11]  /*2450*/  LOP3.LUT R2, R2, 0x80000000, RZ, 0xc0, !PT ;  /* 0x8000000002027812 */ /* 0x000fd600078ec0ff */
[----:B------:R-:W-:Y:S05]  /*2460*/  @!P0 BRA `(.L_x_33) ;  /* 0x00000000008c8947 */ /* 0x000fea0003800000 */
[CCC-:B------:R-:W-:Y:S01]  /*2470*/  FFMA.RZ R9, R18.reuse, R14.reuse, R15.reuse ;  /* 0x0000000e12097223 */ /* 0x1c0fe2000000c00f */
[C---:B------:R-:W-:Y:S01]  /*2480*/  IADD3 R12, PT, PT, R13.reuse, 0x20, RZ ;  /* 0x000000200d0c7810 */ /* 0x040fe20007ffe0ff */
[CCC-:B------:R-:W-:Y:S01]  /*2490*/  FFMA.RM R10, R18.reuse, R14.reuse, R15.reuse ;  /* 0x0000000e120a7223 */ /* 0x1c0fe2000000400f */
[----:B------:R-:W-:Y:S02]  /*24a0*/  ISETP.NE.AND P2, PT, R13, RZ, PT ;  /* 0x000000ff0d00720c */ /* 0x000fe40003f45270 */
[----:B------:R-:W-:Y:S01]  /*24b0*/  LOP3.LUT R11, R9, 0x7fffff, RZ, 0xc0, !PT ;  /* 0x007fffff090b7812 */ /* 0x000fe200078ec0ff */
[----:B------:R-:W-:Y:S01]  /*24c0*/  FFMA.RP R9, R18, R14, R15 ;  /* 0x0000000e12097223 */ /* 0x000fe2000000800f */
[----:B------:R-:W-:Y:S01]  /*24d0*/  ISETP.NE.AND P1, PT, R13, RZ, PT ;  /* 0x000000ff0d00720c */ /* 0x000fe20003f25270 */
[----:B------:R-:W-:Y:S01]  /*24e0*/  IMAD.MOV R13, RZ, RZ, -R13 ;  /* 0x000000ffff0d7224 */ /* 0x000fe200078e0a0d */
[----:B------:R-:W-:Y:S02]  /*24f0*/  LOP3.LUT R11, R11, 0x800000, RZ, 0xfc, !PT ;  /* 0x008000000b0b7812 */ /* 0x000fe400078efcff */
[----:B------:R-:W-:-:S02]  /*2500*/  FSETP.NEU.FTZ.AND P0, PT, R9, R10, PT ;  /* 0x0000000a0900720b */ /* 0x000fc40003f1d000 */
[----:B------:R-:W-:Y:S02]  /*2510*/  SHF.L.U32 R12, R11, R12, RZ ;  /* 0x0000000c0b0c7219 */ /* 0x000fe400000006ff */
[----:B------:R-:W-:Y:S02]  /*2520*/  SEL R10, R13, RZ, P2 ;  /* 0x000000ff0d0a7207 */ /* 0x000fe40001000000 */
[----:B------:R-:W-:Y:S02]  /*2530*/  ISETP.NE.AND P1, PT, R12, RZ, P1 ;  /* 0x000000ff0c00720c */ /* 0x000fe40000f25270 */
[----:B------:R-:W-:Y:S02]  /*2540*/  SHF.R.U32.HI R10, RZ, R10, R11 ;  /* 0x0000000aff0a7219 */ /* 0x000fe4000001160b */
[----:B------:R-:W-:Y:S02]  /*2550*/  PLOP3.LUT P0, PT, P0, P1, PT, 0xf8, 0x8f ;  /* 0x00000000008f781c */ /* 0x000fe40000703f70 */
[----:B------:R-:W-:-:S02]  /*2560*/  SHF.R.U32.HI R12, RZ, 0x1, R10 ;  /* 0x00000001ff0c7819 */ /* 0x000fc4000001160a */
[----:B------:R-:W-:-:S04]  /*2570*/  SEL R9, RZ, 0x1, !P0 ;  /* 0x00000001ff097807 */ /* 0x000fc80004000000 */
[----:B------:R-:W-:-:S04]  /*2580*/  LOP3.LUT R9, R9, 0x1, R12, 0xf8, !PT ;  /* 0x0000000109097812 */ /* 0x000fc800078ef80c */
[----:B------:R-:W-:-:S04]  /*2590*/  LOP3.LUT R9, R9, R10, RZ, 0xc0, !PT ;  /* 0x0000000a09097212 */ /* 0x000fc800078ec0ff */
[----:B------:R-:W-:-:S04]  /*25a0*/  IADD3 R9, PT, PT, R12, R9, RZ ;  /* 0x000000090c097210 */ /* 0x000fc80007ffe0ff */
[----:B------:R-:W-:Y:S01]  /*25b0*/  LOP3.LUT R2, R9, R2, RZ, 0xfc, !PT ;  /* 0x0000000209027212 */ /* 0x000fe200078efcff */
[----:B------:R-:W-:Y:S06]  /*25c0*/  BRA `(.L_x_33) ;  /* 0x0000000000347947 */ /* 0x000fec0003800000 */
.L_x_32:
[----:B------:R-:W-:-:S04]  /*25d0*/  LOP3.LUT R2, R2, 0x80000000, RZ, 0xc0, !PT ;  /* 0x8000000002027812 */ /* 0x000fc800078ec0ff */
[----:B------:R-:W-:Y:S01]  /*25e0*/  LOP3.LUT R2, R2, 0x7f800000, RZ, 0xfc, !PT ;  /* 0x7f80000002027812 */ /* 0x000fe200078efcff */
[----:B------:R-:W-:Y:S06]  /*25f0*/  BRA `(.L_x_33) ;  /* 0x0000000000287947 */ /* 0x000fec0003800000 */
.L_x_31:
[----:B------:R-:W-:Y:S01]  /*2600*/  IMAD R2, R11, 0x800000, R2 ;  /* 0x008000000b027824 */ /* 0x000fe200078e0202 */
[----:B------:R-:W-:Y:S06]  /*2610*/  BRA `(.L_x_33) ;  /* 0x0000000000207947 */ /* 0x000fec0003800000 */
.L_x_30:
[----:B------:R-:W-:-:S04]  /*2620*/  LOP3.LUT R2, R9, 0x80000000, R2, 0x48, !PT ;  /* 0x8000000009027812 */ /* 0x000fc800078e4802 */
[----:B------:R-:W-:Y:S01]  /*2630*/  LOP3.LUT R2, R2, 0x7f800000, RZ, 0xfc, !PT ;  /* 0x7f80000002027812 */ /* 0x000fe200078efcff */
[----:B------:R-:W-:Y:S06]  /*2640*/  BRA `(.L_x_33) ;  /* 0x0000000000147947 */ /* 0x000fec0003800000 */
.L_x_29:
[----:B------:R-:W-:Y:S01]  /*2650*/  LOP3.LUT R2, R9, 0x80000000, R2, 0x48, !PT ;  /* 0x8000000009027812 */ /* 0x000fe200078e4802 */
[----:B------:R-:W-:Y:S06]  /*2660*/  BRA `(.L_x_33) ;  /* 0x00000000000c7947 */ /* 0x000fec0003800000 */
.L_x_28:
[----:B------:R-:W0:Y:S01]  /*2670*/  MUFU.RSQ R2, -QNAN ;  /* 0xffc0000000027908 */ /* 0x000e220000001400 */
[----:B------:R-:W-:Y:S05]  /*2680*/  BRA `(.L_x_33) ;  /* 0x0000000000047947 */ /* 0x000fea0003800000 */
.L_x_27:
[----:B------:R-:W-:-:S07]  /*2690*/  FADD.FTZ R2, R0, R5 ;  /* 0x0000000500027221 */ /* 0x000fce0000010000 */
.L_x_33:
[----:B------:R-:W-:-:S04]  /*26a0*/  HFMA2 R9, -RZ, RZ, 0, 0 ;  /* 0x00000000ff097431 */ /* 0x000fc800000001ff */
[----:B0-----:R-:W-:Y:S05]  /*26b0*/  RET.REL.NODEC R8 `(_Z16transitionKernelILj1EEvmmfffPKjS1_PKfPf) ;  /* 0xffffffd808507950 */ /* 0x001fea0003c3ffff */
.L_x_34:
[----:B------:R-:W-:-:S00]  /*26c0*/  BRA `(.L_x_34) ;  /* 0xfffffffc00fc7947 */ /* 0x000fc0000383ffff */
[----:B------:R-:W-:-:S00]  /*26d0*/  NOP ;  /* 0x0000000000007918 */ /* 0x000fc00000000000 */
        /* <DEDUP_REMOVED lines=10> */
.L_x_425:


//--------------------- .text._Z16transitionKernelILj2EEvmmfffPKjS1_PKfPf --------------------------
	.section	.text._Z16transitionKernelILj2EEvmmfffPKjS1_PKfPf,"ax",@progbits
	.align	128
        .global         _Z16transitionKernelILj2EEvmmfffPKjS1_PKfPf
        .type           _Z16transitionKernelILj2EEvmmfffPKjS1_PKfPf,@function
        .size           _Z16transitionKernelILj2EEvmmfffPKjS1_PKfPf,(.L_x_426 - _Z16transitionKernelILj2EEvmmfffPKjS1_PKfPf)
        .other          _Z16transitionKernelILj2EEvmmfffPKjS1_PKfPf,@"STO_CUDA_ENTRY STV_DEFAULT"
_Z16transitionKernelILj2EEvmmfffPKjS1_PKfPf:
.text._Z16transitionKernelILj2EEvmmfffPKjS1_PKfPf:
        /* <DEDUP_REMOVED lines=67> */
.L_x_40:
        /* <DEDUP_REMOVED lines=71> */
.L_x_39:
[----:B------:R-:W-:-:S07]  /*08a0*/  LOP3.LUT R25, R21, 0x3f8, RZ, 0xc0, !PT ;  /* 0x000003f815197812 */ /* 0x000fce00078ec0ff */
.L_x_38:
[----:B------:R-:W-:Y:S05]  /*08b0*/  BSYNC.RECONVERGENT B1 ;  /* 0x0000000000017941 */ /* 0x000fea0003800200 */
.L_x_37:
        /* <DEDUP_REMOVED lines=44> */
.L_x_42:
[----:B------:R-:W-:Y:S05]  /*0b80*/  BSYNC.RECONVERGENT B1 ;  /* 0x0000000000017941 */ /* 0x000fea0003800200 */
.L_x_41:
        /* <DEDUP_REMOVED lines=27> */
.L_x_44:
[----:B------:R-:W-:Y:S05]  /*0d40*/  BSYNC.RECONVERGENT B1 ;  /* 0x0000000000017941 */ /* 0x000fea0003800200 */
.L_x_43:
        /* <DEDUP_REMOVED lines=12> */
.L_x_36:
[----:B------:R-:W-:Y:S05]  /*0e10*/  BSYNC.RECONVERGENT B0 ;  /* 0x0000000000007941 */ /* 0x000fea0003800200 */
.L_x_35:
        /* <DEDUP_REMOVED lines=24> */
.L_x_49:
        /* <DEDUP_REMOVED lines=63> */
.L_x_48:
[----:B------:R-:W-:Y:S05]  /*1390*/  BSYNC.RECONVERGENT B1 ;  /* 0x0000000000017941 */ /* 0x000fea0003800200 */
.L_x_47:
[----:B0-----:R-:W-:-:S13]  /*13a0*/  LOP3.LUT P0, R8, R0, 0x7, RZ, 0xc0, !PT ;  /* 0x0000000700087812 */ /* 0x001fda000780c0ff */
[----:B------:R-:W-:Y:S05]  /*13b0*/  @!P0 BRA `(.L_x_46) ;  /* 0x0000000400488947 */ /* 0x000fea0003800000 */
[----:B------:R-:W-:Y:S01]  /*13c0*/  ISETP.GE.U32.AND P0, PT, R8, 0x4, PT ;  /* 0x000000040800780c */ /* 0x000fe20003f06070 */
[C---:B------:R-:W-:Y:S01]  /*13d0*/  VIADD R29, R7.reuse, 0x80 ;  /* 0x00000080071d7836 */ /* 0x040fe20000000000 */
[----:B------:R-:W-:Y:S01]  /*13e0*/  LOP3.LUT R28, R0, 0x3, RZ, 0xc0, !PT ;  /* 0x00000003001c7812 */ /* 0x000fe200078ec0ff */
[----:B------:R-:W-:Y:S01]  /*13f0*/  BSSY.RECONVERGENT B1, `(.L_x_50) ;  /* 0x0000028000017945 */ /* 0x000fe20003800200 */
[----:B------:R-:W-:Y:S02]  /*1400*/  IADD3 R23, PT, PT, R7, 0x100, RZ ;  /* 0x0000010007177810 */ /* 0x000fe40007ffe0ff */
[----:B------:R-:W-:Y:S02]  /*1410*/  ISETP.NE.AND P1, PT, R28, RZ, PT ;  /* 0x000000ff1c00720c */ /* 0x000fe40003f25270 */
[C---:B------:R-:W-:Y:S02]  /*1420*/  LEA R29, R4.reuse, R29, 0x18 ;  /* 0x0000001d041d7211 */ /* 0x040fe400078ec0ff */
[----:B------:R-:W-:-:S03]  /*1430*/  LEA R23, R4, R23, 0x18 ;  /* 0x0000001704177211 */ /* 0x000fc600078ec0ff */
[----:B------:R-:W-:Y:S06]  /*1440*/  @!P0 BRA `(.L_x_51) ;  /* 0x0000000000888947 */ /* 0x000fec0003800000 */
[C---:B------:R-:W-:Y:S01]  /*1450*/  IMAD R36, R22.reuse, 0x4, R29 ;  /* 0x0000000416247824 */ /* 0x040fe200078e021d */
[----:B------:R-:W-:Y:S01]  /*1460*/  IADD3 R30, PT, PT, R5, R22, RZ ;  /* 0x00000016051e7210 */ /* 0x000fe20007ffe0ff */
        /* <DEDUP_REMOVED lines=32> */
.L_x_51:
[----:B------:R-:W-:Y:S05]  /*1670*/  BSYNC.RECONVERGENT B1 ;  /* 0x0000000000017941 */ /* 0x000fea0003800200 */
.L_x_50:
        /* <DEDUP_REMOVED lines=25> */
.L_x_53:
[----:B------:R-:W-:Y:S05]  /*1810*/  BSYNC.RECONVERGENT B1 ;  /* 0x0000000000017941 */ /* 0x000fea0003800200 */
.L_x_52:
        /* <DEDUP_REMOVED lines=12> */
.L_x_46:
[----:B------:R-:W-:Y:S05]  /*18e0*/  BSYNC.RECONVERGENT B0 ;  /* 0x0000000000007941 */ /* 0x000fea0003800200 */
.L_x_45:
[----:B------:R-:W-:Y:S01]  /*18f0*/  I2FP.F32.S32 R0, R17 ;  /* 0x0000001100007245 */ /* 0x000fe20000201400 */
[----:B------:R-:W-:Y:S01]  /*1900*/  BSSY.RECONVERGENT B0, `(.L_x_54) ;  /* 0x0000019000007945 */ /* 0x000fe20003800200 */
[----:B------:R-:W-:Y:S02]  /*1910*/  IADD3 R7, PT, PT, R7, 0x3100, RZ ;  /* 0x0000310007077810 */ /* 0x000fe40007ffe0ff */
[----:B------:R-:W-:Y:S01]  /*1920*/  ISETP.GE.U32.AND P0, PT, R2, 0x2, PT ;  /* 0x000000020200780c */ /* 0x000fe20003f06070 */
[----:B------:R-:W-:Y:S01]  /*1930*/  FMUL R0, R19, R0 ;  /* 0x0000000013007220 */ /* 0x000fe20000400000 */
[----:B------:R-:W-:Y:S02]  /*1940*/  LEA R7, R4, R7, 0x18 ;  /* 0x0000000704077211 */ /* 0x000fe400078ec0ff */
[----:B------:R-:W-:Y:S01]  /*1950*/  ISETP.GT.U32.AND P1, PT, R2, 0x1f, PT ;  /* 0x0000001f0200780c */ /* 0x000fe20003f24070 */
[----:B012---:R-:W-:Y:S01]  /*1960*/  FFMA R0, R16, R0, R33 ;  /* 0x0000000010007223 */ /* 0x007fe20000000021 */
[C---:B------:R-:W-:Y:S01]  /*1970*/  ISETP.NE.AND P2, PT, R2.reuse, RZ, PT ;  /* 0x000000ff0200720c */ /* 0x040fe20003f45270 */
        /* <DEDUP_REMOVED lines=17> */
.L_x_55:
[----:B------:R-:W-:Y:S05]  /*1a90*/  BSYNC.RECONVERGENT B0 ;  /* 0x0000000000007941 */ /* 0x000fea0003800200 */
.L_x_54:
[----:B------:R-:W-:Y:S06]  /*1aa0*/  BAR.SYNC.DEFER_BLOCKING 0x0 ;  /* 0x0000000000007b1d */ /* 0x000fec0000010000 */
[----:B------:R-:W-:Y:S04]  /*1ab0*/  BSSY.RECONVERGENT B0, `(.L_x_56) ;  /* 0x000000e000007945 */ /* 0x000fe80003800200 */
[----:B------:R-:W-:Y:S05]  /*1ac0*/  @P1 BRA `(.L_x_57) ;  /* 0x0000000000301947 */ /* 0x000fea0003800000 */
[----:B01----:R-:W-:Y:S04]  /*1ad0*/  LDS R0, [R18+0x4] ;  /* 0x0000040012007984 */ /* 0x003fe80000000800 */
[----:B------:R-:W0:Y:S02]  /*1ae0*/  LDS R5, [R18] ;  /* 0x0000000012057984 */ /* 0x000e240000000800 */
[----:B0-----:R-:W-:-:S05]  /*1af0*/  FADD R5, R0, R5 ;  /* 0x0000000500057221 */ /* 0x001fca0000000000 */
[----:B------:R-:W-:Y:S04]  /*1b00*/  STS [R18], R5 ;  /* 0x0000000512007388 */ /* 0x000fe80000000800 */
[----:B------:R-:W-:Y:S04]  /*1b10*/  LDS R0, [R20+0x4] ;  /* 0x0000040014007984 */ /* 0x000fe80000000800 */
[----:B------:R-:W0:Y:S02]  /*1b20*/  LDS R9, [R20] ;  /* 0x0000000014097984 */ /* 0x000e240000000800 */
[----:B0-----:R-:W-:-:S05]  /*1b30*/  FADD R9, R0, R9 ;  /* 0x0000000900097221 */ /* 0x001fca0000000000 */
[----:B------:R-:W-:Y:S04]  /*1b40*/  STS [R20], R9 ;  /* 0x0000000914007388 */ /* 0x000fe80000000800 */
[----:B------:R-:W-:Y:S04]  /*1b50*/  LDS R0, [R7+0x4] ;  /* 0x0000040007007984 */ /* 0x000fe80000000800 */
[----:B---34-:R-:W0:Y:S02]  /*1b60*/  LDS R11, [R7] ;  /* 0x00000000070b7984 */ /* 0x018e240000000800 */
[----:B0-----:R-:W-:-:S05]  /*1b70*/  FADD R0, R0, R11 ;  /* 0x0000000b00007221 */ /* 0x001fca0000000000 */
[----:B------:R2:W-:Y:S02]  /*1b80*/  STS [R7], R0 ;  /* 0x0000000007007388 */ /* 0x0005e40000000800 */
.L_x_57:
[----:B------:R-:W-:Y:S05]  /*1b90*/  BSYNC.RECONVERGENT B0 ;  /* 0x0000000000007941 */ /* 0x000fea0003800200 */
.L_x_56:
[----:B------:R-:W-:Y:S06]  /*1ba0*/  BAR.SYNC.DEFER_BLOCKING 0x0 ;  /* 0x0000000000007b1d */ /* 0x000fec0000010000 */
[----:B------:R-:W-:Y:S05]  /*1bb0*/  @P2 EXIT ;  /* 0x000000000000294d */ /* 0x000fea0003800000 */
[----:B------:R-:W0:Y:S01]  /*1bc0*/  LDCU.64 UR4, c[0x0][0x380] ;  /* 0x00007000ff0477ac */ /* 0x000e220008000a00 */
[----:B------:R-:W5:Y:S01]  /*1bd0*/  LDS R6, [R6+0x1100] ;  /* 0x0011000006067984 */ /* 0x000f620000000800 */
[----:B012---:R-:W0:Y:S08]  /*1be0*/  I2F.U64 R7, UR4 ;  /* 0x0000000400077d12 */ /* 0x007e300008301000 */
[----:B0-----:R-:W0:Y:S08]  /*1bf0*/  MUFU.RCP R0, R7 ;  /* 0x0000000700007308 */ /* 0x001e300000001000 */
[----:B-----5:R-:W1:Y:S01]  /*1c00*/  FCHK P0, R6, R7 ;  /* 0x0000000706007302 */ /* 0x020e620000000000 */
        /* <DEDUP_REMOVED lines=9> */
[----:B---34-:R-:W-:Y:S05]  /*1ca0*/  CALL.REL.NOINC `($__internal_1_$__cuda_sm3x_div_rn_noftz_f32_slowpath) ;  /* 0x0000000400347944 */ /* 0x018fea0003c00000 */
[----:B------:R-:W-:-:S07]  /*1cb0*/  MOV R4, R2 ;  /* 0x0000000200047202 */ /* 0x000fce0000000f00 */
.L_x_58:
        /* <DEDUP_REMOVED lines=16> */
[----:B---34-:R-:W-:Y:S05]  /*1dc0*/  CALL.REL.NOINC `($__internal_1_$__cuda_sm3x_div_rn_noftz_f32_slowpath) ;  /* 0x0000000000ec7944 */ /* 0x018fea0003c00000 */
.L_x_59:
        /* <DEDUP_REMOVED lines=13> */
[----:B------:R-:W-:Y:S05]  /*1ea0*/  CALL.REL.NOINC `($__internal_1_$__cuda_sm3x_div_rn_noftz_f32_slowpath) ;  /* 0x0000000000b47944 */ /* 0x000fea0003c00000 */
[----:B------:R-:W-:-:S07]  /*1eb0*/  MOV R8, R2 ;  /* 0x0000000200087202 */ /* 0x000fce0000000f00 */
.L_x_60:
        /* <DEDUP_REMOVED lines=15> */
[----:B------:R-:W-:Y:S05]  /*1fb0*/  CALL.REL.NOINC `($__internal_1_$__cuda_sm3x_div_rn_noftz_f32_slowpath) ;  /* 0x0000000000707944 */ /* 0x000fea0003c00000 */
[----:B------:R-:W-:-:S07]  /*1fc0*/  MOV R10, R2 ;  /* 0x00000002000a7202 */ /* 0x000fce0000000f00 */
.L_x_61:
        /* <DEDUP_REMOVED lines=12> */
[----:B------:R-:W-:Y:S05]  /*2090*/  CALL.REL.NOINC `($__internal_1_$__cuda_sm3x_div_rn_noftz_f32_slowpath) ;  /* 0x0000000000387944 */ /* 0x000fea0003c00000 */
[----:B------:R-:W-:-:S07]  /*20a0*/  MOV R0, R2 ;  /* 0x0000000200007202 */ /* 0x000fce0000000f00 */
.L_x_62:
        /* <DEDUP_REMOVED lines=13> */
        .weak           $__internal_1_$__cuda_sm3x_div_rn_noftz_f32_slowpath
        .type           $__internal_1_$__cuda_sm3x_div_rn_noftz_f32_slowpath,@function
        .size           $__internal_1_$__cuda_sm3x_div_rn_noftz_f32_slowpath,(.L_x_426 - $__internal_1_$__cuda_sm3x_div_rn_noftz_f32_slowpath)
$__internal_1_$__cuda_sm3x_div_rn_noftz_f32_slowpath:
        /* <DEDUP_REMOVED lines=35> */
.L_x_63:
        /* <DEDUP_REMOVED lines=50> */
.L_x_69:
[----:B------:R-:W-:-:S04]  /*26d0*/  LOP3.LUT R2, R2, 0x80000000, RZ, 0xc0, !PT ;  /* 0x8000000002027812 */ /* 0x000fc800078ec0ff */
[----:B------:R-:W-:Y:S01]  /*26e0*/  LOP3.LUT R2, R2, 0x7f800000, RZ, 0xfc, !PT ;  /* 0x7f80000002027812 */ /* 0x000fe200078efcff */
[----:B------:R-:W-:Y:S06]  /*26f0*/  BRA `(.L_x_70) ;  /* 0x0000000000287947 */ /* 0x000fec0003800000 */
.L_x_68:
[----:B------:R-:W-:Y:S01]  /*2700*/  IMAD R2, R11, 0x800000, R2 ;  /* 0x008000000b027824 */ /* 0x000fe200078e0202 */
[----:B------:R-:W-:Y:S06]  /*2710*/  BRA `(.L_x_70) ;  /* 0x0000000000207947 */ /* 0x000fec0003800000 */
.L_x_67:
[----:B------:R-:W-:-:S04]  /*2720*/  LOP3.LUT R2, R9, 0x80000000, R2, 0x48, !PT ;  /* 0x8000000009027812 */ /* 0x000fc800078e4802 */
[----:B------:R-:W-:Y:S01]  /*2730*/  LOP3.LUT R2, R2, 0x7f800000, RZ, 0xfc, !PT ;  /* 0x7f80000002027812 */ /* 0x000fe200078efcff */
[----:B------:R-:W-:Y:S06]  /*2740*/  BRA `(.L_x_70) ;  /* 0x0000000000147947 */ /* 0x000fec0003800000 */
.L_x_66:
[----:B------:R-:W-:Y:S01]  /*2750*/  LOP3.LUT R2, R9, 0x80000000, R2, 0x48, !PT ;  /* 0x8000000009027812 */ /* 0x000fe200078e4802 */
[----:B------:R-:W-:Y:S06]  /*2760*/  BRA `(.L_x_70) ;  /* 0x00000000000c7947 */ /* 0x000fec0003800000 */
.L_x_65:
[----:B------:R-:W0:Y:S01]  /*2770*/  MUFU.RSQ R2, -QNAN ;  /* 0xffc0000000027908 */ /* 0x000e220000001400 */
[----:B------:R-:W-:Y:S05]  /*2780*/  BRA `(.L_x_70) ;  /* 0x0000000000047947 */ /* 0x000fea0003800000 */
.L_x_64:
[----:B------:R-:W-:-:S07]  /*2790*/  FADD.FTZ R2, R0, R5 ;  /* 0x0000000500027221 */ /* 0x000fce0000010000 */
.L_x_70:
[----:B------:R-:W-:-:S04]  /*27a0*/  HFMA2 R9, -RZ, RZ, 0, 0 ;  /* 0x00000000ff097431 */ /* 0x000fc800000001ff */
[----:B0-----:R-:W-:Y:S05]  /*27b0*/  RET.REL.NODEC R8 `(_Z16transitionKernelILj2EEvmmfffPKjS1_PKfPf) ;  /* 0xffffffd808107950 */ /* 0x001fea0003c3ffff */
.L_x_71:
        /* <DEDUP_REMOVED lines=12> */
.L_x_426:


//--------------------- .text._Z16transitionKernelILj4EEvmmfffPKjS1_PKfPf --------------------------
	.section	.text._Z16transitionKernelILj4EEvmmfffPKjS1_PKfPf,"ax",@progbits
	.align	128
        .global         _Z16transitionKernelILj4EEvmmfffPKjS1_PKfPf
        .type           _Z16transitionKernelILj4EEvmmfffPKjS1_PKfPf,@function
        .size           _Z16transitionKernelILj4EEvmmfffPKjS1_PKfPf,(.L_x_427 - _Z16transitionKernelILj4EEvmmfffPKjS1_PKfPf)
        .other          _Z16transitionKernelILj4EEvmmfffPKjS1_PKfPf,@"STO_CUDA_ENTRY STV_DEFAULT"
_Z16transitionKernelILj4EEvmmfffPKjS1_PKfPf:
.text._Z16transitionKernelILj4EEvmmfffPKjS1_PKfPf:
        /* <DEDUP_REMOVED lines=67> */
.L_x_77:
        /* <DEDUP_REMOVED lines=71> */
.L_x_76:
[----:B------:R-:W-:-:S07]  /*08a0*/  LOP3.LUT R25, R21, 0x3f8, RZ, 0xc0, !PT ;  /* 0x000003f815197812 */ /* 0x000fce00078ec0ff */
.L_x_75:
[----:B------:R-:W-:Y:S05]  /*08b0*/  BSYNC.RECONVERGENT B1 ;  /* 0x0000000000017941 */ /* 0x000fea0003800200 */
.L_x_74:
        /* <DEDUP_REMOVED lines=44> */
.L_x_79:
[----:B------:R-:W-:Y:S05]  /*0b80*/  BSYNC.RECONVERGENT B1 ;  /* 0x0000000000017941 */ /* 0x000fea0003800200 */
.L_x_78:
        /* <DEDUP_REMOVED lines=27> */
.L_x_81:
[----:B------:R-:W-:Y:S05]  /*0d40*/  BSYNC.RECONVERGENT B1 ;  /* 0x0000000000017941 */ /* 0x000fea0003800200 */
.L_x_80:
        /* <DEDUP_REMOVED lines=12> */
.L_x_73:
[----:B------:R-:W-:Y:S05]  /*0e10*/  BSYNC.RECONVERGENT B0 ;  /* 0x0000000000007941 */ /* 0x000fea0003800200 */
.L_x_72:
        /* <DEDUP_REMOVED lines=10> */
[----:B------:R-:W-:Y:S02]  /*0ec0*/  HFMA2 R22, -RZ, RZ, 0, 0 ;  /* 0x00000000ff167431 */ /* 0x000fe400000001ff */
[----:B------:R-:W-:Y:S01]  /*0ed0*/  IMAD.MOV.U32 R33, RZ, RZ, RZ ;  /* 0x000000ffff217224 */ /* 0x000fe200078e00ff */
[----:B0-----:R-:W-:-:S08]  /*0ee0*/  DADD R24, R24, R24 ;  /* 0x0000000018187229 */ /* 0x001fd00000000018 */
[----:B------:R-:W-:Y:S05]  /*0ef0*/  @!P0 BRA `(.L_x_85) ;  /* 0x0000000400248947 */ /* 0x000fea0003800000 */
[C---:B----4-:R-:W-:Y:S01]  /*0f00*/  VIADD R11, R7.reuse, 0x100 ;  /* 0x00000100070b7836 */ /* 0x050fe20000000000 */
[----:B------:R-:W-:Y:S02]  /*0f10*/  IADD3 R9, PT, PT, R7, 0x80, RZ ;  /* 0x0000008007097810 */ /* 0x000fe40007ffe0ff */
[----:B------:R-:W-:Y:S02]  /*0f20*/  LOP3.LUT R22, R0, 0x3f8, RZ, 0xc0, !PT ;  /* 0x000003f800167812 */ /* 0x000fe400078ec0ff */
[C---:B------:R-:W-:Y:S02]  /*0f30*/  LEA R8, R4.reuse, R11, 0x18 ;  /* 0x0000000b04087211 */ /* 0x040fe400078ec0ff */
[----:B------:R-:W-:Y:S01]  /*0f40*/  LEA R9, R4, R9, 0x18 ;  /* 0x0000000904097211 */ /* 0x000fe200078ec0ff */
[----:B------:R-:W-:Y:S01]  /*0f50*/  IMAD.MOV R30, RZ, RZ, -R22 ;  /* 0x000000ffff1e7224 */ /* 0x000fe200078e0a16 */
[----:B------:R-:W-:Y:S01]  /*0f60*/  MOV R33, RZ ;  /* 0x000000ff00217202 */ /* 0x000fe20000000f00 */
[----:B------:R-:W-:Y:S01]  /*0f70*/  IMAD R31, R5, 0x4, R8 ;  /* 0x00000004051f7824 */ /* 0x000fe200078e0208 */
[----:B------:R-:W-:-:S03]  /*0f80*/  IADD3 R23, PT, PT, R9, 0x10, RZ ;  /* 0x0000001009177810 */ /* 0x000fc60007ffe0ff */
[----:B------:R-:W-:-:S07]  /*0f90*/  VIADD R31, R31, 0x10 ;  /* 0x000000101f1f7836 */ /* 0x000fce0000000000 */
.L_x_86:
[----:B0-----:R-:W0:Y:S01]  /*0fa0*/  LDS.128 R8, [R23+-0x10] ;  /* 0xfffff00017087984 */ /* 0x001e220000000c00 */
[----:B-1----:R-:W-:Y:S01]  /*0fb0*/  F2F.F64.F32 R12, R33 ;  /* 0x00000021000c7310 */ /* 0x002fe20000201800 */
[----:B------:R-:W-:Y:S02]  /*0fc0*/  IADD3 R30, PT, PT, R30, 0x8, RZ ;  /* 0x000000081e1e7810 */ /* 0x000fe40007ffe0ff */
[----:B------:R-:W1:Y:S02]  /*0fd0*/  LDS R36, [R31+-0x10] ;  /* 0xfffff0001f247984 */ /* 0x000e640000000800 */
[----:B------:R-:W-:Y:S02]  /*0fe0*/  ISETP.NE.AND P0, PT, R30, RZ, PT ;  /* 0x000000ff1e00720c */ /* 0x000fe40003f05270 */
        /* <DEDUP_REMOVED lines=58> */
.L_x_85:
[----:B------:R-:W-:Y:S05]  /*1390*/  BSYNC.RECONVERGENT B1 ;  /* 0x0000000000017941 */ /* 0x000fea0003800200 */
.L_x_84:
        /* <DEDUP_REMOVED lines=45> */
.L_x_88:
[----:B------:R-:W-:Y:S05]  /*1670*/  BSYNC.RECONVERGENT B1 ;  /* 0x0000000000017941 */ /* 0x000fea0003800200 */
.L_x_87:
        /* <DEDUP_REMOVED lines=25> */
.L_x_90:
[----:B------:R-:W-:Y:S05]  /*1810*/  BSYNC.RECONVERGENT B1 ;  /* 0x0000000000017941 */ /* 0x000fea0003800200 */
.L_x_89:
        /* <DEDUP_REMOVED lines=12> */
.L_x_83:
[----:B------:R-:W-:Y:S05]  /*18e0*/  BSYNC.RECONVERGENT B0 ;  /* 0x0000000000007941 */ /* 0x000fea0003800200 */
.L_x_82:
        /* <DEDUP_REMOVED lines=26> */
.L_x_92:
[----:B------:R-:W-:Y:S05]  /*1a90*/  BSYNC.RECONVERGENT B0 ;  /* 0x0000000000007941 */ /* 0x000fea0003800200 */
.L_x_91:
[----:B------:R-:W-:Y:S06]  /*1aa0*/  BAR.SYNC.DEFER_BLOCKING 0x0 ;  /* 0x0000000000007b1d */ /* 0x000fec0000010000 */
[----:B------:R-:W-:Y:S04]  /*1ab0*/  BSSY.RECONVERGENT B0, `(.L_x_93) ;  /* 0x0000014000007945 */ /* 0x000fe80003800200 */
[----:B------:R-:W-:Y:S05]  /*1ac0*/  @P1 BRA `(.L_x_94) ;  /* 0x0000000000481947 */ /* 0x000fea0003800000 */
[----:B01----:R-:W-:Y:S04]  /*1ad0*/  LDS R0, [R18+0x8] ;  /* 0x0000080012007984 */ /* 0x003fe80000000800 */
[----:B------:R-:W0:Y:S04]  /*1ae0*/  LDS R5, [R18] ;  /* 0x0000000012057984 */ /* 0x000e280000000800 */
[----:B------:R-:W3:Y:S04]  /*1af0*/  LDS R9, [R18+0x4] ;  /* 0x0000040012097984 */ /* 0x000ee80000000800 */
[----:B------:R-:W-:Y:S01]  /*1b00*/  LDS R2, [R7+0x8] ;  /* 0x0000080007027984 */ /* 0x000fe20000000800 */
[----:B0-----:R-:W-:-:S03]  /*1b10*/  FADD R0, R0, R5 ;  /* 0x0000000500007221 */ /* 0x001fc60000000000 */
[----:B------:R-:W-:Y:S01]  /*1b20*/  LDS R5, [R20] ;  /* 0x0000000014057984 */ /* 0x000fe20000000800 */
[----:B---34-:R-:W-:-:S03]  /*1b30*/  FADD R11, R0, R9 ;  /* 0x00000009000b7221 */ /* 0x018fc60000000000 */
[----:B------:R-:W0:Y:S04]  /*1b40*/  LDS R0, [R20+0x8] ;  /* 0x0000080014007984 */ /* 0x000e280000000800 */
[----:B------:R-:W1:Y:S04]  /*1b50*/  LDS R9, [R7] ;  /* 0x0000000007097984 */ /* 0x000e680000000800 */
[----:B------:R-:W-:Y:S04]  /*1b60*/  STS [R18], R11 ;  /* 0x0000000b12007388 */ /* 0x000fe80000000800 */
[----:B------:R-:W2:Y:S01]  /*1b70*/  LDS R13, [R20+0x4] ;  /* 0x00000400140d7984 */ /* 0x000ea20000000800 */
[----:B0-----:R-:W-:Y:S01]  /*1b80*/  FADD R0, R0, R5 ;  /* 0x0000000500007221 */ /* 0x001fe20000000000 */
[----:B-1----:R-:W-:-:S03]  /*1b90*/  FADD R2, R2, R9 ;  /* 0x0000000902027221 */ /* 0x002fc60000000000 */
[----:B--2---:R-:W-:-:S05]  /*1ba0*/  FADD R13, R0, R13 ;  /* 0x0000000d000d7221 */ /* 0x004fca0000000000 */
[----:B------:R-:W-:Y:S04]  /*1bb0*/  STS [R20], R13 ;  /* 0x0000000d14007388 */ /* 0x000fe80000000800 */
[----:B------:R-:W0:Y:S02]  /*1bc0*/  LDS R5, [R7+0x4] ;  /* 0x0000040007057984 */ /* 0x000e240000000800 */
[----:B0-----:R-:W-:-:S05]  /*1bd0*/  FADD R2, R2, R5 ;  /* 0x0000000502027221 */ /* 0x001fca0000000000 */
[----:B------:R2:W-:Y:S02]  /*1be0*/  STS [R7], R2 ;  /* 0x0000000207007388 */ /* 0x0005e40000000800 */
.L_x_94:
[----:B------:R-:W-:Y:S05]  /*1bf0*/  BSYNC.RECONVERGENT B0 ;  /* 0x0000000000007941 */ /* 0x000fea0003800200 */
.L_x_93:
        /* <DEDUP_REMOVED lines=16> */
[----:B---34-:R-:W-:Y:S05]  /*1d00*/  CALL.REL.NOINC `($__internal_2_$__cuda_sm3x_div_rn_noftz_f32_slowpath) ;  /* 0x0000000400347944 */ /* 0x018fea0003c00000 */
[----:B------:R-:W-:-:S07]  /*1d10*/  MOV R4, R2 ;  /* 0x0000000200047202 */ /* 0x000fce0000000f00 */
.L_x_95:
        /* <DEDUP_REMOVED lines=16> */
[----:B---34-:R-:W-:Y:S05]  /*1e20*/  CALL.REL.NOINC `($__internal_2_$__cuda_sm3x_div_rn_noftz_f32_slowpath) ;  /* 0x0000000000ec7944 */ /* 0x018fea0003c00000 */
.L_x_96:
        /* <DEDUP_REMOVED lines=13> */
[----:B------:R-:W-:Y:S05]  /*1f00*/  CALL.REL.NOINC `($__internal_2_$__cuda_sm3x_div_rn_noftz_f32_slowpath) ;  /* 0x0000000000b47944 */ /* 0x000fea0003c00000 */
[----:B------:R-:W-:-:S07]  /*1f10*/  MOV R8, R2 ;  /* 0x0000000200087202 */ /* 0x000fce0000000f00 */
.L_x_97:
        /* <DEDUP_REMOVED lines=15> */
[----:B------:R-:W-:Y:S05]  /*2010*/  CALL.REL.NOINC `($__internal_2_$__cuda_sm3x_div_rn_noftz_f32_slowpath) ;  /* 0x0000000000707944 */ /* 0x000fea0003c00000 */
[----:B------:R-:W-:-:S07]  /*2020*/  MOV R10, R2 ;  /* 0x00000002000a7202 */ /* 0x000fce0000000f00 */
.L_x_98:
        /* <DEDUP_REMOVED lines=12> */
[----:B------:R-:W-:Y:S05]  /*20f0*/  CALL.REL.NOINC `($__internal_2_$__cuda_sm3x_div_rn_noftz_f32_slowpath) ;  /* 0x0000000000387944 */ /* 0x000fea0003c00000 */
[----:B------:R-:W-:-:S07]  /*2100*/  MOV R0, R2 ;  /* 0x0000000200007202 */ /* 0x000fce0000000f00 */
.L_x_99:
        /* <DEDUP_REMOVED lines=13> */
        .weak           $__internal_2_$__cuda_sm3x_div_rn_noftz_f32_slowpath
        .type           $__internal_2_$__cuda_sm3x_div_rn_noftz_f32_slowpath,@function
        .size           $__internal_2_$__cuda_sm3x_div_rn_noftz_f32_slowpath,(.L_x_427 - $__internal_2_$__cuda_sm3x_div_rn_noftz_f32_slowpath)
$__internal_2_$__cuda_sm3x_div_rn_noftz_f32_slowpath:
        /* <DEDUP_REMOVED lines=35> */
.L_x_100:
        /* <DEDUP_REMOVED lines=50> */
.L_x_106:
[----:B------:R-:W-:-:S04]  /*2730*/  LOP3.LUT R2, R2, 0x80000000, RZ, 0xc0, !PT ;  /* 0x8000000002027812 */ /* 0x000fc800078ec0ff */
[----:B------:R-:W-:Y:S01]  /*2740*/  LOP3.LUT R2, R2, 0x7f800000, RZ, 0xfc, !PT ;  /* 0x7f80000002027812 */ /* 0x000fe200078efcff */
[----:B------:R-:W-:Y:S06]  /*2750*/  BRA `(.L_x_107) ;  /* 0x0000000000287947 */ /* 0x000fec0003800000 */
.L_x_105:
[----:B------:R-:W-:Y:S01]  /*2760*/  IMAD R2, R11, 0x800000, R2 ;  /* 0x008000000b027824 */ /* 0x000fe200078e0202 */
[----:B------:R-:W-:Y:S06]  /*2770*/  BRA `(.L_x_107) ;  /* 0x0000000000207947 */ /* 0x000fec0003800000 */
.L_x_104:
[----:B------:R-:W-:-:S04]  /*2780*/  LOP3.LUT R2, R9, 0x80000000, R2, 0x48, !PT ;  /* 0x8000000009027812 */ /* 0x000fc800078e4802 */
[----:B------:R-:W-:Y:S01]  /*2790*/  LOP3.LUT R2, R2, 0x7f800000, RZ, 0xfc, !PT ;  /* 0x7f80000002027812 */ /* 0x000fe200078efcff */
[----:B------:R-:W-:Y:S06]  /*27a0*/  BRA `(.L_x_107) ;  /* 0x0000000000147947 */ /* 0x000fec0003800000 */
.L_x_103:
[----:B------:R-:W-:Y:S01]  /*27b0*/  LOP3.LUT R2, R9, 0x80000000, R2, 0x48, !PT ;  /* 0x8000000009027812 */ /* 0x000fe200078e4802 */
[----:B------:R-:W-:Y:S06]  /*27c0*/  BRA `(.L_x_107) ;  /* 0x00000000000c7947 */ /* 0x000fec0003800000 */
.L_x_102:
[----:B------:R-:W0:Y:S01]  /*27d0*/  MUFU.RSQ R2, -QNAN ;  /* 0xffc0000000027908 */ /* 0x000e220000001400 */
[----:B------:R-:W-:Y:S05]  /*27e0*/  BRA `(.L_x_107) ;  /* 0x0000000000047947 */ /* 0x000fea0003800000 */
.L_x_101:
[----:B------:R-:W-:-:S07]  /*27f0*/  FADD.FTZ R2, R0, R5 ;  /* 0x0000000500027221 */ /* 0x000fce0000010000 */
.L_x_107:
[----:B------:R-:W-:-:S04]  /*2800*/  HFMA2 R9, -RZ, RZ, 0, 0 ;  /* 0x00000000ff097431 */ /* 0x000fc800000001ff */
[----:B0-----:R-:W-:Y:S05]  /*2810*/  RET.REL.NODEC R8 `(_Z16transitionKernelILj4EEvmmfffPKjS1_PKfPf) ;  /* 0xffffffd408f87950 */ /* 0x001fea0003c3ffff */
.L_x_108:
        /* <DEDUP_REMOVED lines=14> */
.L_x_427:


//--------------------- .text._Z16transitionKernelILj8EEvmmfffPKjS1_PKfPf --------------------------
	.section	.text._Z16transitionKernelILj8EEvmmfffPKjS1_PKfPf,"ax",@progbits
	.align	128
        .global         _Z16transitionKernelILj8EEvmmfffPKjS1_PKfPf
        .type           _Z16transitionKernelILj8EEvmmfffPKjS1_PKfPf,@function
        .size           _Z16transitionKernelILj8EEvmmfffPKjS1_PKfPf,(.L_x_428 - _Z16transitionKernelILj8EEvmmfffPKjS1_PKfPf)
        .other          _Z16transitionKernelILj8EEvmmfffPKjS1_PKfPf,@"STO_CUDA_ENTRY STV_DEFAULT"
_Z16transitionKernelILj8EEvmmfffPKjS1_PKfPf:
.text._Z16transitionKernelILj8EEvmmfffPKjS1_PKfPf:
        /* <DEDUP_REMOVED lines=67> */
.L_x_114:
        /* <DEDUP_REMOVED lines=71> */
.L_x_113:
[----:B------:R-:W-:-:S07]  /*08a0*/  LOP3.LUT R25, R21, 0x3f8, RZ, 0xc0, !PT ;  /* 0x000003f815197812 */ /* 0x000fce00078ec0ff */
.L_x_112:
[----:B------:R-:W-:Y:S05]  /*08b0*/  BSYNC.RECONVERGENT B1 ;  /* 0x0000000000017941 */ /* 0x000fea0003800200 */
.L_x_111:
        /* <DEDUP_REMOVED lines=44> */
.L_x_116:
[----:B------:R-:W-:Y:S05]  /*0b80*/  BSYNC.RECONVERGENT B1 ;  /* 0x0000000000017941 */ /* 0x000fea0003800200 */
.L_x_115:
        /* <DEDUP_REMOVED lines=8> */
[C---:B01----:R-:W-:Y:S02]  /*0c10*/  IMAD R11, R25.reuse, R3, R0 ;  /* 0x00000003190b7224 */ /* 0x043fe400078e0200 */
[----:B------:R-:W-:Y:S02]  /*0c20*/  VIADD R25, R25, 0x2 ;  /* 0x0000000219197836 */ /* 0x000fe40000000000 */
[----:B------:R-:W-:Y:S01]  /*0c30*/  IMAD R26, R11, 0x4, R24 ;  /* 0x000000040b1a7824 */ /* 0x000fe200078e0218 */
[----:B------:R-:W0:Y:S01]  /*0c40*/  LDS.64 R8, [R8] ;  /* 0x0000000008087984 */ /* 0x000e220000000a00 */
[----:B--23--:R-:W-:Y:S03]  /*0c50*/  F2F.F64.F32 R10, R35 ;  /* 0x00000023000a7310 */ /* 0x00cfe60000201800 */
[----:B------:R-:W1:Y:S01]  /*0c60*/  LDS R21, [R26] ;  /* 0x000000001a157984 */ /* 0x000e620000000800 */
[----:B------:R-:W-:-:S06]  /*0c70*/  LEA R30, R3, R26, 0x2 ;  /* 0x0000001a031e7211 */ /* 0x000fcc00078e10ff */
        /* <DEDUP_REMOVED lines=12> */
.L_x_118:
[----:B------:R-:W-:Y:S05]  /*0d40*/  BSYNC.RECONVERGENT B1 ;  /* 0x0000000000017941 */ /* 0x000fea0003800200 */
.L_x_117:
[----:B------:R-:W-:Y:S05]  /*0d50*/  @P1 BRA `(.L_x_110) ;  /* 0x00000000002c1947 */ /* 0x000fea0003800000 */
[----:B------:R-:W-:Y:S01]  /*0d60*/  LEA R14, R25, R6, 0x2 ;  /* 0x00000006190e7211 */ /* 0x000fe200078e10ff */
[----:B------:R-:W-:Y:S01]  /*0d70*/  IMAD R25, R3, R25, R0 ;  /* 0x0000001903197224 */ /* 0x000fe200078e0200 */
[----:B0-23--:R-:W-:Y:S03]  /*0d80*/  F2F.F64.F32 R8, R35 ;  /* 0x0000002300087310 */ /* 0x00dfe60000201800 */
[----:B------:R-:W-:Y:S01]  /*0d90*/  IMAD R25, R25, 0x4, R24 ;  /* 0x0000000419197824 */ /* 0x000fe200078e0218 */
[----:B------:R-:W1:Y:S04]  /*0da0*/  LDS R14, [R14] ;  /* 0x000000000e0e7984 */ /* 0x000e680000000800 */
[----:B------:R-:W0:Y:S01]  /*0db0*/  LDS R12, [R25] ;  /* 0x00000000190c7984 */ /* 0x000e220000000800 */
[----:B-1--4-:R-:W1:Y:S08]  /*0dc0*/  I2F.F64 R10, R14 ;  /* 0x0000000e000a7312 */ /* 0x012e700000201c00 */
[----:B0-----:R-:W0:Y:S01]  /*0dd0*/  F2F.F64.F32 R12, R12 ;  /* 0x0000000c000c7310 */ /* 0x001e220000201800 */
[----:B-1----:R-:W-:-:S08]  /*0de0*/  DMUL R10, R22, R10 ;  /* 0x0000000a160a7228 */ /* 0x002fd00000000000 */
[----:B0-----:R-:W-:-:S06]  /*0df0*/  DFMA R8, R10, R12, R8 ;  /* 0x0000000c0a08722b */ /* 0x001fcc0000000008 */
[----:B------:R0:W1:Y:S05]  /*0e00*/  F2F.F32.F64 R35, R8 ;  /* 0x0000000800237310 */ /* 0x00006a0000301000 */
.L_x_110:
[----:B------:R-:W-:Y:S05]  /*0e10*/  BSYNC.RECONVERGENT B0 ;  /* 0x0000000000007941 */ /* 0x000fea0003800200 */
.L_x_109:
        /* <DEDUP_REMOVED lines=24> */
.L_x_123:
        /* <DEDUP_REMOVED lines=63> */
.L_x_122:
[----:B------:R-:W-:Y:S05]  /*1390*/  BSYNC.RECONVERGENT B1 ;  /* 0x0000000000017941 */ /* 0x000fea0003800200 */
.L_x_121:
        /* <DEDUP_REMOVED lines=45> */
.L_x_125:
[----:B------:R-:W-:Y:S05]  /*1670*/  BSYNC.RECONVERGENT B1 ;  /* 0x0000000000017941 */ /* 0x000fea0003800200 */
.L_x_124:
        /* <DEDUP_REMOVED lines=25> */
.L_x_127:
[----:B------:R-:W-:Y:S05]  /*1810*/  BSYNC.RECONVERGENT B1 ;  /* 0x0000000000017941 */ /* 0x000fea0003800200 */
.L_x_126:
        /* <DEDUP_REMOVED lines=12> */
.L_x_120:
[----:B------:R-:W-:Y:S05]  /*18e0*/  BSYNC.RECONVERGENT B0 ;  /* 0x0000000000007941 */ /* 0x000fea0003800200 */
.L_x_119:
        /* <DEDUP_REMOVED lines=14> */
[----:B------:R-:W-:Y:S04]  /*19d0*/  LDS R0, [R18] ;  /* 0x0000000012007984 */ /* 0x000fe80000000800 */
[----:B------:R-:W1:Y:S02]  /*19e0*/  LDS R5, [R18+-0x20] ;  /* 0xffffe00012057984 */ /* 0x000e640000000800 */
[----:B-1----:R-:W-:-:S05]  /*19f0*/  FADD R5, R0, R5 ;  /* 0x0000000500057221 */ /* 0x002fca0000000000 */
[----:B------:R-:W-:Y:S04]  /*1a00*/  STS [R18+-0x20], R5 ;  /* 0xffffe00512007388 */ /* 0x000fe80000000800 */
[----:B------:R-:W-:Y:S04]  /*1a10*/  LDS R0, [R20] ;  /* 0x0000000014007984 */ /* 0x000fe80000000800 */
[----:B------:R-:W1:Y:S02]  /*1a20*/  LDS R7, [R20+-0x20] ;  /* 0xffffe00014077984 */ /* 0x000e640000000800 */
[----:B-1----:R-:W-:-:S05]  /*1a30*/  FADD R7, R0, R7 ;  /* 0x0000000700077221 */ /* 0x002fca0000000000 */
[----:B------:R-:W-:Y:S04]  /*1a40*/  STS [R20+-0x20], R7 ;  /* 0xffffe00714007388 */ /* 0x000fe80000000800 */
[----:B------:R-:W-:Y:S04]  /*1a50*/  LDS R0, [R2] ;  /* 0x0000000002007984 */ /* 0x000fe80000000800 */
[----:B------:R-:W1:Y:S02]  /*1a60*/  LDS R9, [R2+-0x20] ;  /* 0xffffe00002097984 */ /* 0x000e640000000800 */
[----:B-1----:R-:W-:-:S05]  /*1a70*/  FADD R9, R0, R9 ;  /* 0x0000000900097221 */ /* 0x002fca0000000000 */
[----:B------:R1:W-:Y:S02]  /*1a80*/  STS [R2+-0x20], R9 ;  /* 0xffffe00902007388 */ /* 0x0003e40000000800 */
.L_x_129:
[----:B------:R-:W-:Y:S05]  /*1a90*/  BSYNC.RECONVERGENT B0 ;  /* 0x0000000000007941 */ /* 0x000fea0003800200 */
.L_x_128:
[----:B------:R-:W-:Y:S06]  /*1aa0*/  BAR.SYNC.DEFER_BLOCKING 0x0 ;  /* 0x0000000000007b1d */ /* 0x000fec0000010000 */
[----:B------:R-:W-:Y:S04]  /*1ab0*/  BSSY.RECONVERGENT B0, `(.L_x_130) ;  /* 0x000001a000007945 */ /* 0x000fe80003800200 */
[----:B------:R-:W-:Y:S05]  /*1ac0*/  @P1 BRA `(.L_x_131) ;  /* 0x0000000000601947 */ /* 0x000fea0003800000 */
[----:B------:R-:W-:Y:S04]  /*1ad0*/  LDS R0, [R18+0x10] ;  /* 0x0000100012007984 */ /* 0x000fe80000000800 */
[----:B------:R-:W2:Y:S04]  /*1ae0*/  LDS R5, [R18] ;  /* 0x0000000012057984 */ /* 0x000ea80000000800 */
[----:B------:R-:W5:Y:S04]  /*1af0*/  LDS R7, [R18+0x8] ;  /* 0x0000080012077984 */ /* 0x000f680000000800 */
[----:B------:R-:W0:Y:S04]  /*1b00*/  LDS R4, [R18+0x4] ;  /* 0x0000040012047984 */ /* 0x000e280000000800 */
[----:B-1----:R-:W-:Y:S04]  /*1b10*/  LDS R9, [R20+0x8] ;  /* 0x0000080014097984 */ /* 0x002fe80000000800 */
[----:B---34-:R-:W-:Y:S01]  /*1b20*/  LDS R11, [R2+0x8] ;  /* 0x00000800020b7984 */ /* 0x018fe20000000800 */
[----:B--2---:R-:W-:-:S03]  /*1b30*/  FADD R0, R0, R5 ;  /* 0x0000000500007221 */ /* 0x004fc60000000000 */
[----:B------:R-:W-:Y:S01]  /*1b40*/  LDS R5, [R20] ;  /* 0x0000000014057984 */ /* 0x000fe20000000800 */
[----:B-----5:R-:W-:-:S03]  /*1b50*/  FADD R7, R0, R7 ;  /* 0x0000000700077221 */ /* 0x020fc60000000000 */
[----:B------:R-:W1:Y:S01]  /*1b60*/  LDS R0, [R20+0x10] ;  /* 0x0000100014007984 */ /* 0x000e620000000800 */
[----:B0-----:R-:W-:-:S03]  /*1b70*/  FADD R13, R7, R4 ;  /* 0x00000004070d7221 */ /* 0x001fc60000000000 */
[----:B------:R-:W-:Y:S04]  /*1b80*/  LDS R4, [R2+0x10] ;  /* 0x0000100002047984 */ /* 0x000fe80000000800 */
[----:B------:R-:W0:Y:S04]  /*1b90*/  LDS R7, [R2] ;  /* 0x0000000002077984 */ /* 0x000e280000000800 */
[----:B------:R-:W-:Y:S04]  /*1ba0*/  STS [R18], R13 ;  /* 0x0000000d12007388 */ /* 0x000fe80000000800 */
[----:B------:R-:W2:Y:S01]  /*1bb0*/  LDS R15, [R20+0x4] ;  /* 0x00000400140f7984 */ /* 0x000ea20000000800 */
[----:B-1----:R-:W-:-:S04]  /*1bc0*/  FADD R0, R0, R5 ;  /* 0x0000000500007221 */ /* 0x002fc80000000000 */
[----:B------:R-:W-:Y:S01]  /*1bd0*/  FADD R0, R0, R9 ;  /* 0x0000000900007221 */ /* 0x000fe20000000000 */
[----:B0-----:R-:W-:-:S04]  /*1be0*/  FADD R4, R4, R7 ;  /* 0x0000000704047221 */ /* 0x001fc80000000000 */
[----:B------:R-:W-:Y:S01]  /*1bf0*/  FADD R4, R4, R11 ;  /* 0x0000000b04047221 */ /* 0x000fe20000000000 */
[----:B--2---:R-:W-:-:S05]  /*1c00*/  FADD R15, R0, R15 ;  /* 0x0000000f000f7221 */ /* 0x004fca0000000000 */
[----:B------:R-:W-:Y:S04]  /*1c10*/  STS [R20], R15 ;  /* 0x0000000f14007388 */ /* 0x000fe80000000800 */
[----:B------:R-:W0:Y:S02]  /*1c20*/  LDS R5, [R2+0x4] ;  /* 0x0000040002057984 */ /* 0x000e240000000800 */
[----:B0-----:R-:W-:-:S05]  /*1c30*/  FADD R5, R4, R5 ;  /* 0x0000000504057221 */ /* 0x001fca0000000000 */
[----:B------:R2:W-:Y:S02]  /*1c40*/  STS [R2], R5 ;  /* 0x0000000502007388 */ /* 0x0005e40000000800 */
.L_x_131:
[----:B------:R-:W-:Y:S05]  /*1c50*/  BSYNC.RECONVERGENT B0 ;  /* 0x0000000000007941 */ /* 0x000fea0003800200 */
.L_x_130:
[----:B------:R-:W-:Y:S06]  /*1c60*/  BAR.SYNC.DEFER_BLOCKING 0x0 ;  /* 0x0000000000007b1d */ /* 0x000fec0000010000 */
[----:B------:R-:W-:Y:S05]  /*1c70*/  @P2 EXIT ;  /* 0x000000000000294d */ /* 0x000fea0003800000 */
[----:B------:R-:W5:Y:S01]  /*1c80*/  LDCU.64 UR4, c[0x0][0x380] ;  /* 0x00007000ff0477ac */ /* 0x000f620008000a00 */
[----:B------:R-:W0:Y:S01]  /*1c90*/  LDS R6, [R6+0x1100] ;  /* 0x0011000006067984 */ /* 0x000e220000000800 */
[----:B-----5:R-:W5:Y:S08]  /*1ca0*/  I2F.U64 R7, UR4 ;  /* 0x0000000400077d12 */ /* 0x020f700008301000 */
[----:B-----5:R-:W2:Y:S08]  /*1cb0*/  MUFU.RCP R0, R7 ;  /* 0x0000000700007308 */ /* 0x020eb00000001000 */
[----:B0-----:R-:W0:Y:S01]  /*1cc0*/  FCHK P0, R6, R7 ;  /* 0x0000000706007302 */ /* 0x001e220000000000 */
[----:B--2---:R-:W-:-:S04]  /*1cd0*/  FFMA R5, -R7, R0, 1 ;  /* 0x3f80000007057423 */ /* 0x004fc80000000100 */
[----:B------:R-:W-:-:S04]  /*1ce0*/  FFMA R5, R0, R5, R0 ;  /* 0x0000000500057223 */ /* 0x000fc80000000000 */
[----:B------:R-:W-:-:S04]  /*1cf0*/  FFMA R0, R6, R5, RZ ;  /* 0x0000000506007223 */ /* 0x000fc800000000ff */
[----:B-1----:R-:W-:-:S04]  /*1d00*/  FFMA R2, -R7, R0, R6 ;  /* 0x0000000007027223 */ /* 0x002fc80000000106 */
[----:B------:R-:W-:Y:S01]  /*1d10*/  FFMA R4, R5, R2, R0 ;  /* 0x0000000205047223 */ /* 0x000fe20000000000 */
[----:B0-----:R-:W-:Y:S06]  /*1d20*/  @!P0 BRA `(.L_x_132) ;  /* 0x0000000000148947 */ /* 0x001fec0003800000 */
[----:B------:R-:W-:Y:S01]  /*1d30*/  MOV R0, R6 ;  /* 0x0000000600007202 */ /* 0x000fe20000000f00 */
[----:B------:R-:W-:Y:S01]  /*1d40*/  IMAD.MOV.U32 R5, RZ, RZ, R7 ;  /* 0x000000ffff057224 */ /* 0x000fe200078e0007 */
[----:B------:R-:W-:-:S07]  /*1d50*/  MOV R8, 0x1d70 ;  /* 0x00001d7000087802 */ /* 0x000fce0000000f00 */
[----:B---34-:R-:W-:Y:S05]  /*1d60*/  CALL.REL.NOINC `($__internal_3_$__cuda_sm3x_div_rn_noftz_f32_slowpath) ;  /* 0x0000000400347944 */ /* 0x018fea0003c00000 */
[----:B------:R-:W-:-:S07]  /*1d70*/  MOV R4, R2 ;  /* 0x0000000200047202 */ /* 0x000fce0000000f00 */
.L_x_132:
        /* <DEDUP_REMOVED lines=16> */
[----:B---34-:R-:W-:Y:S05]  /*1e80*/  CALL.REL.NOINC `($__internal_3_$__cuda_sm3x_div_rn_noftz_f32_slowpath) ;  /* 0x0000000000ec7944 */ /* 0x018fea0003c00000 */
.L_x_133:
        /* <DEDUP_REMOVED lines=13> */
[----:B------:R-:W-:Y:S05]  /*1f60*/  CALL.REL.NOINC `($__internal_3_$__cuda_sm3x_div_rn_noftz_f32_slowpath) ;  /* 0x0000000000b47944 */ /* 0x000fea0003c00000 */
[----:B------:R-:W-:-:S07]  /*1f70*/  MOV R8, R2 ;  /* 0x0000000200087202 */ /* 0x000fce0000000f00 */
.L_x_134:
        /* <DEDUP_REMOVED lines=15> */
[----:B------:R-:W-:Y:S05]  /*2070*/  CALL.REL.NOINC `($__internal_3_$__cuda_sm3x_div_rn_noftz_f32_slowpath) ;  /* 0x0000000000707944 */ /* 0x000fea0003c00000 */
[----:B------:R-:W-:-:S07]  /*2080*/  MOV R10, R2 ;  /* 0x00000002000a7202 */ /* 0x000fce0000000f00 */
.L_x_135:
        /* <DEDUP_REMOVED lines=12> */
[----:B------:R-:W-:Y:S05]  /*2150*/  CALL.REL.NOINC `($__internal_3_$__cuda_sm3x_div_rn_noftz_f32_slowpath) ;  /* 0x0000000000387944 */ /* 0x000fea0003c00000 */
[----:B------:R-:W-:-:S07]  /*2160*/  MOV R0, R2 ;  /* 0x0000000200007202 */ /* 0x000fce0000000f00 */
.L_x_136:
        /* <DEDUP_REMOVED lines=13> */
        .weak           $__internal_3_$__cuda_sm3x_div_rn_noftz_f32_slowpath
        .type           $__internal_3_$__cuda_sm3x_div_rn_noftz_f32_slowpath,@function
        .size           $__internal_3_$__cuda_sm3x_div_rn_noftz_f32_slowpath,(.L_x_428 - $__internal_3_$__cuda_sm3x_div_rn_noftz_f32_slowpath)
$__internal_3_$__cuda_sm3x_div_rn_noftz_f32_slowpath:
        /* <DEDUP_REMOVED lines=35> */
.L_x_137:
        /* <DEDUP_REMOVED lines=50> */
.L_x_143:
[----:B------:R-:W-:-:S04]  /*2790*/  LOP3.LUT R2, R2, 0x80000000, RZ, 0xc0, !PT ;  /* 0x8000000002027812 */ /* 0x000fc800078ec0ff */
[----:B------:R-:W-:Y:S01]  /*27a0*/  LOP3.LUT R2, R2, 0x7f800000, RZ, 0xfc, !PT ;  /* 0x7f80000002027812 */ /* 0x000fe200078efcff */
[----:B------:R-:W-:Y:S06]  /*27b0*/  BRA `(.L_x_144) ;  /* 0x0000000000287947 */ /* 0x000fec0003800000 */
.L_x_142:
[----:B------:R-:W-:Y:S01]  /*27c0*/  IMAD R2, R11, 0x800000, R2 ;  /* 0x008000000b027824 */ /* 0x000fe200078e0202 */
[----:B------:R-:W-:Y:S06]  /*27d0*/  BRA `(.L_x_144) ;  /* 0x0000000000207947 */ /* 0x000fec0003800000 */
.L_x_141:
[----:B------:R-:W-:-:S04]  /*27e0*/  LOP3.LUT R2, R9, 0x80000000, R2, 0x48, !PT ;  /* 0x8000000009027812 */ /* 0x000fc800078e4802 */
[----:B------:R-:W-:Y:S01]  /*27f0*/  LOP3.LUT R2, R2, 0x7f800000, RZ, 0xfc, !PT ;  /* 0x7f80000002027812 */ /* 0x000fe200078efcff */
[----:B------:R-:W-:Y:S06]  /*2800*/  BRA `(.L_x_144) ;  /* 0x0000000000147947 */ /* 0x000fec0003800000 */
.L_x_140:
[----:B------:R-:W-:Y:S01]  /*2810*/  LOP3.LUT R2, R9, 0x80000000, R2, 0x48, !PT ;  /* 0x8000000009027812 */ /* 0x000fe200078e4802 */
[----:B------:R-:W-:Y:S06]  /*2820*/  BRA `(.L_x_144) ;  /* 0x00000000000c7947 */ /* 0x000fec0003800000 */
.L_x_139:
[----:B------:R-:W0:Y:S01]  /*2830*/  MUFU.RSQ R2, -QNAN ;  /* 0xffc0000000027908 */ /* 0x000e220000001400 */
[----:B------:R-:W-:Y:S05]  /*2840*/  BRA `(.L_x_144) ;  /* 0x0000000000047947 */ /* 0x000fea0003800000 */
.L_x_138:
[----:B------:R-:W-:-:S07]  /*2850*/  FADD.FTZ R2, R0, R5 ;  /* 0x0000000500027221 */ /* 0x000fce0000010000 */
.L_x_144:
[----:B------:R-:W-:-:S04]  /*2860*/  HFMA2 R9, -RZ, RZ, 0, 0 ;  /* 0x00000000ff097431 */ /* 0x000fc800000001ff */
[----:B0-----:R-:W-:Y:S05]  /*2870*/  RET.REL.NODEC R8 `(_Z16transitionKernelILj8EEvmmfffPKjS1_PKfPf) ;  /* 0xffffffd408e07950 */ /* 0x001fea0003c3ffff */
.L_x_145:
        /* <DEDUP_REMOVED lines=16> */
.L_x_428:


//--------------------- .text._Z16transitionKernelILj16EEvmmfffPKjS1_PKfPf --------------------------
	.section	.text._Z16transitionKernelILj16EEvmmfffPKjS1_PKfPf,"ax",@progbits
	.align	128
        .global         _Z16transitionKernelILj16EEvmmfffPKjS1_PKfPf
        .type           _Z16transitionKernelILj16EEvmmfffPKjS1_PKfPf,@function
        .size           _Z16transitionKernelILj16EEvmmfffPKjS1_PKfPf,(.L_x_429 - _Z16transitionKernelILj16EEvmmfffPKjS1_PKfPf)
        .other          _Z16transitionKernelILj16EEvmmfffPKjS1_PKfPf,@"STO_CUDA_ENTRY STV_DEFAULT"
_Z16transitionKernelILj16EEvmmfffPKjS1_PKfPf:
.text._Z16transitionKernelILj16EEvmmfffPKjS1_PKfPf:
        /* <DEDUP_REMOVED lines=67> */
.L_x_151:
[----:B01----:R-:W0:Y:S01]  /*0430*/  LDS.128 R8, [R28+-0x10] ;  /* 0xfffff0001c087984 */ /* 0x003e220000000c00 */
[--C-:B------:R-:W-:Y:S01]  /*0440*/  IMAD R37, R3, 0x4, R26.reuse ;  /* 0x0000000403257824 */ /* 0x100fe200078e021a */
[----:B--2---:R1:W-:Y:S01]  /*0450*/  F2F.F64.F32 R12, R35 ;  /* 0x00000023000c7310 */ /* 0x0043e20000201800 */
[----:B------:R-:W-:Y:S01]  /*0460*/  IADD3 R29, PT, PT, R29, 0x8, RZ ;  /* 0x000000081d1d7810 */ /* 0x000fe20007ffe0ff */
[----:B------:R2:W3:Y:S01]  /*0470*/  LDS R36, [R26] ;  /* 0x000000001a247984 */ /* 0x0004e20000000800 */
[----:B------:R-:W-:Y:S02]  /*0480*/  IMAD R34, R3, 0x4, R37 ;  /* 0x0000000403227824 */ /* 0x000fe400078e0225 */
[----:B------:R-:W-:Y:S01]  /*0490*/  ISETP.NE.AND P0, PT, R29, RZ, PT ;  /* 0x000000ff1d00720c */ /* 0x000fe20003f05270 */
[----:B------:R4:W5:Y:S04]  /*04a0*/  LDS R32, [R37] ;  /* 0x0000000025207984 */ /* 0x0009680000000800 */
[----:B------:R1:W5:Y:S01]  /*04b0*/  LDS R33, [R34] ;  /* 0x0000000022217984 */ /* 0x0003620000000800 */
[C---:B--2---:R-:W-:Y:S01]  /*04c0*/  IMAD R26, R3.reuse, 0x20, R26 ;  /* 0x00000020031a7824 */ /* 0x044fe200078e021a */
        /* <DEDUP_REMOVED lines=25> */
[----:B0-----:R-:W-:-:S07]  /*0660*/  IADD3 R28, PT, PT, R28, 0x20, RZ ;  /* 0x000000201c1c7810 */ /* 0x001fce0007ffe0ff */
        /* <DEDUP_REMOVED lines=35> */
.L_x_150:
[----:B------:R-:W-:-:S07]  /*08a0*/  LOP3.LUT R25, R21, 0x3f8, RZ, 0xc0, !PT ;  /* 0x000003f815197812 */ /* 0x000fce00078ec0ff */
.L_x_149:
[----:B------:R-:W-:Y:S05]  /*08b0*/  BSYNC.RECONVERGENT B1 ;  /* 0x0000000000017941 */ /* 0x000fea0003800200 */
.L_x_148:
        /* <DEDUP_REMOVED lines=12> */
[----:B--2---:R-:W-:Y:S03]  /*0980*/  F2F.F64.F32 R8, R35 ;  /* 0x0000002300087310 */ /* 0x004fe60000201800 */
[----:B------:R-:W0:Y:S01]  /*0990*/  LDS R32, [R14] ;  /* 0x000000000e207984 */ /* 0x000e220000000800 */
[----:B------:R-:W-:-:S05]  /*09a0*/  LEA R33, R3, R14, 0x2 ;  /* 0x0000000e03217211 */ /* 0x000fca00078e10ff */
[----:B------:R-:W2:Y:S01]  /*09b0*/  LDS R26, [R33] ;  /* 0x00000000211a7984 */ /* 0x000ea20000000800 */
[----:B------:R-:W-:-:S05]  /*09c0*/  IMAD R34, R3, 0x4, R33 ;  /* 0x0000000403227824 */ /* 0x000fca00078e0221 */
        /* <DEDUP_REMOVED lines=9> */
[----:B0-----:R-:W-:-:S06]  /*0a60*/  LEA R37, R3, R34, 0x2 ;  /* 0x0000002203257211 */ /* 0x001fcc00078e10ff */
        /* <DEDUP_REMOVED lines=17> */
.L_x_153:
[----:B------:R-:W-:Y:S05]  /*0b80*/  BSYNC.RECONVERGENT B1 ;  /* 0x0000000000017941 */ /* 0x000fea0003800200 */
.L_x_152:
        /* <DEDUP_REMOVED lines=27> */
.L_x_155:
[----:B------:R-:W-:Y:S05]  /*0d40*/  BSYNC.RECONVERGENT B1 ;  /* 0x0000000000017941 */ /* 0x000fea0003800200 */
.L_x_154:
        /* <DEDUP_REMOVED lines=12> */
.L_x_147:
[----:B------:R-:W-:Y:S05]  /*0e10*/  BSYNC.RECONVERGENT B0 ;  /* 0x0000000000007941 */ /* 0x000fea0003800200 */
.L_x_146:
        /* <DEDUP_REMOVED lines=24> */
.L_x_160:
        /* <DEDUP_REMOVED lines=63> */
.L_x_159:
[----:B------:R-:W-:Y:S05]  /*1390*/  BSYNC.RECONVERGENT B1 ;  /* 0x0000000000017941 */ /* 0x000fea0003800200 */
.L_x_158:
        /* <DEDUP_REMOVED lines=45> */
.L_x_162:
[----:B------:R-:W-:Y:S05]  /*1670*/  BSYNC.RECONVERGENT B1 ;  /* 0x0000000000017941 */ /* 0x000fea0003800200 */
.L_x_161:
        /* <DEDUP_REMOVED lines=25> */
.L_x_164:
[----:B------:R-:W-:Y:S05]  /*1810*/  BSYNC.RECONVERGENT B1 ;  /* 0x0000000000017941 */ /* 0x000fea0003800200 */
.L_x_163:
        /* <DEDUP_REMOVED lines=12> */
.L_x_157:
[----:B------:R-:W-:Y:S05]  /*18e0*/  BSYNC.RECONVERGENT B0 ;  /* 0x0000000000007941 */ /* 0x000fea0003800200 */
.L_x_156:
        /* <DEDUP_REMOVED lines=26> */
.L_x_166:
[----:B------:R-:W-:Y:S05]  /*1a90*/  BSYNC.RECONVERGENT B0 ;  /* 0x0000000000007941 */ /* 0x000fea0003800200 */
.L_x_165:
[----:B------:R-:W-:Y:S06]  /*1aa0*/  BAR.SYNC.DEFER_BLOCKING 0x0 ;  /* 0x0000000000007b1d */ /* 0x000fec0000010000 */
[----:B------:R-:W-:Y:S04]  /*1ab0*/  BSSY.RECONVERGENT B0, `(.L_x_167) ;  /* 0x0000020000007945 */ /* 0x000fe80003800200 */
[----:B------:R-:W-:Y:S05]  /*1ac0*/  @P1 BRA `(.L_x_168) ;  /* 0x0000000000781947 */ /* 0x000fea0003800000 */
[----:B------:R-:W-:Y:S04]  /*1ad0*/  LDS R0, [R18+0x20] ;  /* 0x0000200012007984 */ /* 0x000fe80000000800 */
[----:B------:R-:W2:Y:S04]  /*1ae0*/  LDS R5, [R18] ;  /* 0x0000000012057984 */ /* 0x000ea80000000800 */
[----:B------:R-:W5:Y:S04]  /*1af0*/  LDS R7, [R18+0x10] ;  /* 0x0000100012077984 */ /* 0x000f680000000800 */
[----:B------:R-:W0:Y:S04]  /*1b00*/  LDS R4, [R18+0x8] ;  /* 0x0000080012047984 */ /* 0x000e280000000800 */
[----:B---34-:R-:W3:Y:S04]  /*1b10*/  LDS R11, [R18+0x4] ;  /* 0x00000400120b7984 */ /* 0x018ee80000000800 */
[----:B-1----:R-:W-:Y:S04]  /*1b20*/  LDS R9, [R20+0x10] ;  /* 0x0000100014097984 */ /* 0x002fe80000000800 */
[----:B------:R-:W-:Y:S04]  /*1b30*/  LDS R13, [R20+0x8] ;  /* 0x00000800140d7984 */ /* 0x000fe80000000800 */
[----:B------:R-:W-:Y:S01]  /*1b40*/  LDS R15, [R2+0x8] ;  /* 0x00000800020f7984 */ /* 0x000fe20000000800 */
[----:B--2---:R-:W-:-:S03]  /*1b50*/  FADD R0, R0, R5 ;  /* 0x0000000500007221 */ /* 0x004fc60000000000 */
[----:B------:R-:W-:Y:S01]  /*1b60*/  LDS R5, [R20] ;  /* 0x0000000014057984 */ /* 0x000fe20000000800 */
[----:B-----5:R-:W-:-:S03]  /*1b70*/  FADD R7, R0, R7 ;  /* 0x0000000700077221 */ /* 0x020fc60000000000 */
[----:B------:R-:W1:Y:S01]  /*1b80*/  LDS R0, [R20+0x20] ;  /* 0x0000200014007984 */ /* 0x000e620000000800 */
[----:B0-----:R-:W-:-:S03]  /*1b90*/  FADD R4, R7, R4 ;  /* 0x0000000407047221 */ /* 0x001fc60000000000 */
[----:B------:R-:W-:Y:S01]  /*1ba0*/  LDS R7, [R2] ;  /* 0x0000000002077984 */ /* 0x000fe20000000800 */
[----:B---3--:R-:W-:-:S03]  /*1bb0*/  FADD R17, R4, R11 ;  /* 0x0000000b04117221 */ /* 0x008fc60000000000 */
[----:B------:R-:W0:Y:S04]  /*1bc0*/  LDS R4, [R2+0x20] ;  /* 0x0000200002047984 */ /* 0x000e280000000800 */
[----:B------:R-:W2:Y:S04]  /*1bd0*/  LDS R11, [R2+0x10] ;  /* 0x00001000020b7984 */ /* 0x000ea80000000800 */
[----:B------:R-:W-:Y:S04]  /*1be0*/  STS [R18], R17 ;  /* 0x0000001112007388 */ /* 0x000fe80000000800 */
[----:B------:R-:W3:Y:S01]  /*1bf0*/  LDS R19, [R20+0x4] ;  /* 0x0000040014137984 */ /* 0x000ee20000000800 */
[----:B-1----:R-:W-:-:S04]  /*1c00*/  FADD R0, R0, R5 ;  /* 0x0000000500007221 */ /* 0x002fc80000000000 */
[----:B------:R-:W-:-:S04]  /*1c10*/  FADD R0, R0, R9 ;  /* 0x0000000900007221 */ /* 0x000fc80000000000 */
[----:B------:R-:W-:Y:S01]  /*1c20*/  FADD R0, R0, R13 ;  /* 0x0000000d00007221 */ /* 0x000fe20000000000 */
[----:B0-----:R-:W-:-:S04]  /*1c30*/  FADD R4, R4, R7 ;  /* 0x0000000704047221 */ /* 0x001fc80000000000 */
[----:B--2---:R-:W-:-:S04]  /*1c40*/  FADD R4, R4, R11 ;  /* 0x0000000b04047221 */ /* 0x004fc80000000000 */
[----:B------:R-:W-:Y:S01]  /*1c50*/  FADD R4, R4, R15 ;  /* 0x0000000f04047221 */ /* 0x000fe20000000000 */
[----:B---3--:R-:W-:-:S05]  /*1c60*/  FADD R19, R0, R19 ;  /* 0x0000001300137221 */ /* 0x008fca0000000000 */
[----:B------:R-:W-:Y:S04]  /*1c70*/  STS [R20], R19 ;  /* 0x0000001314007388 */ /* 0x000fe80000000800 */
[----:B------:R-:W0:Y:S02]  /*1c80*/  LDS R5, [R2+0x4] ;  /* 0x0000040002057984 */ /* 0x000e240000000800 */
[----:B0-----:R-:W-:-:S05]  /*1c90*/  FADD R5, R4, R5 ;  /* 0x0000000504057221 */ /* 0x001fca0000000000 */
[----:B------:R2:W-:Y:S02]  /*1ca0*/  STS [R2], R5 ;  /* 0x0000000502007388 */ /* 0x0005e40000000800 */
.L_x_168:
[----:B------:R-:W-:Y:S05]  /*1cb0*/  BSYNC.RECONVERGENT B0 ;  /* 0x0000000000007941 */ /* 0x000fea0003800200 */
.L_x_167:
        /* <DEDUP_REMOVED lines=16> */
[----:B---34-:R-:W-:Y:S05]  /*1dc0*/  CALL.REL.NOINC `($__internal_4_$__cuda_sm3x_div_rn_noftz_f32_slowpath) ;  /* 0x0000000400347944 */ /* 0x018fea0003c00000 */
[----:B------:R-:W-:-:S07]  /*1dd0*/  MOV R4, R2 ;  /* 0x0000000200047202 */ /* 0x000fce0000000f00 */
.L_x_169:
        /* <DEDUP_REMOVED lines=16> */
[----:B---34-:R-:W-:Y:S05]  /*1ee0*/  CALL.REL.NOINC `($__internal_4_$__cuda_sm3x_div_rn_noftz_f32_slowpath) ;  /* 0x0000000000ec7944 */ /* 0x018fea0003c00000 */
.L_x_170:
        /* <DEDUP_REMOVED lines=13> */
[----:B------:R-:W-:Y:S05]  /*1fc0*/  CALL.REL.NOINC `($__internal_4_$__cuda_sm3x_div_rn_noftz_f32_slowpath) ;  /* 0x0000000000b47944 */ /* 0x000fea0003c00000 */
[----:B------:R-:W-:-:S07]  /*1fd0*/  MOV R8, R2 ;  /* 0x0000000200087202 */ /* 0x000fce0000000f00 */
.L_x_171:
        /* <DEDUP_REMOVED lines=15> */
[----:B------:R-:W-:Y:S05]  /*20d0*/  CALL.REL.NOINC `($__internal_4_$__cuda_sm3x_div_rn_noftz_f32_slowpath) ;  /* 0x0000000000707944 */ /* 0x000fea0003c00000 */
[----:B------:R-:W-:-:S07]  /*20e0*/  MOV R10, R2 ;  /* 0x00000002000a7202 */ /* 0x000fce0000000f00 */
.L_x_172:
        /* <DEDUP_REMOVED lines=12> */
[----:B------:R-:W-:Y:S05]  /*21b0*/  CALL.REL.NOINC `($__internal_4_$__cuda_sm3x_div_rn_noftz_f32_slowpath) ;  /* 0x0000000000387944 */ /* 0x000fea0003c00000 */
[----:B------:R-:W-:-:S07]  /*21c0*/  MOV R0, R2 ;  /* 0x0000000200007202 */ /* 0x000fce0000000f00 */
.L_x_173:
        /* <DEDUP_REMOVED lines=13> */
        .weak           $__internal_4_$__cuda_sm3x_div_rn_noftz_f32_slowpath
        .type           $__internal_4_$__cuda_sm3x_div_rn_noftz_f32_slowpath,@function
        .size           $__internal_4_$__cuda_sm3x_div_rn_noftz_f32_slowpath,(.L_x_429 - $__internal_4_$__cuda_sm3x_div_rn_noftz_f32_slowpath)
$__internal_4_$__cuda_sm3x_div_rn_noftz_f32_slowpath:
        /* <DEDUP_REMOVED lines=35> */
.L_x_174:
        /* <DEDUP_REMOVED lines=50> */
.L_x_180:
[----:B------:R-:W-:-:S04]  /*27f0*/  LOP3.LUT R2, R2, 0x80000000, RZ, 0xc0, !PT ;  /* 0x8000000002027812 */ /* 0x000fc800078ec0ff */
[----:B------:R-:W-:Y:S01]  /*2800*/  LOP3.LUT R2, R2, 0x7f800000, RZ, 0xfc, !PT ;  /* 0x7f80000002027812 */ /* 0x000fe200078efcff */
[----:B------:R-:W-:Y:S06]  /*2810*/  BRA `(.L_x_181) ;  /* 0x0000000000287947 */ /* 0x000fec0003800000 */
.L_x_179:
[----:B------:R-:W-:Y:S01]  /*2820*/  IMAD R2, R11, 0x800000, R2 ;  /* 0x008000000b027824 */ /* 0x000fe200078e0202 */
[----:B------:R-:W-:Y:S06]  /*2830*/  BRA `(.L_x_181) ;  /* 0x0000000000207947 */ /* 0x000fec0003800000 */
.L_x_178:
[----:B------:R-:W-:-:S04]  /*2840*/  LOP3.LUT R2, R9, 0x80000000, R2, 0x48, !PT ;  /* 0x8000000009027812 */ /* 0x000fc800078e4802 */
[----:B------:R-:W-:Y:S01]  /*2850*/  LOP3.LUT R2, R2, 0x7f800000, RZ, 0xfc, !PT ;  /* 0x7f80000002027812 */ /* 0x000fe200078efcff */
[----:B------:R-:W-:Y:S06]  /*2860*/  BRA `(.L_x_181) ;  /* 0x0000000000147947 */ /* 0x000fec0003800000 */
.L_x_177:
[----:B------:R-:W-:Y:S01]  /*2870*/  LOP3.LUT R2, R9, 0x80000000, R2, 0x48, !PT ;  /* 0x8000000009027812 */ /* 0x000fe200078e4802 */
[----:B------:R-:W-:Y:S06]  /*2880*/  BRA `(.L_x_181) ;  /* 0x00000000000c7947 */ /* 0x000fec0003800000 */
.L_x_176:
[----:B------:R-:W0:Y:S01]  /*2890*/  MUFU.RSQ R2, -QNAN ;  /* 0xffc0000000027908 */ /* 0x000e220000001400 */
[----:B------:R-:W-:Y:S05]  /*28a0*/  BRA `(.L_x_181) ;  /* 0x0000000000047947 */ /* 0x000fea0003800000 */
.L_x_175:
[----:B------:R-:W-:-:S07]  /*28b0*/  FADD.FTZ R2, R0, R5 ;  /* 0x0000000500027221 */ /* 0x000fce0000010000 */
.L_x_181:
[----:B------:R-:W-:-:S04]  /*28c0*/  HFMA2 R9, -RZ, RZ, 0, 0 ;  /* 0x00000000ff097431 */ /* 0x000fc800000001ff */
[----:B0-----:R-:W-:Y:S05]  /*28d0*/  RET.REL.NODEC R8 `(_Z16transitionKernelILj16EEvmmfffPKjS1_PKfPf) ;  /* 0xffffffd408c87950 */ /* 0x001fea0003c3ffff */
.L_x_182:
        /* <DEDUP_REMOVED lines=10> */
.L_x_429:


//--------------------- .text._Z16transitionKernelILj32EEvmmfffPKjS1_PKfPf --------------------------
	.section	.text._Z16transitionKernelILj32EEvmmfffPKjS1_PKfPf,"ax",@progbits
	.align	128
        .global         _Z16transitionKernelILj32EEvmmfffPKjS1_PKfPf
        .type           _Z16transitionKernelILj32EEvmmfffPKjS1_PKfPf,@function
        .size           _Z16transitionKernelILj32EEvmmfffPKjS1_PKfPf,(.L_x_430 - _Z16transitionKernelILj32EEvmmfffPKjS1_PKfPf)
        .other          _Z16transitionKernelILj32EEvmmfffPKjS1_PKfPf,@"STO_CUDA_ENTRY STV_DEFAULT"
_Z16transitionKernelILj32EEvmmfffPKjS1_PKfPf:
.text._Z16transitionKernelILj32EEvmmfffPKjS1_PKfPf:
        /* <DEDUP_REMOVED lines=67> */
.L_x_188:
[----:B01----:R-:W0:Y:S01]  /*0430*/  LDS.128 R8, [R28+-0x10] ;  /* 0xfffff0001c087984 */ /* 0x003e220000000c00 */
[----:B------:R-:W-:Y:S01]  /*0440*/  IMAD R37, R3, 0x4, R26 ;  /* 0x0000000403257824 */ /* 0x000fe200078e021a */
[----:B--2---:R1:W-:Y:S01]  /*0450*/  F2F.F64.F32 R12, R35 ;  /* 0x00000023000c7310 */ /* 0x0043e20000201800 */
[----:B------:R-:W-:Y:S01]  /*0460*/  IADD3 R29, PT, PT, R29, 0x8, RZ ;  /* 0x000000081d1d7810 */ /* 0x000fe20007ffe0ff */
[----:B------:R2:W3:Y:S02]  /*0470*/  LDS R36, [R26] ;  /* 0x000000001a247984 */ /* 0x0004e40000000800 */
[----:B------:R-:W-:Y:S02]  /*0480*/  LEA R34, R3, R37, 0x2 ;  /* 0x0000002503227211 */ /* 0x000fe400078e10ff */
[----:B------:R4:W5:Y:S01]  /*0490*/  LDS R32, [R37] ;  /* 0x0000000025207984 */ /* 0x0009620000000800 */
[----:B------:R-:W-:-:S03]  /*04a0*/  ISETP.NE.AND P0, PT, R29, RZ, PT ;  /* 0x000000ff1d00720c */ /* 0x000fc60003f05270 */
[----:B------:R1:W5:Y:S01]  /*04b0*/  LDS R33, [R34] ;  /* 0x0000000022217984 */ /* 0x0003620000000800 */
[C---:B--2---:R-:W-:Y:S02]  /*04c0*/  IMAD R26, R3.reuse, 0x20, R26 ;  /* 0x00000020031a7824 */ /* 0x044fe400078e021a */
[----:B----4-:R-:W-:-:S05]  /*04d0*/  IMAD R37, R3, 0x4, R34 ;  /* 0x0000000403257824 */ /* 0x010fca00078e0222 */
[----:B-1----:R-:W-:-:S05]  /*04e0*/  LEA R34, R3, R37, 0x2 ;  /* 0x0000002503227211 */ /* 0x002fca00078e10ff */
        /* <DEDUP_REMOVED lines=59> */
.L_x_187:
[----:B------:R-:W-:-:S07]  /*08a0*/  LOP3.LUT R25, R21, 0x3f8, RZ, 0xc0, !PT ;  /* 0x000003f815197812 */ /* 0x000fce00078ec0ff */
.L_x_186:
[----:B------:R-:W-:Y:S05]  /*08b0*/  BSYNC.RECONVERGENT B1 ;  /* 0x0000000000017941 */ /* 0x000fea0003800200 */
.L_x_185:
        /* <DEDUP_REMOVED lines=44> */
.L_x_190:
[----:B------:R-:W-:Y:S05]  /*0b80*/  BSYNC.RECONVERGENT B1 ;  /* 0x0000000000017941 */ /* 0x000fea0003800200 */
.L_x_189:
        /* <DEDUP_REMOVED lines=27> */
.L_x_192:
[----:B------:R-:W-:Y:S05]  /*0d40*/  BSYNC.RECONVERGENT B1 ;  /* 0x0000000000017941 */ /* 0x000fea0003800200 */
.L_x_191:
        /* <DEDUP_REMOVED lines=12> */
.L_x_184:
[----:B------:R-:W-:Y:S05]  /*0e10*/  BSYNC.RECONVERGENT B0 ;  /* 0x0000000000007941 */ /* 0x000fea0003800200 */
.L_x_183:
        /* <DEDUP_REMOVED lines=24> */
.L_x_197:
        /* <DEDUP_REMOVED lines=63> */
.L_x_196:
[----:B------:R-:W-:Y:S05]  /*1390*/  BSYNC.RECONVERGENT B1 ;  /* 0x0000000000017941 */ /* 0x000fea0003800200 */
.L_x_195:
        /* <DEDUP_REMOVED lines=45> */
.L_x_199:
[----:B------:R-:W-:Y:S05]  /*1670*/  BSYNC.RECONVERGENT B1 ;  /* 0x0000000000017941 */ /* 0x000fea0003800200 */
.L_x_198:
        /* <DEDUP_REMOVED lines=25> */
.L_x_201:
[----:B------:R-:W-:Y:S05]  /*1810*/  BSYNC.RECONVERGENT B1 ;  /* 0x0000000000017941 */ /* 0x000fea0003800200 */
.L_x_200:
        /* <DEDUP_REMOVED lines=12> */
.L_x_194:
[----:B------:R-:W-:Y:S05]  /*18e0*/  BSYNC.RECONVERGENT B0 ;  /* 0x0000000000007941 */ /* 0x000fea0003800200 */
.L_x_193:
        /* <DEDUP_REMOVED lines=26> */
.L_x_203:
[----:B------:R-:W-:Y:S05]  /*1a90*/  BSYNC.RECONVERGENT B0 ;  /* 0x0000000000007941 */ /* 0x000fea0003800200 */
.L_x_202:
[----:B------:R-:W-:Y:S06]  /*1aa0*/  BAR.SYNC.DEFER_BLOCKING 0x0 ;  /* 0x0000000000007b1d */ /* 0x000fec0000010000 */
[----:B------:R-:W-:Y:S04]  /*1ab0*/  BSSY.RECONVERGENT B0, `(.L_x_204) ;  /* 0x0000026000007945 */ /* 0x000fe80003800200 */
[----:B------:R-:W-:Y:S05]  /*1ac0*/  @P1 BRA `(.L_x_205) ;  /* 0x0000000000901947 */ /* 0x000fea0003800000 */
[----:B------:R-:W-:Y:S04]  /*1ad0*/  LDS R0, [R18+0x40] ;  /* 0x0000400012007984 */ /* 0x000fe80000000800 */
[----:B------:R-:W2:Y:S04]  /*1ae0*/  LDS R5, [R18] ;  /* 0x0000000012057984 */ /* 0x000ea80000000800 */
[----:B------:R-:W5:Y:S04]  /*1af0*/  LDS R7, [R18+0x20] ;  /* 0x0000200012077984 */ /* 0x000f680000000800 */
[----:B-1----:R-:W1:Y:S04]  /*1b00*/  LDS R9, [R18+0x10] ;  /* 0x0000100012097984 */ /* 0x002e680000000800 */
[----:B------:R-:W0:Y:S04]  /*1b10*/  LDS R4, [R18+0x8] ;  /* 0x0000080012047984 */ /* 0x000e280000000800 */
[----:B---34-:R-:W3:Y:S04]  /*1b20*/  LDS R11, [R18+0x4] ;  /* 0x00000400120b7984 */ /* 0x018ee80000000800 */
[----:B------:R-:W-:Y:S04]  /*1b30*/  LDS R13, [R20+0x10] ;  /* 0x00001000140d7984 */ /* 0x000fe80000000800 */
[----:B------:R-:W-:Y:S04]  /*1b40*/  LDS R17, [R20+0x8] ;  /* 0x0000080014117984 */ /* 0x000fe80000000800 */
[----:B------:R-:W-:Y:S04]  /*1b50*/  LDS R15, [R2+0x10] ;  /* 0x00001000020f7984 */ /* 0x000fe80000000800 */
[----:B------:R-:W-:Y:S01]  /*1b60*/  LDS R19, [R2+0x8] ;  /* 0x0000080002137984 */ /* 0x000fe20000000800 */
[----:B--2---:R-:W-:-:S03]  /*1b70*/  FADD R0, R0, R5 ;  /* 0x0000000500007221 */ /* 0x004fc60000000000 */
[----:B------:R-:W-:Y:S01]  /*1b80*/  LDS R5, [R20] ;  /* 0x0000000014057984 */ /* 0x000fe20000000800 */
[----:B-----5:R-:W-:-:S03]  /*1b90*/  FADD R0, R0, R7 ;  /* 0x0000000700007221 */ /* 0x020fc60000000000 */
[----:B------:R-:W-:Y:S01]  /*1ba0*/  LDS R7, [R2] ;  /* 0x0000000002077984 */ /* 0x000fe20000000800 */
[----:B-1----:R-:W-:-:S03]  /*1bb0*/  FADD R9, R0, R9 ;  /* 0x0000000900097221 */ /* 0x002fc60000000000 */
[----:B------:R-:W1:Y:S01]  /*1bc0*/  LDS R0, [R20+0x40] ;  /* 0x0000400014007984 */ /* 0x000e620000000800 */
[----:B0-----:R-:W-:-:S03]  /*1bd0*/  FADD R4, R9, R4 ;  /* 0x0000000409047221 */ /* 0x001fc60000000000 */
[----:B------:R-:W0:Y:S01]  /*1be0*/  LDS R9, [R20+0x20] ;  /* 0x0000200014097984 */ /* 0x000e220000000800 */
[----:B---3--:R-:W-:-:S03]  /*1bf0*/  FADD R21, R4, R11 ;  /* 0x0000000b04157221 */ /* 0x008fc60000000000 */
[----:B------:R-:W2:Y:S04]  /*1c00*/  LDS R4, [R2+0x40] ;  /* 0x0000400002047984 */ /* 0x000ea80000000800 */
[----:B------:R-:W3:Y:S04]  /*1c10*/  LDS R11, [R2+0x20] ;  /* 0x00002000020b7984 */ /* 0x000ee80000000800 */
[----:B------:R-:W-:Y:S04]  /*1c20*/  STS [R18], R21 ;  /* 0x0000001512007388 */ /* 0x000fe80000000800 */
[----:B------:R-:W4:Y:S01]  /*1c30*/  LDS R23, [R20+0x4] ;  /* 0x0000040014177984 */ /* 0x000f220000000800 */
[----:B-1----:R-:W-:-:S04]  /*1c40*/  FADD R0, R0, R5 ;  /* 0x0000000500007221 */ /* 0x002fc80000000000 */
[----:B0-----:R-:W-:-:S04]  /*1c50*/  FADD R0, R0, R9 ;  /* 0x0000000900007221 */ /* 0x001fc80000000000 */
[----:B------:R-:W-:Y:S01]  /*1c60*/  FADD R0, R0, R13 ;  /* 0x0000000d00007221 */ /* 0x000fe20000000000 */
[----:B--2---:R-:W-:-:S03]  /*1c70*/  FADD R4, R4, R7 ;  /* 0x0000000704047221 */ /* 0x004fc60000000000 */
[----:B------:R-:W-:Y:S01]  /*1c80*/  FADD R0, R0, R17 ;  /* 0x0000001100007221 */ /* 0x000fe20000000000 */
[----:B---3--:R-:W-:-:S04]  /*1c90*/  FADD R4, R4, R11 ;  /* 0x0000000b04047221 */ /* 0x008fc80000000000 */
[----:B------:R-:W-:Y:S01]  /*1ca0*/  FADD R4, R4, R15 ;  /* 0x0000000f04047221 */ /* 0x000fe20000000000 */
[----:B----4-:R-:W-:-:S03]  /*1cb0*/  FADD R23, R0, R23 ;  /* 0x0000001700177221 */ /* 0x010fc60000000000 */
[----:B------:R-:W-:Y:S02]  /*1cc0*/  FADD R4, R4, R19 ;  /* 0x0000001304047221 */ /* 0x000fe40000000000 */
[----:B------:R-:W-:Y:S04]  /*1cd0*/  STS [R20], R23 ;  /* 0x0000001714007388 */ /* 0x000fe80000000800 */
[----:B------:R-:W0:Y:S02]  /*1ce0*/  LDS R5, [R2+0x4] ;  /* 0x0000040002057984 */ /* 0x000e240000000800 */
[----:B0-----:R-:W-:-:S05]  /*1cf0*/  FADD R5, R4, R5 ;  /* 0x0000000504057221 */ /* 0x001fca0000000000 */
[----:B------:R2:W-:Y:S02]  /*1d00*/  STS [R2], R5 ;  /* 0x0000000502007388 */ /* 0x0005e40000000800 */
.L_x_205:
[----:B------:R-:W-:Y:S05]  /*1d10*/  BSYNC.RECONVERGENT B0 ;  /* 0x0000000000007941 */ /* 0x000fea0003800200 */
.L_x_204:
        /* <DEDUP_REMOVED lines=16> */
[----:B---34-:R-:W-:Y:S05]  /*1e20*/  CALL.REL.NOINC `($__internal_5_$__cuda_sm3x_div_rn_noftz_f32_slowpath) ;  /* 0x0000000400347944 */ /* 0x018fea0003c00000 */
[----:B------:R-:W-:-:S07]  /*1e30*/  MOV R4, R2 ;  /* 0x0000000200047202 */ /* 0x000fce0000000f00 */
.L_x_206:
        /* <DEDUP_REMOVED lines=16> */
[----:B---34-:R-:W-:Y:S05]  /*1f40*/  CALL.REL.NOINC `($__internal_5_$__cuda_sm3x_div_rn_noftz_f32_slowpath) ;  /* 0x0000000000ec7944 */ /* 0x018fea0003c00000 */
.L_x_207:
        /* <DEDUP_REMOVED lines=13> */
[----:B------:R-:W-:Y:S05]  /*2020*/  CALL.REL.NOINC `($__internal_5_$__cuda_sm3x_div_rn_noftz_f32_slowpath) ;  /* 0x0000000000b47944 */ /* 0x000fea0003c00000 */
[----:B------:R-:W-:-:S07]  /*2030*/  MOV R8, R2 ;  /* 0x0000000200087202 */ /* 0x000fce0000000f00 */
.L_x_208:
        /* <DEDUP_REMOVED lines=15> */
[----:B------:R-:W-:Y:S05]  /*2130*/  CALL.REL.NOINC `($__internal_5_$__cuda_sm3x_div_rn_noftz_f32_slowpath) ;  /* 0x0000000000707944 */ /* 0x000fea0003c00000 */
[----:B------:R-:W-:-:S07]  /*2140*/  MOV R10, R2 ;  /* 0x00000002000a7202 */ /* 0x000fce0000000f00 */
.L_x_209:
        /* <DEDUP_REMOVED lines=12> */
[----:B------:R-:W-:Y:S05]  /*2210*/  CALL.REL.NOINC `($__internal_5_$__cuda_sm3x_div_rn_noftz_f32_slowpath) ;  /* 0x0000000000387944 */ /* 0x000fea0003c00000 */
[----:B------:R-:W-:-:S07]  /*2220*/  MOV R0, R2 ;  /* 0x0000000200007202 */ /* 0x000fce0000000f00 */
.L_x_210:
        /* <DEDUP_REMOVED lines=13> */
        .weak           $__internal_5_$__cuda_sm3x_div_rn_noftz_f32_slowpath
        .type           $__internal_5_$__cuda_sm3x_div_rn_noftz_f32_slowpath,@function
        .size           $__internal_5_$__cuda_sm3x_div_rn_noftz_f32_slowpath,(.L_x_430 - $__internal_5_$__cuda_sm3x_div_rn_noftz_f32_slowpath)
$__internal_5_$__cuda_sm3x_div_rn_noftz_f32_slowpath:
        /* <DEDUP_REMOVED lines=35> */
.L_x_211:
        /* <DEDUP_REMOVED lines=50> */
.L_x_217:
[----:B------:R-:W-:-:S04]  /*2850*/  LOP3.LUT R2, R2, 0x80000000, RZ, 0xc0, !PT ;  /* 0x8000000002027812 */ /* 0x000fc800078ec0ff */
[----:B------:R-:W-:Y:S01]  /*2860*/  LOP3.LUT R2, R2, 0x7f800000, RZ, 0xfc, !PT ;  /* 0x7f80000002027812 */ /* 0x000fe200078efcff */
[----:B------:R-:W-:Y:S06]  /*2870*/  BRA `(.L_x_218) ;  /* 0x0000000000287947 */ /* 0x000fec0003800000 */
.L_x_216:
[----:B------:R-:W-:Y:S01]  /*2880*/  IMAD R2, R11, 0x800000, R2 ;  /* 0x008000000b027824 */ /* 0x000fe200078e0202 */
[----:B------:R-:W-:Y:S06]  /*2890*/  BRA `(.L_x_218) ;  /* 0x0000000000207947 */ /* 0x000fec0003800000 */
.L_x_215:
[----:B------:R-:W-:-:S04]  /*28a0*/  LOP3.LUT R2, R9, 0x80000000, R2, 0x48, !PT ;  /* 0x8000000009027812 */ /* 0x000fc800078e4802 */
[----:B------:R-:W-:Y:S01]  /*28b0*/  LOP3.LUT R2, R2, 0x7f800000, RZ, 0xfc, !PT ;  /* 0x7f80000002027812 */ /* 0x000fe200078efcff */
[----:B------:R-:W-:Y:S06]  /*28c0*/  BRA `(.L_x_218) ;  /* 0x0000000000147947 */ /* 0x000fec0003800000 */
.L_x_214:
[----:B------:R-:W-:Y:S01]  /*28d0*/  LOP3.LUT R2, R9, 0x80000000, R2, 0x48, !PT ;  /* 0x8000000009027812 */ /* 0x000fe200078e4802 */
[----:B------:R-:W-:Y:S06]  /*28e0*/  BRA `(.L_x_218) ;  /* 0x00000000000c7947 */ /* 0x000fec0003800000 */
.L_x_213:
[----:B------:R-:W0:Y:S01]  /*28f0*/  MUFU.RSQ R2, -QNAN ;  /* 0xffc0000000027908 */ /* 0x000e220000001400 */
[----:B------:R-:W-:Y:S05]  /*2900*/  BRA `(.L_x_218) ;  /* 0x0000000000047947 */ /* 0x000fea0003800000 */
.L_x_212:
[----:B------:R-:W-:-:S07]  /*2910*/  FADD.FTZ R2, R0, R5 ;  /* 0x0000000500027221 */ /* 0x000fce0000010000 */
.L_x_218:
[----:B------:R-:W-:-:S04]  /*2920*/  HFMA2 R9, -RZ, RZ, 0, 0 ;  /* 0x00000000ff097431 */ /* 0x000fc800000001ff */
[----:B0-----:R-:W-:Y:S05]  /*2930*/  RET.REL.NODEC R8 `(_Z16transitionKernelILj32EEvmmfffPKjS1_PKfPf) ;  /* 0xffffffd408b07950 */ /* 0x001fea0003c3ffff */
.L_x_219:
        /* <DEDUP_REMOVED lines=12> */
.L_x_430:


//--------------------- .text._Z16transitionKernelILj64EEvmmfffPKjS1_PKfPf --------------------------
	.section	.text._Z16transitionKernelILj64EEvmmfffPKjS1_PKfPf,"ax",@progbits
	.align	128
        .global         _Z16transitionKernelILj64EEvmmfffPKjS1_PKfPf
        .type           _Z16transitionKernelILj64EEvmmfffPKjS1_PKfPf,@function
        .size           _Z16transitionKernelILj64EEvmmfffPKjS1_PKfPf,(.L_x_431 - _Z16transitionKernelILj64EEvmmfffPKjS1_PKfPf)
        .other          _Z16transitionKernelILj64EEvmmfffPKjS1_PKfPf,@"STO_CUDA_ENTRY STV_DEFAULT"
_Z16transitionKernelILj64EEvmmfffPKjS1_PKfPf:
.text._Z16transitionKernelILj64EEvmmfffPKjS1_PKfPf:
        /* <DEDUP_REMOVED lines=28> */
[C---:B----4-:R-:W-:Y:S01]  /*01c0*/  VIADD R15, R7.reuse, 0x1100 ;  /* 0x00001100070f7836 */ /* 0x050fe20000000000 */
[----:B------:R-:W-:-:S04]  /*01d0*/  IADD3 R25, PT, PT, R7, 0x2100, RZ ;  /* 0x0000210007197810 */ /* 0x000fc80007ffe0ff */
[C---:B------:R-:W-:Y:S02]  /*01e0*/  LEA R15, R4.reuse, R15, 0x18 ;  /* 0x0000000f040f7211 */ /* 0x040fe400078ec0ff */
[----:B------:R-:W-:-:S04]  /*01f0*/  LEA R25, R4, R25, 0x18 ;  /* 0x0000001904197211 */ /* 0x000fc800078ec0ff */
[----:B------:R-:W-:Y:S01]  /*0200*/  LEA R20, R2, R25, 0x2 ;  /* 0x0000001902147211 */ /* 0x000fe200078e10ff */
        /* <DEDUP_REMOVED lines=13> */
[----:B------:R-:W-:Y:S01]  /*02e0*/  I2FP.F32.S32 R19, R18 ;  /* 0x0000001200137245 */ /* 0x000fe20000201400 */
[----:B------:R-:W-:-:S04]  /*02f0*/  IMAD R18, R2, 0x4, R15 ;  /* 0x0000000402127824 */ /* 0x000fc800078e020f */
        /* <DEDUP_REMOVED lines=9> */
[----:B------:R-:W-:Y:S01]  /*0390*/  IMAD.MOV.U32 R35, RZ, RZ, RZ ;  /* 0x000000ffff237224 */ /* 0x000fe200078e00ff */
[----:B------:R-:W-:Y:S01]  /*03a0*/  MOV R25, RZ ;  /* 0x000000ff00197202 */ /* 0x000fe20000000f00 */
[----:B-1----:R-:W-:-:S09]  /*03b0*/  DADD R22, R22, R22 ;  /* 0x0000000016167229 */ /* 0x002fd20000000016 */
[----:B------:R-:W-:Y:S05]  /*03c0*/  @!P0 BRA `(.L_x_223) ;  /* 0x0000000400388947 */ /* 0x000fea0003800000 */
[----:B------:R-:W-:Y:S01]  /*03d0*/  LOP3.LUT R29, R21, 0x3f8, RZ, 0xc0, !PT ;  /* 0x000003f8151d7812 */ /* 0x000fe200078ec0ff */
[----:B------:R-:W-:Y:S01]  /*03e0*/  BSSY.RECONVERGENT B2, `(.L_x_224) ;  /* 0x000004b000027945 */ /* 0x000fe20003800200 */
[----:B------:R-:W-:Y:S01]  /*03f0*/  IMAD R26, R0, 0x4, R9 ;  /* 0x00000004001a7824 */ /* 0x000fe200078e0209 */
[----:B------:R-:W-:Y:S01]  /*0400*/  IADD3 R28, PT, PT, R6, 0x10, RZ ;  /* 0x00000010061c7810 */ /* 0x000fe20007ffe0ff */
[----:B------:R-:W-:Y:S01]  /*0410*/  IMAD.MOV.U32 R35, RZ, RZ, RZ ;  /* 0x000000ffff237224 */ /* 0x000fe200078e00ff */
[----:B------:R-:W-:-:S07]  /*0420*/  IADD3 R29, PT, PT, -R29, RZ, RZ ;  /* 0x000000ff1d1d7210 */ /* 0x000fce0007ffe1ff */
.L_x_225:
        /* <DEDUP_REMOVED lines=71> */
.L_x_224:
[----:B------:R-:W-:-:S07]  /*08a0*/  LOP3.LUT R25, R21, 0x3f8, RZ, 0xc0, !PT ;  /* 0x000003f815197812 */ /* 0x000fce00078ec0ff */
.L_x_223:
[----:B------:R-:W-:Y:S05]  /*08b0*/  BSYNC.RECONVERGENT B1 ;  /* 0x0000000000017941 */ /* 0x000fea0003800200 */
.L_x_222:
        /* <DEDUP_REMOVED lines=44> */
.L_x_227:
[----:B------:R-:W-:Y:S05]  /*0b80*/  BSYNC.RECONVERGENT B1 ;  /* 0x0000000000017941 */ /* 0x000fea0003800200 */
.L_x_226:
        /* <DEDUP_REMOVED lines=27> */
.L_x_229:
[----:B------:R-:W-:Y:S05]  /*0d40*/  BSYNC.RECONVERGENT B1 ;  /* 0x0000000000017941 */ /* 0x000fea0003800200 */
.L_x_228:
        /* <DEDUP_REMOVED lines=12> */
.L_x_221:
[----:B------:R-:W-:Y:S05]  /*0e10*/  BSYNC.RECONVERGENT B0 ;  /* 0x0000000000007941 */ /* 0x000fea0003800200 */
.L_x_220:
        /* <DEDUP_REMOVED lines=24> */
.L_x_234:
        /* <DEDUP_REMOVED lines=63> */
.L_x_233:
[----:B------:R-:W-:Y:S05]  /*1390*/  BSYNC.RECONVERGENT B1 ;  /* 0x0000000000017941 */ /* 0x000fea0003800200 */
.L_x_232:
        /* <DEDUP_REMOVED lines=45> */
.L_x_236:
[----:B------:R-:W-:Y:S05]  /*1670*/  BSYNC.RECONVERGENT B1 ;  /* 0x0000000000017941 */ /* 0x000fea0003800200 */
.L_x_235:
        /* <DEDUP_REMOVED lines=25> */
.L_x_238:
[----:B------:R-:W-:Y:S05]  /*1810*/  BSYNC.RECONVERGENT B1 ;  /* 0x0000000000017941 */ /* 0x000fea0003800200 */
.L_x_237:
        /* <DEDUP_REMOVED lines=12> */
.L_x_231:
[----:B------:R-:W-:Y:S05]  /*18e0*/  BSYNC.RECONVERGENT B0 ;  /* 0x0000000000007941 */ /* 0x000fea0003800200 */
.L_x_230:
        /* <DEDUP_REMOVED lines=26> */
.L_x_240:
[----:B------:R-:W-:Y:S05]  /*1a90*/  BSYNC.RECONVERGENT B0 ;  /* 0x0000000000007941 */ /* 0x000fea0003800200 */
.L_x_239:
[----:B------:R-:W-:Y:S06]  /*1aa0*/  BAR.SYNC.DEFER_BLOCKING 0x0 ;  /* 0x0000000000007b1d */ /* 0x000fec0000010000 */
[----:B------:R-:W-:Y:S04]  /*1ab0*/  BSSY.RECONVERGENT B0, `(.L_x_241) ;  /* 0x000002c000007945 */ /* 0x000fe80003800200 */
[----:B------:R-:W-:Y:S05]  /*1ac0*/  @P1 BRA `(.L_x_242) ;  /* 0x0000000000a81947 */ /* 0x000fea0003800000 */
[----:B------:R-:W-:Y:S04]  /*1ad0*/  LDS R0, [R18+0x80] ;  /* 0x0000800012007984 */ /* 0x000fe80000000800 */
[----:B------:R-:W2:Y:S04]  /*1ae0*/  LDS R5, [R18] ;  /* 0x0000000012057984 */ /* 0x000ea80000000800 */
[----:B------:R-:W5:Y:S04]  /*1af0*/  LDS R7, [R18+0x40] ;  /* 0x0000400012077984 */ /* 0x000f680000000800 */
[----:B-1----:R-:W1:Y:S04]  /*1b00*/  LDS R9, [R18+0x20] ;  /* 0x0000200012097984 */ /* 0x002e680000000800 */
[----:B------:R-:W1:Y:S04]  /*1b10*/  LDS R4, [R18+0x10] ;  /* 0x0000100012047984 */ /* 0x000e680000000800 */
[----:B---34-:R-:W3:Y:S04]  /*1b20*/  LDS R11, [R18+0x8] ;  /* 0x00000800120b7984 */ /* 0x018ee80000000800 */
[----:B------:R-:W4:Y:S04]  /*1b30*/  LDS R15, [R18+0x4] ;  /* 0x00000400120f7984 */ /* 0x000f280000000800 */
[----:B------:R-:W-:Y:S04]  /*1b40*/  LDS R13, [R20+0x20] ;  /* 0x00002000140d7984 */ /* 0x000fe80000000800 */
[----:B------:R-:W-:Y:S04]  /*1b50*/  LDS R17, [R20+0x10] ;  /* 0x0000100014117984 */ /* 0x000fe80000000800 */
[----:B0-----:R-:W-:Y:S04]  /*1b60*/  LDS R21, [R20+0x8] ;  /* 0x0000080014157984 */ /* 0x001fe80000000800 */
[----:B------:R-:W-:Y:S01]  /*1b70*/  LDS R19, [R2+0x10] ;  /* 0x0000100002137984 */ /* 0x000fe20000000800 */
[----:B--2---:R-:W-:-:S03]  /*1b80*/  FADD R0, R0, R5 ;  /* 0x0000000500007221 */ /* 0x004fc60000000000 */
[----:B------:R-:W-:Y:S01]  /*1b90*/  LDS R23, [R2+0x8] ;  /* 0x0000080002177984 */ /* 0x000fe20000000800 */
[----:B-----5:R-:W-:-:S03]  /*1ba0*/  FADD R0, R0, R7 ;  /* 0x0000000700007221 */ /* 0x020fc60000000000 */
[----:B------:R-:W-:Y:S01]  /*1bb0*/  LDS R5, [R20] ;  /* 0x0000000014057984 */ /* 0x000fe20000000800 */
[----:B-1----:R-:W-:-:S03]  /*1bc0*/  FADD R9, R0, R9 ;  /* 0x0000000900097221 */ /* 0x002fc60000000000 */
[----:B------:R-:W-:Y:S01]  /*1bd0*/  LDS R7, [R2] ;  /* 0x0000000002077984 */ /* 0x000fe20000000800 */
[----:B------:R-:W-:-:S03]  /*1be0*/  FADD R4, R9, R4 ;  /* 0x0000000409047221 */ /* 0x000fc60000000000 */
[----:B------:R-:W0:Y:S01]  /*1bf0*/  LDS R0, [R20+0x80] ;  /* 0x0000800014007984 */ /* 0x000e220000000800 */
[----:B---3--:R-:W-:-:S03]  /*1c00*/  FADD R4, R4, R11 ;  /* 0x0000000b04047221 */ /* 0x008fc60000000000 */
[----:B------:R-:W1:Y:S01]  /*1c10*/  LDS R9, [R20+0x40] ;  /* 0x0000400014097984 */ /* 0x000e620000000800 */
[----:B----4-:R-:W-:-:S03]  /*1c20*/  FADD R25, R4, R15 ;  /* 0x0000000f04197221 */ /* 0x010fc60000000000 */
[----:B------:R-:W-:Y:S04]  /*1c30*/  LDS R11, [R2+0x40] ;  /* 0x00004000020b7984 */ /* 0x000fe80000000800 */
[----:B------:R-:W2:Y:S04]  /*1c40*/  LDS R4, [R2+0x80] ;  /* 0x0000800002047984 */ /* 0x000ea80000000800 */
[----:B------:R-:W3:Y:S04]  /*1c50*/  LDS R15, [R2+0x20] ;  /* 0x00002000020f7984 */ /* 0x000ee80000000800 */
[----:B------:R-:W-:Y:S04]  /*1c60*/  STS [R18], R25 ;  /* 0x0000001912007388 */ /* 0x000fe80000000800 */
[----:B------:R-:W4:Y:S01]  /*1c70*/  LDS R27, [R20+0x4] ;  /* 0x00000400141b7984 */ /* 0x000f220000000800 */
[----:B0-----:R-:W-:-:S04]  /*1c80*/  FADD R0, R0, R5 ;  /* 0x0000000500007221 */ /* 0x001fc80000000000 */
[----:B-1----:R-:W-:-:S04]  /*1c90*/  FADD R0, R0, R9 ;  /* 0x0000000900007221 */ /* 0x002fc80000000000 */
[----:B------:R-:W-:-:S04]  /*1ca0*/  FADD R0, R0, R13 ;  /* 0x0000000d00007221 */ /* 0x000fc80000000000 */
[----:B------:R-:W-:Y:S01]  /*1cb0*/  FADD R0, R0, R17 ;  /* 0x0000001100007221 */ /* 0x000fe20000000000 */
[----:B--2---:R-:W-:-:S03]  /*1cc0*/  FADD R4, R4, R7 ;  /* 0x0000000704047221 */ /* 0x004fc60000000000 */
[----:B------:R-:W-:Y:S01]  /*1cd0*/  FADD R0, R0, R21 ;  /* 0x0000001500007221 */ /* 0x000fe20000000000 */
[----:B------:R-:W-:-:S04]  /*1ce0*/  FADD R4, R4, R11 ;  /* 0x0000000b04047221 */ /* 0x000fc80000000000 */
[----:B---3--:R-:W-:Y:S01]  /*1cf0*/  FADD R4, R4, R15 ;  /* 0x0000000f04047221 */ /* 0x008fe20000000000 */
[----:B----4-:R-:W-:-:S03]  /*1d00*/  FADD R27, R0, R27 ;  /* 0x0000001b001b7221 */ /* 0x010fc60000000000 */
[----:B------:R-:W-:Y:S02]  /*1d10*/  FADD R4, R4, R19 ;  /* 0x0000001304047221 */ /* 0x000fe40000000000 */
[----:B------:R-:W-:Y:S02]  /*1d20*/  STS [R20], R27 ;  /* 0x0000001b14007388 */ /* 0x000fe40000000800 */
[----:B------:R-:W-:Y:S02]  /*1d30*/  FADD R4, R4, R23 ;  /* 0x0000001704047221 */ /* 0x000fe40000000000 */
[----:B------:R-:W0:Y:S02]  /*1d40*/  LDS R5, [R2+0x4] ;  /* 0x0000040002057984 */ /* 0x000e240000000800 */
[----:B0-----:R-:W-:-:S05]  /*1d50*/  FADD R5, R4, R5 ;  /* 0x0000000504057221 */ /* 0x001fca0000000000 */
[----:B------:R2:W-:Y:S02]  /*1d60*/  STS [R2], R5 ;  /* 0x0000000502007388 */ /* 0x0005e40000000800 */
.L_x_242:
[----:B------:R-:W-:Y:S05]  /*1d70*/  BSYNC.RECONVERGENT B0 ;  /* 0x0000000000007941 */ /* 0x000fea0003800200 */
.L_x_241:
        /* <DEDUP_REMOVED lines=16> */
[----:B---34-:R-:W-:Y:S05]  /*1e80*/  CALL.REL.NOINC `($__internal_6_$__cuda_sm3x_div_rn_noftz_f32_slowpath) ;  /* 0x0000000400347944 */ /* 0x018fea0003c00000 */
[----:B------:R-:W-:-:S07]  /*1e90*/  MOV R4, R2 ;  /* 0x0000000200047202 */ /* 0x000fce0000000f00 */
.L_x_243:
        /* <DEDUP_REMOVED lines=16> */
[----:B---34-:R-:W-:Y:S05]  /*1fa0*/  CALL.REL.NOINC `($__internal_6_$__cuda_sm3x_div_rn_noftz_f32_slowpath) ;  /* 0x0000000000ec7944 */ /* 0x018fea0003c00000 */
.L_x_244:
        /* <DEDUP_REMOVED lines=13> */
[----:B------:R-:W-:Y:S05]  /*2080*/  CALL.REL.NOINC `($__internal_6_$__cuda_sm3x_div_rn_noftz_f32_slowpath) ;  /* 0x0000000000b47944 */ /* 0x000fea0003c00000 */
[----:B------:R-:W-:-:S07]  /*2090*/  MOV R8, R2 ;  /* 0x0000000200087202 */ /* 0x000fce0000000f00 */
.L_x_245:
        /* <DEDUP_REMOVED lines=15> */
[----:B------:R-:W-:Y:S05]  /*2190*/  CALL.REL.NOINC `($__internal_6_$__cuda_sm3x_div_rn_noftz_f32_slowpath) ;  /* 0x0000000000707944 */ /* 0x000fea0003c00000 */
[----:B------:R-:W-:-:S07]  /*21a0*/  MOV R10, R2 ;  /* 0x00000002000a7202 */ /* 0x000fce0000000f00 */
.L_x_246:
        /* <DEDUP_REMOVED lines=12> */
[----:B------:R-:W-:Y:S05]  /*2270*/  CALL.REL.NOINC `($__internal_6_$__cuda_sm3x_div_rn_noftz_f32_slowpath) ;  /* 0x0000000000387944 */ /* 0x000fea0003c00000 */
[----:B------:R-:W-:-:S07]  /*2280*/  MOV R0, R2 ;  /* 0x0000000200007202 */ /* 0x000fce0000000f00 */
.L_x_247:
        /* <DEDUP_REMOVED lines=13> */
        .weak           $__internal_6_$__cuda_sm3x_div_rn_noftz_f32_slowpath
        .type           $__internal_6_$__cuda_sm3x_div_rn_noftz_f32_slowpath,@function
        .size           $__internal_6_$__cuda_sm3x_div_rn_noftz_f32_slowpath,(.L_x_431 - $__internal_6_$__cuda_sm3x_div_rn_noftz_f32_slowpath)
$__internal_6_$__cuda_sm3x_div_rn_noftz_f32_slowpath:
        /* <DEDUP_REMOVED lines=35> */
.L_x_248:
        /* <DEDUP_REMOVED lines=50> */
.L_x_254:
[----:B------:R-:W-:-:S04]  /*28b0*/  LOP3.LUT R2, R2, 0x80000000, RZ, 0xc0, !PT ;  /* 0x8000000002027812 */ /* 0x000fc800078ec0ff */
[----:B------:R-:W-:Y:S01]  /*28c0*/  LOP3.LUT R2, R2, 0x7f800000, RZ, 0xfc, !PT ;  /* 0x7f80000002027812 */ /* 0x000fe200078efcff */
[----:B------:R-:W-:Y:S06]  /*28d0*/  BRA `(.L_x_255) ;  /* 0x0000000000287947 */ /* 0x000fec0003800000 */
.L_x_253:
[----:B------:R-:W-:Y:S01]  /*28e0*/  IMAD R2, R11, 0x800000, R2 ;  /* 0x008000000b027824 */ /* 0x000fe200078e0202 */
[----:B------:R-:W-:Y:S06]  /*28f0*/  BRA `(.L_x_255) ;  /* 0x0000000000207947 */ /* 0x000fec0003800000 */
.L_x_252:
[----:B------:R-:W-:-:S04]  /*2900*/  LOP3.LUT R2, R9, 0x80000000, R2, 0x48, !PT ;  /* 0x8000000009027812 */ /* 0x000fc800078e4802 */
[----:B------:R-:W-:Y:S01]  /*2910*/  LOP3.LUT R2, R2, 0x7f800000, RZ, 0xfc, !PT ;  /* 0x7f80000002027812 */ /* 0x000fe200078efcff */
[----:B------:R-:W-:Y:S06]  /*2920*/  BRA `(.L_x_255) ;  /* 0x0000000000147947 */ /* 0x000fec0003800000 */
.L_x_251:
[----:B------:R-:W-:Y:S01]  /*2930*/  LOP3.LUT R2, R9, 0x80000000, R2, 0x48, !PT ;  /* 0x8000000009027812 */ /* 0x000fe200078e4802 */
[----:B------:R-:W-:Y:S06]  /*2940*/  BRA `(.L_x_255) ;  /* 0x00000000000c7947 */ /* 0x000fec0003800000 */
.L_x_250:
[----:B------:R-:W0:Y:S01]  /*2950*/  MUFU.RSQ R2, -QNAN ;  /* 0xffc0000000027908 */ /* 0x000e220000001400 */
[----:B------:R-:W-:Y:S05]  /*2960*/  BRA `(.L_x_255) ;  /* 0x0000000000047947 */ /* 0x000fea0003800000 */
.L_x_249:
[----:B------:R-:W-:-:S07]  /*2970*/  FADD.FTZ R2, R0, R5 ;  /* 0x0000000500027221 */ /* 0x000fce0000010000 */
.L_x_255:
[----:B------:R-:W-:-:S04]  /*2980*/  HFMA2 R9, -RZ, RZ, 0, 0 ;  /* 0x00000000ff097431 */ /* 0x000fc800000001ff */
[----:B0-----:R-:W-:Y:S05]  /*2990*/  RET.REL.NODEC R8 `(_Z16transitionKernelILj64EEvmmfffPKjS1_PKfPf) ;  /* 0xffffffd408987950 */ /* 0x001fea0003c3ffff */
.L_x_256:
        /* <DEDUP_REMOVED lines=14> */
.L_x_431:


//--------------------- .text._Z16transitionKernelILj128EEvmmfffPKjS1_PKfPf --------------------------
	.section	.text._Z16transitionKernelILj128EEvmmfffPKjS1_PKfPf,"ax",@progbits
	.align	128
        .global         _Z16transitionKernelILj128EEvmmfffPKjS1_PKfPf
        .type           _Z16transitionKernelILj128EEvmmfffPKjS1_PKfPf,@function
        .size           _Z16transitionKernelILj128EEvmmfffPKjS1_PKfPf,(.L_x_432 - _Z16transitionKernelILj128EEvmmfffPKjS1_PKfPf)
        .other          _Z16transitionKernelILj128EEvmmfffPKjS1_PKfPf,@"STO_CUDA_ENTRY STV_DEFAULT"
_Z16transitionKernelILj128EEvmmfffPKjS1_PKfPf:
.text._Z16transitionKernelILj128EEvmmfffPKjS1_PKfPf:
        /* <DEDUP_REMOVED lines=24> */
[----:B------:R-:W-:Y:S01]  /*0180*/  IMAD R23, R2, 0x4, R9 ;  /* 0x0000000402177824 */ /* 0x000fe200078e0209 */
[----:B------:R-:W-:-:S03]  /*0190*/  LEA R8, R21, R6, 0x2 ;  /* 0x0000000615087211 */ /* 0x000fc600078e10ff */
[----:B------:R-:W-:Y:S01]  /*01a0*/  @!P0 IMAD R11, R21, 0x4, R17 ;  /* 0x00000004150b8824 */ /* 0x000fe200078e0211 */
[----:B-1----:R-:W-:Y:S01]  /*01b0*/  LEA R12, R0, R17, 0x2 ;  /* 0x00000011000c7211 */ /* 0x002fe200078e10ff */
        /* <DEDUP_REMOVED lines=39> */
.L_x_262:
        /* <DEDUP_REMOVED lines=71> */
.L_x_261:
[----:B------:R-:W-:-:S07]  /*08a0*/  LOP3.LUT R25, R21, 0x3f8, RZ, 0xc0, !PT ;  /* 0x000003f815197812 */ /* 0x000fce00078ec0ff */
.L_x_260:
[----:B------:R-:W-:Y:S05]  /*08b0*/  BSYNC.RECONVERGENT B1 ;  /* 0x0000000000017941 */ /* 0x000fea0003800200 */
.L_x_259:
        /* <DEDUP_REMOVED lines=44> */
.L_x_264:
[----:B------:R-:W-:Y:S05]  /*0b80*/  BSYNC.RECONVERGENT B1 ;  /* 0x0000000000017941 */ /* 0x000fea0003800200 */
.L_x_263:
        /* <DEDUP_REMOVED lines=27> */
.L_x_266:
[----:B------:R-:W-:Y:S05]  /*0d40*/  BSYNC.RECONVERGENT B1 ;  /* 0x0000000000017941 */ /* 0x000fea0003800200 */
.L_x_265:
        /* <DEDUP_REMOVED lines=12> */
.L_x_258:
[----:B------:R-:W-:Y:S05]  /*0e10*/  BSYNC.RECONVERGENT B0 ;  /* 0x0000000000007941 */ /* 0x000fea0003800200 */
.L_x_257:
        /* <DEDUP_REMOVED lines=24> */
.L_x_271:
        /* <DEDUP_REMOVED lines=63> */
.L_x_270:
[----:B------:R-:W-:Y:S05]  /*1390*/  BSYNC.RECONVERGENT B1 ;  /* 0x0000000000017941 */ /* 0x000fea0003800200 */
.L_x_269:
        /* <DEDUP_REMOVED lines=45> */
.L_x_273:
[----:B------:R-:W-:Y:S05]  /*1670*/  BSYNC.RECONVERGENT B1 ;  /* 0x0000000000017941 */ /* 0x000fea0003800200 */
.L_x_272:
        /* <DEDUP_REMOVED lines=25> */
.L_x_275:
[----:B------:R-:W-:Y:S05]  /*1810*/  BSYNC.RECONVERGENT B1 ;  /* 0x0000000000017941 */ /* 0x000fea0003800200 */
.L_x_274:
        /* <DEDUP_REMOVED lines=12> */
.L_x_268:
[----:B------:R-:W-:Y:S05]  /*18e0*/  BSYNC.RECONVERGENT B0 ;  /* 0x0000000000007941 */ /* 0x000fea0003800200 */
.L_x_267:
        /* <DEDUP_REMOVED lines=8> */
[----:B------:R-:W-:-:S02]  /*1970*/  ISETP.GT.U32.AND P2, PT, R2, 0x1f, PT ;  /* 0x0000001f0200780c */ /* 0x000fc40003f44070 */
[C---:B------:R-:W-:Y:S01]  /*1980*/  ISETP.NE.AND P3, PT, R2.reuse, RZ, PT ;  /* 0x000000ff0200720c */ /* 0x040fe20003f65270 */
[----:B------:R-:W-:Y:S02]  /*1990*/  IMAD R2, R2, 0x4, R7 ;  /* 0x0000000402027824 */ /* 0x000fe400078e0207 */
        /* <DEDUP_REMOVED lines=16> */
.L_x_277:
[----:B------:R-:W-:Y:S05]  /*1aa0*/  BSYNC.RECONVERGENT B0 ;  /* 0x0000000000007941 */ /* 0x000fea0003800200 */
.L_x_276:
[----:B------:R-:W-:Y:S06]  /*1ab0*/  BAR.SYNC.DEFER_BLOCKING 0x0 ;  /* 0x0000000000007b1d */ /* 0x000fec0000010000 */
[----:B------:R-:W-:Y:S04]  /*1ac0*/  BSSY.RECONVERGENT B0, `(.L_x_278) ;  /* 0x000000e000007945 */ /* 0x000fe80003800200 */
[----:B------:R-:W-:Y:S05]  /*1ad0*/  @P1 BRA `(.L_x_279) ;  /* 0x0000000000301947 */ /* 0x000fea0003800000 */
[----:B------:R-:W-:Y:S04]  /*1ae0*/  LDS R0, [R18+0x100] ;  /* 0x0001000012007984 */ /* 0x000fe80000000800 */
[----:B------:R-:W2:Y:S02]  /*1af0*/  LDS R5, [R18] ;  /* 0x0000000012057984 */ /* 0x000ea40000000800 */
[----:B--2---:R-:W-:-:S05]  /*1b00*/  FADD R5, R0, R5 ;  /* 0x0000000500057221 */ /* 0x004fca0000000000 */
[----:B------:R-:W-:Y:S04]  /*1b10*/  STS [R18], R5 ;  /* 0x0000000512007388 */ /* 0x000fe80000000800 */
[----:B------:R-:W-:Y:S04]  /*1b20*/  LDS R0, [R20+0x100] ;  /* 0x0001000014007984 */ /* 0x000fe80000000800 */
[----:B------:R-:W2:Y:S02]  /*1b30*/  LDS R7, [R20] ;  /* 0x0000000014077984 */ /* 0x000ea40000000800 */
[----:B--2---:R-:W-:-:S05]  /*1b40*/  FADD R7, R0, R7 ;  /* 0x0000000700077221 */ /* 0x004fca0000000000 */
[----:B------:R-:W-:Y:S04]  /*1b50*/  STS [R20], R7 ;  /* 0x0000000714007388 */ /* 0x000fe80000000800 */
[----:B------:R-:W-:Y:S04]  /*1b60*/  LDS R0, [R2+0x100] ;  /* 0x0001000002007984 */ /* 0x000fe80000000800 */
[----:B-1----:R-:W1:Y:S02]  /*1b70*/  LDS R9, [R2] ;  /* 0x0000000002097984 */ /* 0x002e640000000800 */
[----:B-1----:R-:W-:-:S05]  /*1b80*/  FADD R9, R0, R9 ;  /* 0x0000000900097221 */ /* 0x002fca0000000000 */
[----:B------:R2:W-:Y:S02]  /*1b90*/  STS [R2], R9 ;  /* 0x0000000902007388 */ /* 0x0005e40000000800 */
.L_x_279:
[----:B------:R-:W-:Y:S05]  /*1ba0*/  BSYNC.RECONVERGENT B0 ;  /* 0x0000000000007941 */ /* 0x000fea0003800200 */
.L_x_278:
[----:B------:R-:W-:Y:S06]  /*1bb0*/  BAR.SYNC.DEFER_BLOCKING 0x0 ;  /* 0x0000000000007b1d */ /* 0x000fec0000010000 */
[----:B------:R-:W-:Y:S04]  /*1bc0*/  BSSY.RECONVERGENT B0, `(.L_x_280) ;  /* 0x000002c000007945 */ /* 0x000fe80003800200 */
[----:B------:R-:W-:Y:S05]  /*1bd0*/  @P2 BRA `(.L_x_281) ;  /* 0x0000000000a82947 */ /* 0x000fea0003800000 */
[----:B------:R-:W-:Y:S04]  /*1be0*/  LDS R0, [R18+0x80] ;  /* 0x0000800012007984 */ /* 0x000fe80000000800 */
[----:B------:R-:W5:Y:S04]  /*1bf0*/  LDS R5, [R18] ;  /* 0x0000000012057984 */ /* 0x000f680000000800 */
[----:B------:R-:W5:Y:S04]  /*1c00*/  LDS R7, [R18+0x40] ;  /* 0x0000400012077984 */ /* 0x000f680000000800 */
[----:B-12---:R-:W1:Y:S04]  /*1c10*/  LDS R9, [R18+0x20] ;  /* 0x0000200012097984 */ /* 0x006e680000000800 */
[----:B------:R-:W2:Y:S04]  /*1c20*/  LDS R4, [R18+0x10] ;  /* 0x0000100012047984 */ /* 0x000ea80000000800 */
[----:B---34-:R-:W3:Y:S04]  /*1c30*/  LDS R11, [R18+0x8] ;  /* 0x00000800120b7984 */ /* 0x018ee80000000800 */
[----:B------:R-:W4:Y:S04]  /*1c40*/  LDS R15, [R18+0x4] ;  /* 0x00000400120f7984 */ /* 0x000f280000000800 */
[----:B------:R-:W-:Y:S04]  /*1c50*/  LDS R13, [R20+0x20] ;  /* 0x00002000140d7984 */ /* 0x000fe80000000800 */
[----:B------:R-:W-:Y:S04]  /*1c60*/  LDS R17, [R20+0x10] ;  /* 0x0000100014117984 */ /* 0x000fe80000000800 */
[----:B0-----:R-:W-:Y:S04]  /*1c70*/  LDS R21, [R20+0x8] ;  /* 0x0000080014157984 */ /* 0x001fe80000000800 */
[----:B------:R-:W-:Y:S01]  /*1c80*/  LDS R19, [R2+0x10] ;  /* 0x0000100002137984 */ /* 0x000fe20000000800 */
[----:B-----5:R-:W-:-:S03]  /*1c90*/  FADD R0, R0, R5 ;  /* 0x0000000500007221 */ /* 0x020fc60000000000 */
[----:B------:R-:W-:Y:S01]  /*1ca0*/  LDS R23, [R2+0x8] ;  /* 0x0000080002177984 */ /* 0x000fe20000000800 */
[----:B------:R-:W-:-:S03]  /*1cb0*/  FADD R0, R0, R7 ;  /* 0x0000000700007221 */ /* 0x000fc60000000000 */
[----:B------:R-:W-:Y:S01]  /*1cc0*/  LDS R5, [R20] ;  /* 0x0000000014057984 */ /* 0x000fe20000000800 */
[----:B-1----:R-:W-:-:S03]  /*1cd0*/  FADD R9, R0, R9 ;  /* 0x0000000900097221 */ /* 0x002fc60000000000 */
[----:B------:R-:W-:Y:S01]  /*1ce0*/  LDS R7, [R2] ;  /* 0x0000000002077984 */ /* 0x000fe20000000800 */
[----:B--2---:R-:W-:-:S03]  /*1cf0*/  FADD R4, R9, R4 ;  /* 0x0000000409047221 */ /* 0x004fc60000000000 */
        /* <DEDUP_REMOVED lines=24> */
.L_x_281:
[----:B------:R-:W-:Y:S05]  /*1e80*/  BSYNC.RECONVERGENT B0 ;  /* 0x0000000000007941 */ /* 0x000fea0003800200 */
.L_x_280:
[----:B------:R-:W-:Y:S06]  /*1e90*/  BAR.SYNC.DEFER_BLOCKING 0x0 ;  /* 0x0000000000007b1d */ /* 0x000fec0000010000 */
[----:B------:R-:W-:Y:S05]  /*1ea0*/  @P3 EXIT ;  /* 0x000000000000394d */ /* 0x000fea0003800000 */
[----:B------:R-:W5:Y:S01]  /*1eb0*/  LDCU.64 UR4, c[0x0][0x380] ;  /* 0x00007000ff0477ac */ /* 0x000f620008000a00 */
[----:B------:R-:W0:Y:S01]  /*1ec0*/  LDS R6, [R6+0x1100] ;  /* 0x0011000006067984 */ /* 0x000e220000000800 */
[----:B-----5:R-:W5:Y:S08]  /*1ed0*/  I2F.U64 R7, UR4 ;  /* 0x0000000400077d12 */ /* 0x020f700008301000 */
[----:B-----5:R-:W5:Y:S08]  /*1ee0*/  MUFU.RCP R0, R7 ;  /* 0x0000000700007308 */ /* 0x020f700000001000 */
[----:B0-----:R-:W0:Y:S01]  /*1ef0*/  FCHK P0, R6, R7 ;  /* 0x0000000706007302 */ /* 0x001e220000000000 */
[----:B-----5:R-:W-:-:S04]  /*1f00*/  FFMA R5, -R7, R0, 1 ;  /* 0x3f80000007057423 */ /* 0x020fc80000000100 */
[----:B------:R-:W-:-:S04]  /*1f10*/  FFMA R5, R0, R5, R0 ;  /* 0x0000000500057223 */ /* 0x000fc80000000000 */
[----:B------:R-:W-:-:S04]  /*1f20*/  FFMA R0, R6, R5, RZ ;  /* 0x0000000506007223 */ /* 0x000fc800000000ff */
[----:B-12---:R-:W-:-:S04]  /*1f30*/  FFMA R2, -R7, R0, R6 ;  /* 0x0000000007027223 */ /* 0x006fc80000000106 */
[----:B------:R-:W-:Y:S01]  /*1f40*/  FFMA R4, R5, R2, R0 ;  /* 0x0000000205047223 */ /* 0x000fe20000000000 */
[----:B0-----:R-:W-:Y:S06]  /*1f50*/  @!P0 BRA `(.L_x_282) ;  /* 0x0000000000148947 */ /* 0x001fec0003800000 */
[----:B------:R-:W-:Y:S01]  /*1f60*/  MOV R0, R6 ;  /* 0x0000000600007202 */ /* 0x000fe20000000f00 */
[----:B------:R-:W-:Y:S01]  /*1f70*/  IMAD.MOV.U32 R5, RZ, RZ, R7 ;  /* 0x000000ffff057224 */ /* 0x000fe200078e0007 */
[----:B------:R-:W-:-:S07]  /*1f80*/  MOV R8, 0x1fa0 ;  /* 0x00001fa000087802 */ /* 0x000fce0000000f00 */
[----:B---34-:R-:W-:Y:S05]  /*1f90*/  CALL.REL.NOINC `($__internal_7_$__cuda_sm3x_div_rn_noftz_f32_slowpath) ;  /* 0x0000000400347944 */ /* 0x018fea0003c00000 */
[----:B------:R-:W-:-:S07]  /*1fa0*/  MOV R4, R2 ;  /* 0x0000000200047202 */ /* 0x000fce0000000f00 */
.L_x_282:
        /* <DEDUP_REMOVED lines=16> */
[----:B---34-:R-:W-:Y:S05]  /*20b0*/  CALL.REL.NOINC `($__internal_7_$__cuda_sm3x_div_rn_noftz_f32_slowpath) ;  /* 0x0000000000ec7944 */ /* 0x018fea0003c00000 */
.L_x_283:
        /* <DEDUP_REMOVED lines=13> */
[----:B------:R-:W-:Y:S05]  /*2190*/  CALL.REL.NOINC `($__internal_7_$__cuda_sm3x_div_rn_noftz_f32_slowpath) ;  /* 0x0000000000b47944 */ /* 0x000fea0003c00000 */
[----:B------:R-:W-:-:S07]  /*21a0*/  MOV R8, R2 ;  /* 0x0000000200087202 */ /* 0x000fce0000000f00 */
.L_x_284:
        /* <DEDUP_REMOVED lines=15> */
[----:B------:R-:W-:Y:S05]  /*22a0*/  CALL.REL.NOINC `($__internal_7_$__cuda_sm3x_div_rn_noftz_f32_slowpath) ;  /* 0x0000000000707944 */ /* 0x000fea0003c00000 */
[----:B------:R-:W-:-:S07]  /*22b0*/  MOV R10, R2 ;  /* 0x00000002000a7202 */ /* 0x000fce0000000f00 */
.L_x_285:
        /* <DEDUP_REMOVED lines=12> */
[----:B------:R-:W-:Y:S05]  /*2380*/  CALL.REL.NOINC `($__internal_7_$__cuda_sm3x_div_rn_noftz_f32_slowpath) ;  /* 0x0000000000387944 */ /* 0x000fea0003c00000 */
[----:B------:R-:W-:-:S07]  /*2390*/  MOV R0, R2 ;  /* 0x0000000200007202 */ /* 0x000fce0000000f00 */
.L_x_286:
        /* <DEDUP_REMOVED lines=13> */
        .weak           $__internal_7_$__cuda_sm3x_div_rn_noftz_f32_slowpath
        .type           $__internal_7_$__cuda_sm3x_div_rn_noftz_f32_slowpath,@function
        .size           $__internal_7_$__cuda_sm3x_div_rn_noftz_f32_slowpath,(.L_x_432 - $__internal_7_$__cuda_sm3x_div_rn_noftz_f32_slowpath)
$__internal_7_$__cuda_sm3x_div_rn_noftz_f32_slowpath:
        /* <DEDUP_REMOVED lines=35> */
.L_x_287:
        /* <DEDUP_REMOVED lines=50> */
.L_x_293:
[----:B------:R-:W-:-:S04]  /*29c0*/  LOP3.LUT R2, R2, 0x80000000, RZ, 0xc0, !PT ;  /* 0x8000000002027812 */ /* 0x000fc800078ec0ff */
[----:B------:R-:W-:Y:S01]  /*29d0*/  LOP3.LUT R2, R2, 0x7f800000, RZ, 0xfc, !PT ;  /* 0x7f80000002027812 */ /* 0x000fe200078efcff */
[----:B------:R-:W-:Y:S06]  /*29e0*/  BRA `(.L_x_294) ;  /* 0x0000000000287947 */ /* 0x000fec0003800000 */
.L_x_292:
[----:B------:R-:W-:Y:S01]  /*29f0*/  IMAD R2, R11, 0x800000, R2 ;  /* 0x008000000b027824 */ /* 0x000fe200078e0202 */
[----:B------:R-:W-:Y:S06]  /*2a00*/  BRA `(.L_x_294) ;  /* 0x0000000000207947 */ /* 0x000fec0003800000 */
.L_x_291:
[----:B------:R-:W-:-:S04]  /*2a10*/  LOP3.LUT R2, R9, 0x80000000, R2, 0x48, !PT ;  /* 0x8000000009027812 */ /* 0x000fc800078e4802 */
[----:B------:R-:W-:Y:S01]  /*2a20*/  LOP3.LUT R2, R2, 0x7f800000, RZ, 0xfc, !PT ;  /* 0x7f80000002027812 */ /* 0x000fe200078efcff */
[----:B------:R-:W-:Y:S06]  /*2a30*/  BRA `(.L_x_294) ;  /* 0x0000000000147947 */ /* 0x000fec0003800000 */
.L_x_290:
[----:B------:R-:W-:Y:S01]  /*2a40*/  LOP3.LUT R2, R9, 0x80000000, R2, 0x48, !PT ;  /* 0x8000000009027812 */ /* 0x000fe200078e4802 */
[----:B------:R-:W-:Y:S06]  /*2a50*/  BRA `(.L_x_294) ;  /* 0x00000000000c7947 */ /* 0x000fec0003800000 */
.L_x_289:
[----:B------:R-:W0:Y:S01]  /*2a60*/  MUFU.RSQ R2, -QNAN ;  /* 0xffc0000000027908 */ /* 0x000e220000001400 */
[----:B------:R-:W-:Y:S05]  /*2a70*/  BRA `(.L_x_294) ;  /* 0x0000000000047947 */ /* 0x000fea0003800000 */
.L_x_288:
[----:B------:R-:W-:-:S07]  /*2a80*/  FADD.FTZ R2, R0, R5 ;  /* 0x0000000500027221 */ /* 0x000fce0000010000 */
.L_x_294:
[----:B------:R-:W-:-:S04]  /*2a90*/  HFMA2 R9, -RZ, RZ, 0, 0 ;  /* 0x00000000ff097431 */ /* 0x000fc800000001ff */
[----:B0-----:R-:W-:Y:S05]  /*2aa0*/  RET.REL.NODEC R8 `(_Z16transitionKernelILj128EEvmmfffPKjS1_PKfPf) ;  /* 0xffffffd408547950 */ /* 0x001fea0003c3ffff */
.L_x_295:
        /* <DEDUP_REMOVED lines=13> */
.L_x_432:


//--------------------- .text._Z16transitionKernelILj256EEvmmfffPKjS1_PKfPf --------------------------
	.section	.text._Z16transitionKernelILj256EEvmmfffPKjS1_PKfPf,"ax",@progbits
	.align	128
        .global         _Z16transitionKernelILj256EEvmmfffPKjS1_PKfPf
        .type           _Z16transitionKernelILj256EEvmmfffPKjS1_PKfPf,@function
        .size           _Z16transitionKernelILj256EEvmmfffPKjS1_PKfPf,(.L_x_433 - _Z16transitionKernelILj256EEvmmfffPKjS1_PKfPf)
        .other          _Z16transitionKernelILj256EEvmmfffPKjS1_PKfPf,@"STO_CUDA_ENTRY STV_DEFAULT"
_Z16transitionKernelILj256EEvmmfffPKjS1_PKfPf:
.text._Z16transitionKernelILj256EEvmmfffPKjS1_PKfPf:
        /* <DEDUP_REMOVED lines=18> */
[----:B------:R-:W-:-:S04]  /*0120*/  MOV R7, 0x400 ;  /* 0x0000040000077802 */ /* 0x000fc80000000f00 */
[C---:B------:R-:W-:Y:S01]  /*0130*/  IADD3 R9, PT, PT, R7.reuse, 0x100, RZ ;  /* 0x0000010007097810 */ /* 0x040fe20007ffe0ff */
[----:B------:R-:W-:-:S03]  /*0140*/  VIADD R17, R7, 0x80 ;  /* 0x0000008007117836 */ /* 0x000fc60000000000 */
[C---:B0-----:R-:W-:Y:S02]  /*0150*/  LEA R9, R4.reuse, R9, 0x18 ;  /* 0x0000000904097211 */ /* 0x041fe400078ec0ff */
[C---:B------:R-:W-:Y:S02]  /*0160*/  LEA R6, R4.reuse, R7, 0x18 ;  /* 0x0000000704067211 */ /* 0x040fe400078ec0ff */
[----:B------:R-:W-:Y:S02]  /*0170*/  LEA R17, R4, R17, 0x18 ;  /* 0x0000001104117211 */ /* 0x000fe400078ec0ff */
[----:B------:R-:W-:Y:S01]  /*0180*/  LEA R23, R2, R9, 0x2 ;  /* 0x0000000902177211 */ /* 0x000fe200078e10ff */
[C---:B------:R-:W-:Y:S01]  /*0190*/  IMAD R8, R21.reuse, 0x4, R6 ;  /* 0x0000000415087824 */ /* 0x040fe200078e0206 */
[----:B------:R-:W-:Y:S01]  /*01a0*/  @!P0 LEA R11, R21, R17, 0x2 ;  /* 0x00000011150b8211 */ /* 0x000fe200078e10ff */
[----:B-1----:R-:W-:Y:S01]  /*01b0*/  IMAD R12, R0, 0x4, R17 ;  /* 0x00000004000c7824 */ /* 0x002fe200078e0211 */
[C---:B----4-:R-:W-:Y:S01]  /*01c0*/  IADD3 R15, PT, PT, R7.reuse, 0x1100, RZ ;  /* 0x00001100070f7810 */ /* 0x050fe20007ffe0ff */
[----:B------:R-:W-:-:S03]  /*01d0*/  VIADD R25, R7, 0x2100 ;  /* 0x0000210007197836 */ /* 0x000fc60000000000 */
[C---:B------:R-:W-:Y:S02]  /*01e0*/  LEA R15, R4.reuse, R15, 0x18 ;  /* 0x0000000f040f7211 */ /* 0x040fe400078ec0ff */
[----:B------:R-:W-:-:S05]  /*01f0*/  LEA R25, R4, R25, 0x18 ;  /* 0x0000001904197211 */ /* 0x000fca00078ec0ff */
[----:B------:R-:W-:Y:S01]  /*0200*/  IMAD R20, R2, 0x4, R25 ;  /* 0x0000000402147824 */ /* 0x000fe200078e0219 */
[----:B------:R-:W-:Y:S01]  /*0210*/  BSSY.RECONVERGENT B0, `(.L_x_296) ;  /* 0x00000c0000007945 */ /* 0x000fe20003800200 */
[----:B------:R-:W-:Y:S01]  /*0220*/  HFMA2 R35, -RZ, RZ, 0, 0 ;  /* 0x00000000ff237431 */ /* 0x000fe200000001ff */
[----:B--2---:R-:W-:Y:S04]  /*0230*/  STS [R23], R10 ;  /* 0x0000000a17007388 */ /* 0x004fe80000000800 */
[----:B---3--:R-:W-:Y:S04]  /*0240*/  @!P0 STS [R8], R13 ;  /* 0x0000000d08008388 */ /* 0x008fe80000000800 */
[----:B-----5:R-:W-:Y:S01]  /*0250*/  @!P0 STS [R11], R14 ;  /* 0x0000000e0b008388 */ /* 0x020fe20000000800 */
[----:B------:R-:W-:Y:S06]  /*0260*/  BAR.SYNC.DEFER_BLOCKING 0x0 ;  /* 0x0000000000007b1d */ /* 0x000fec0000010000 */
[----:B------:R-:W0:Y:S04]  /*0270*/  LDS R12, [R12] ;  /* 0x000000000c0c7984 */ /* 0x000e280000000800 */
[----:B------:R-:W1:Y:S04]  /*0280*/  LDS R27, [R8] ;  /* 0x00000000081b7984 */ /* 0x000e680000000800 */
[----:B------:R-:W2:Y:S01]  /*0290*/  LDS R16, [R23] ;  /* 0x0000000017107984 */ /* 0x000ea20000000800 */
[----:B------:R-:W-:-:S02]  /*02a0*/  ISETP.NE.AND P0, PT, R21, RZ, PT ;  /* 0x000000ff1500720c */ /* 0x000fc40003f05270 */
[----:B0-----:R-:W-:Y:S01]  /*02b0*/  IADD3 R17, PT, PT, R12, 0x1, RZ ;  /* 0x000000010c117810 */ /* 0x001fe20007ffe0ff */
[----:B-1----:R-:W-:-:S04]  /*02c0*/  IMAD R18, R27, R12, R27 ;  /* 0x0000000c1b127224 */ /* 0x002fc800078e021b */
[----:B------:R-:W-:-:S05]  /*02d0*/  IMAD.IADD R18, R17, 0x1, R18 ;  /* 0x0000000111127824 */ /* 0x000fca00078e0212 */
[----:B------:R-:W-:Y:S02]  /*02e0*/  I2FP.F32.S32 R19, R18 ;  /* 0x0000001200137245 */ /* 0x000fe40000201400 */
[----:B------:R-:W-:-:S03]  /*02f0*/  LEA R18, R2, R15, 0x2 ;  /* 0x0000000f02127211 */ /* 0x000fc600078e10ff */
[----:B--2---:R-:W-:-:S04]  /*0300*/  FMUL R19, R19, R16 ;  /* 0x0000001013137220 */ /* 0x004fc80000400000 */
[----:B------:R-:W-:Y:S01]  /*0310*/  FMUL R11, R16, R19 ;  /* 0x00000013100b7220 */ /* 0x000fe20000400000 */
[----:B------:R0:W-:Y:S04]  /*0320*/  STS [R18], R19 ;  /* 0x0000001312007388 */ /* 0x0001e80000000800 */
[----:B------:R0:W-:Y:S01]  /*0330*/  STS [R20], R11 ;  /* 0x0000000b14007388 */ /* 0x0001e20000000800 */
[----:B------:R-:W-:Y:S01]  /*0340*/  VIADD R27, R27, 0x1 ;  /* 0x000000011b1b7836 */ /* 0x000fe20000000000 */
[----:B------:R-:W-:Y:S06]  /*0350*/  @!P0 BRA `(.L_x_297) ;  /* 0x0000000800ac8947 */ /* 0x000fec0003800000 */
[----:B------:R-:W1:Y:S01]  /*0360*/  F2F.F64.F32 R22, R19 ;  /* 0x0000001300167310 */ /* 0x000e620000201800 */
[----:B------:R-:W-:Y:S01]  /*0370*/  ISETP.GE.U32.AND P0, PT, R21, 0x8, PT ;  /* 0x000000081500780c */ /* 0x000fe20003f06070 */
[----:B------:R-:W-:Y:S01]  /*0380*/  BSSY.RECONVERGENT B1, `(.L_x_298) ;  /* 0x0000053000017945 */ /* 0x000fe20003800200 */
[----:B------:R-:W-:Y:S01]  /*0390*/  MOV R35, RZ ;  /* 0x000000ff00237202 */ /* 0x000fe20000000f00 */
[----:B------:R-:W-:Y:S01]  /*03a0*/  IMAD.MOV.U32 R25, RZ, RZ, RZ ;  /* 0x000000ffff197224 */ /* 0x000fe200078e00ff */
[----:B-1----:R-:W-:-:S09]  /*03b0*/  DADD R22, R22, R22 ;  /* 0x0000000016167229 */ /* 0x002fd20000000016 */
[----:B------:R-:W-:Y:S05]  /*03c0*/  @!P0 BRA `(.L_x_299) ;  /* 0x0000000400388947 */ /* 0x000fea0003800000 */
[----:B------:R-:W-:Y:S01]  /*03d0*/  LOP3.LUT R29, R21, 0x3f8, RZ, 0xc0, !PT ;  /* 0x000003f8151d7812 */ /* 0x000fe200078ec0ff */
[----:B------:R-:W-:Y:S01]  /*03e0*/  BSSY.RECONVERGENT B2, `(.L_x_300) ;  /* 0x000004b000027945 */ /* 0x000fe20003800200 */
[----:B------:R-:W-:Y:S01]  /*03f0*/  LEA R26, R0, R9, 0x2 ;  /* 0x00000009001a7211 */ /* 0x000fe200078e10ff */
[----:B------:R-:W-:Y:S01]  /*0400*/  VIADD R28, R6, 0x10 ;  /* 0x00000010061c7836 */ /* 0x000fe20000000000 */
[----:B------:R-:W-:Y:S01]  /*0410*/  MOV R35, RZ ;  /* 0x000000ff00237202 */ /* 0x000fe20000000f00 */
[----:B------:R-:W-:-:S07]  /*0420*/  IMAD.MOV R29, RZ, RZ, -R29 ;  /* 0x000000ffff1d7224 */ /* 0x000fce00078e0a1d */
.L_x_301:
[----:B01----:R-:W0:Y:S01]  /*0430*/  LDS.128 R8, [R28+-0x10] ;  /* 0xfffff0001c087984 */ /* 0x003e220000000c00 */
[----:B------:R-:W-:Y:S01]  /*0440*/  LEA R37, R3, R26, 0x2 ;  /* 0x0000001a03257211 */ /* 0x000fe200078e10ff */
[----:B--2---:R1:W-:Y:S01]  /*0450*/  F2F.F64.F32 R12, R35 ;  /* 0x00000023000c7310 */ /* 0x0043e20000201800 */
[----:B------:R-:W-:Y:S01]  /*0460*/  VIADD R29, R29, 0x8 ;  /* 0x000000081d1d7836 */ /* 0x000fe20000000000 */
[----:B------:R2:W3:Y:S02]  /*0470*/  LDS R36, [R26] ;  /* 0x000000001a247984 */ /* 0x0004e40000000800 */
[----:B------:R-:W-:Y:S02]  /*0480*/  IMAD R34, R3, 0x4, R37 ;  /* 0x0000000403227824 */ /* 0x000fe400078e0225 */
        /* <DEDUP_REMOVED lines=34> */
[----:B0-----:R-:W-:-:S05]  /*06b0*/  LEA R12, R3, R34, 0x2 ;  /* 0x00000022030c7211 */ /* 0x001fca00078e10ff */
[----:B------:R-:W0:Y:S01]  /*06c0*/  LDS R37, [R12] ;  /* 0x000000000c257984 */ /* 0x000e220000000800 */
[----:B-1----:R-:W-:Y:S01]  /*06d0*/  DMUL R24, R22, R24 ;  /* 0x0000001816187228 */ /* 0x002fe20000000000 */
[----:B------:R1:W-:Y:S01]  /*06e0*/  F2F.F64.F32 R8, R35 ;  /* 0x0000002300087310 */ /* 0x0003e20000201800 */
[----:B------:R-:W-:-:S05]  /*06f0*/  IMAD R34, R3, 0x4, R12 ;  /* 0x0000000403227824 */ /* 0x000fca00078e020c */
[----:B------:R-:W3:Y:S02]  /*0700*/  LDS R36, [R34] ;  /* 0x0000000022247984 */ /* 0x000ee40000000800 */
[----:B--2---:R-:W2:Y:S01]  /*0710*/  F2F.F64.F32 R10, R10 ;  /* 0x0000000a000a7310 */ /* 0x004ea20000201800 */
[----:B-1----:R-:W-:Y:S01]  /*0720*/  LEA R35, R3, R34, 0x2 ;  /* 0x0000002203237211 */ /* 0x002fe200078e10ff */
        /* <DEDUP_REMOVED lines=23> */
.L_x_300:
[----:B------:R-:W-:-:S07]  /*08a0*/  LOP3.LUT R25, R21, 0x3f8, RZ, 0xc0, !PT ;  /* 0x000003f815197812 */ /* 0x000fce00078ec0ff */
.L_x_299:
[----:B------:R-:W-:Y:S05]  /*08b0*/  BSYNC.RECONVERGENT B1 ;  /* 0x0000000000017941 */ /* 0x000fea0003800200 */
.L_x_298:
[----:B-1----:R-:W-:-:S13]  /*08c0*/  LOP3.LUT P0, R8, R21, 0x7, RZ, 0xc0, !PT ;  /* 0x0000000715087812 */ /* 0x002fda000780c0ff */
[----:B------:R-:W-:Y:S05]  /*08d0*/  @!P0 BRA `(.L_x_297) ;  /* 0x00000004004c8947 */ /* 0x000fea0003800000 */
[----:B------:R-:W-:Y:S01]  /*08e0*/  ISETP.GE.U32.AND P0, PT, R8, 0x4, PT ;  /* 0x000000040800780c */ /* 0x000fe20003f06070 */
[----:B------:R-:W-:Y:S01]  /*08f0*/  BSSY.RECONVERGENT B1, `(.L_x_302) ;  /* 0x0000029000017945 */ /* 0x000fe20003800200 */
[----:B------:R-:W-:-:S04]  /*0900*/  IADD3 R9, PT, PT, R7, 0x100, RZ ;  /* 0x0000010007097810 */ /* 0x000fc80007ffe0ff */
[----:B------:R-:W-:-:S07]  /*0910*/  LEA R24, R4, R9, 0x18 ;  /* 0x0000000904187211 */ /* 0x000fce00078ec0ff */
[----:B------:R-:W-:Y:S05]  /*0920*/  @!P0 BRA `(.L_x_303) ;  /* 0x0000000000948947 */ /* 0x000fea0003800000 */
[C---:B------:R-:W-:Y:S02]  /*0930*/  IMAD R37, R25.reuse, 0x4, R6 ;  /* 0x0000000419257824 */ /* 0x040fe400078e0206 */
[C---:B------:R-:W-:Y:S01]  /*0940*/  IMAD R9, R25.reuse, R3, R0 ;  /* 0x0000000319097224 */ /* 0x040fe200078e0200 */
[----:B------:R-:W-:Y:S02]  /*0950*/  IADD3 R25, PT, PT, R25, 0x4, RZ ;  /* 0x0000000419197810 */ /* 0x000fe40007ffe0ff */
[----:B------:R-:W1:Y:S02]  /*0960*/  LDS.64 R28, [R37] ;  /* 0x00000000251c7984 */ /* 0x000e640000000a00 */
[----:B------:R-:W-:Y:S02]  /*0970*/  LEA R14, R9, R24, 0x2 ;  /* 0x00000018090e7211 */ /* 0x000fe400078e10ff */
[----:B--2---:R-:W-:Y:S03]  /*0980*/  F2F.F64.F32 R8, R35 ;  /* 0x0000002300087310 */ /* 0x004fe60000201800 */
[----:B------:R-:W0:Y:S01]  /*0990*/  LDS R32, [R14] ;  /* 0x000000000e207984 */ /* 0x000e220000000800 */
[----:B------:R-:W-:-:S05]  /*09a0*/  IMAD R33, R3, 0x4, R14 ;  /* 0x0000000403217824 */ /* 0x000fca00078e020e */
        /* <DEDUP_REMOVED lines=29> */
.L_x_303:
[----:B------:R-:W-:Y:S05]  /*0b80*/  BSYNC.RECONVERGENT B1 ;  /* 0x0000000000017941 */ /* 0x000fea0003800200 */
.L_x_302:
[----:B------:R-:W-:-:S13]  /*0b90*/  LOP3.LUT P0, R8, R21, 0x3, RZ, 0xc0, !PT ;  /* 0x0000000315087812 */ /* 0x000fda000780c0ff */
[----:B------:R-:W-:Y:S05]  /*0ba0*/  @!P0 BRA `(.L_x_297) ;  /* 0x0000000000988947 */ /* 0x000fea0003800000 */
[----:B------:R-:W-:Y:S01]  /*0bb0*/  ISETP.NE.AND P0, PT, R8, 0x1, PT ;  /* 0x000000010800780c */ /* 0x000fe20003f05270 */
[----:B------:R-:W-:Y:S01]  /*0bc0*/  BSSY.RECONVERGENT B1, `(.L_x_304) ;  /* 0x0000018000017945 */ /* 0x000fe20003800200 */
[----:B------:R-:W-:-:S04]  /*0bd0*/  LOP3.LUT R21, R21, 0x1, RZ, 0xc0, !PT ;  /* 0x0000000115157812 */ /* 0x000fc800078ec0ff */
[----:B------:R-:W-:-:S07]  /*0be0*/  ISETP.NE.U32.AND P1, PT, R21, 0x1, PT ;  /* 0x000000011500780c */ /* 0x000fce0003f25070 */
[----:B------:R-:W-:Y:S06]  /*0bf0*/  @!P0 BRA `(.L_x_305) ;  /* 0x0000000000508947 */ /* 0x000fec0003800000 */
[C---:B------:R-:W-:Y:S02]  /*0c00*/  IMAD R8, R25.reuse, 0x4, R6 ;  /* 0x0000000419087824 */ /* 0x040fe400078e0206 */
[C---:B01----:R-:W-:Y:S01]  /*0c10*/  IMAD R11, R25.reuse, R3, R0 ;  /* 0x00000003190b7224 */ /* 0x043fe200078e0200 */
[----:B------:R-:W-:-:S03]  /*0c20*/  IADD3 R25, PT, PT, R25, 0x2, RZ ;  /* 0x0000000219197810 */ /* 0x000fc60007ffe0ff */
[----:B------:R-:W0:Y:S01]  /*0c30*/  LDS.64 R8, [R8] ;  /* 0x0000000008087984 */ /* 0x000e220000000a00 */
[----:B------:R-:W-:Y:S02]  /*0c40*/  LEA R26, R11, R24, 0x2 ;  /* 0x000000180b1a7211 */ /* 0x000fe400078e10ff */
[----:B--23--:R-:W-:Y:S03]  /*0c50*/  F2F.F64.F32 R10, R35 ;  /* 0x00000023000a7310 */ /* 0x00cfe60000201800 */
[----:B------:R-:W1:Y:S01]  /*0c60*/  LDS R21, [R26] ;  /* 0x000000001a157984 */ /* 0x000e620000000800 */
[----:B------:R-:W-:-:S06]  /*0c70*/  IMAD R30, R3, 0x4, R26 ;  /* 0x00000004031e7824 */ /* 0x000fcc00078e021a */
        /* <DEDUP_REMOVED lines=12> */
.L_x_305:
[----:B------:R-:W-:Y:S05]  /*0d40*/  BSYNC.RECONVERGENT B1 ;  /* 0x0000000000017941 */ /* 0x000fea0003800200 */
.L_x_304:
[----:B------:R-:W-:Y:S05]  /*0d50*/  @P1 BRA `(.L_x_297) ;  /* 0x00000000002c1947 */ /* 0x000fea0003800000 */
[----:B------:R-:W-:Y:S01]  /*0d60*/  IMAD R14, R25, 0x4, R6 ;  /* 0x00000004190e7824 */ /* 0x000fe200078e0206 */
[----:B0-23--:R-:W-:Y:S01]  /*0d70*/  F2F.F64.F32 R8, R35 ;  /* 0x0000002300087310 */ /* 0x00dfe20000201800 */
[----:B------:R-:W-:-:S04]  /*0d80*/  IMAD R25, R3, R25, R0 ;  /* 0x0000001903197224 */ /* 0x000fc800078e0200 */
[----:B------:R-:W1:Y:S01]  /*0d90*/  LDS R14, [R14] ;  /* 0x000000000e0e7984 */ /* 0x000e620000000800 */
[----:B------:R-:W-:-:S05]  /*0da0*/  LEA R25, R25, R24, 0x2 ;  /* 0x0000001819197211 */ /* 0x000fca00078e10ff */
[----:B------:R-:W0:Y:S01]  /*0db0*/  LDS R12, [R25] ;  /* 0x00000000190c7984 */ /* 0x000e220000000800 */
[----:B-1--4-:R-:W1:Y:S08]  /*0dc0*/  I2F.F64 R10, R14 ;  /* 0x0000000e000a7312 */ /* 0x012e700000201c00 */
[----:B0-----:R-:W0:Y:S01]  /*0dd0*/  F2F.F64.F32 R12, R12 ;  /* 0x0000000c000c7310 */ /* 0x001e220000201800 */
[----:B-1----:R-:W-:-:S08]  /*0de0*/  DMUL R10, R22, R10 ;  /* 0x0000000a160a7228 */ /* 0x002fd00000000000 */
[----:B0-----:R-:W-:-:S06]  /*0df0*/  DFMA R8, R10, R12, R8 ;  /* 0x0000000c0a08722b */ /* 0x001fcc0000000008 */
[----:B------:R0:W1:Y:S05]  /*0e00*/  F2F.F32.F64 R35, R8 ;  /* 0x0000000800237310 */ /* 0x00006a0000301000 */
.L_x_297:
[----:B------:R-:W-:Y:S05]  /*0e10*/  BSYNC.RECONVERGENT B0 ;  /* 0x0000000000007941 */ /* 0x000fea0003800200 */
.L_x_296:
[----:B------:R-:W-:Y:S01]  /*0e20*/  ISETP.NE.AND P0, PT, R0, RZ, PT ;  /* 0x000000ff0000720c */ /* 0x000fe20003f05270 */
[----:B------:R-:W-:Y:S01]  /*0e30*/  BSSY.RECONVERGENT B0, `(.L_x_306) ;  /* 0x00000ab000007945 */ /* 0x000fe20003800200 */
[----:B0-----:R-:W-:Y:S01]  /*0e40*/  I2FP.F32.S32 R8, R27 ;  /* 0x0000001b00087245 */ /* 0x001fe20000201400 */
[----:B------:R-:W-:-:S04]  /*0e50*/  IMAD.MOV.U32 R33, RZ, RZ, RZ ;  /* 0x000000ffff217224 */ /* 0x000fc800078e00ff */
[----:B------:R-:W-:-:S04]  /*0e60*/  FMUL R8, R19, R8 ;  /* 0x0000000813087220 */ /* 0x000fc80000400000 */
[----:B-123--:R-:W-:Y:S02]  /*0e70*/  FFMA R21, R16, R8, R35 ;  /* 0x0000000810157223 */ /* 0x00efe40000000023 */
[----:B------:R-:W-:Y:S05]  /*0e80*/  @!P0 BRA `(.L_x_307) ;  /* 0x0000000800948947 */ /* 0x000fea0003800000 */
[----:B------:R-:W0:Y:S01]  /*0e90*/  F2F.F64.F32 R24, R19 ;  /* 0x0000001300187310 */ /* 0x000e220000201800 */
[----:B------:R-:W-:Y:S01]  /*0ea0*/  ISETP.GE.U32.AND P0, PT, R0, 0x8, PT ;  /* 0x000000080000780c */ /* 0x000fe20003f06070 */
[----:B------:R-:W-:Y:S01]  /*0eb0*/  BSSY.RECONVERGENT B1, `(.L_x_308) ;  /* 0x000004e000017945 */ /* 0x000fe20003800200 */
[----:B------:R-:W-:Y:S01]  /*0ec0*/  MOV R33, RZ ;  /* 0x000000ff00217202 */ /* 0x000fe20000000f00 */
[----:B------:R-:W-:Y:S01]  /*0ed0*/  IMAD.MOV.U32 R22, RZ, RZ, RZ ;  /* 0x000000ffff167224 */ /* 0x000fe200078e00ff */
[----:B0-----:R-:W-:-:S09]  /*0ee0*/  DADD R24, R24, R24 ;  /* 0x0000000018187229 */ /* 0x001fd20000000018 */
[----:B------:R-:W-:Y:S05]  /*0ef0*/  @!P0 BRA `(.L_x_309) ;  /* 0x0000000400248947 */ /* 0x000fea0003800000 */
[C---:B----4-:R-:W-:Y:S01]  /*0f00*/  IADD3 R11, PT, PT, R7.reuse, 0x100, RZ ;  /* 0x00000100070b7810 */ /* 0x050fe20007ffe0ff */
[----:B------:R-:W-:Y:S01]  /*0f10*/  VIADD R9, R7, 0x80 ;  /* 0x0000008007097836 */ /* 0x000fe20000000000 */
[----:B------:R-:W-:Y:S01]  /*0f20*/  LOP3.LUT R22, R0, 0x3f8, RZ, 0xc0, !PT ;  /* 0x000003f800167812 */ /* 0x000fe200078ec0ff */
[----:B------:R-:W-:Y:S01]  /*0f30*/  IMAD.MOV.U32 R33, RZ, RZ, RZ ;  /* 0x000000ffff217224 */ /* 0x000fe200078e00ff */
[C---:B------:R-:W-:Y:S02]  /*0f40*/  LEA R8, R4.reuse, R11, 0x18 ;  /* 0x0000000b04087211 */ /* 0x040fe400078ec0ff */
[----:B------:R-:W-:Y:S02]  /*0f50*/  LEA R9, R4, R9, 0x18 ;  /* 0x0000000904097211 */ /* 0x000fe400078ec0ff */
[----:B------:R-:W-:Y:S02]  /*0f60*/  LEA R31, R5, R8, 0x2 ;  /* 0x00000008051f7211 */ /* 0x000fe400078e10ff */
[----:B------:R-:W-:Y:S01]  /*0f70*/  IADD3 R30, PT, PT, -R22, RZ, RZ ;  /* 0x000000ff161e7210 */ /* 0x000fe20007ffe1ff */
[----:B------:R-:W-:Y:S01]  /*0f80*/  VIADD R23, R9, 0x10 ;  /* 0x0000001009177836 */ /* 0x000fe20000000000 */
[----:B------:R-:W-:-:S07]  /*0f90*/  IADD3 R31, PT, PT, R31, 0x10, RZ ;  /* 0x000000101f1f7810 */ /* 0x000fce0007ffe0ff */
.L_x_310:
        /* <DEDUP_REMOVED lines=29> */
[----:B0-----:R-:W-:Y:S01]  /*1170*/  IADD3 R23, PT, PT, R23, 0x20, RZ ;  /* 0x0000002017177810 */ /* 0x001fe20007ffe0ff */
        /* <DEDUP_REMOVED lines=12> */
[----:B--2---:R-:W-:Y:S01]  /*1240*/  VIADD R31, R31, 0x20 ;  /* 0x000000201f1f7836 */ /* 0x004fe20000000000 */
        /* <DEDUP_REMOVED lines=20> */
.L_x_309:
[----:B------:R-:W-:Y:S05]  /*1390*/  BSYNC.RECONVERGENT B1 ;  /* 0x0000000000017941 */ /* 0x000fea0003800200 */
.L_x_308:
        /* <DEDUP_REMOVED lines=11> */
[C---:B------:R-:W-:Y:S01]  /*1450*/  LEA R36, R22.reuse, R29, 0x2 ;  /* 0x0000001d16247211 */ /* 0x040fe200078e10ff */
[----:B------:R-:W-:Y:S01]  /*1460*/  IMAD.IADD R30, R5, 0x1, R22 ;  /* 0x00000001051e7824 */ /* 0x000fe200078e0216 */
[----:B-1----:R-:W-:Y:S01]  /*1470*/  F2F.F64.F32 R8, R33 ;  /* 0x0000002100087310 */ /* 0x002fe20000201800 */
[----:B------:R-:W-:Y:S02]  /*1480*/  VIADD R22, R22, 0x4 ;  /* 0x0000000416167836 */ /* 0x000fe40000000000 */
[----:B------:R-:W0:Y:S01]  /*1490*/  LDS.64 R26, [R36] ;  /* 0x00000000241a7984 */ /* 0x000e220000000a00 */
[----:B------:R-:W-:-:S05]  /*14a0*/  LEA R30, R30, R23, 0x2 ;  /* 0x000000171e1e7211 */ /* 0x000fca00078e10ff */
        /* <DEDUP_REMOVED lines=28> */
.L_x_312:
[----:B------:R-:W-:Y:S05]  /*1670*/  BSYNC.RECONVERGENT B1 ;  /* 0x0000000000017941 */ /* 0x000fea0003800200 */
.L_x_311:
[----:B------:R-:W-:Y:S05]  /*1680*/  @!P1 BRA `(.L_x_307) ;  /* 0x0000000000949947 */ /* 0x000fea0003800000 */
[----:B------:R-:W-:Y:S01]  /*1690*/  ISETP.NE.AND P0, PT, R28, 0x1, PT ;  /* 0x000000011c00780c */ /* 0x000fe20003f05270 */
[----:B------:R-:W-:Y:S01]  /*16a0*/  BSSY.RECONVERGENT B1, `(.L_x_313) ;  /* 0x0000017000017945 */ /* 0x000fe20003800200 */
[----:B------:R-:W-:-:S04]  /*16b0*/  LOP3.LUT R0, R0, 0x1, RZ, 0xc0, !PT ;  /* 0x0000000100007812 */ /* 0x000fc800078ec0ff */
[----:B------:R-:W-:-:S07]  /*16c0*/  ISETP.NE.U32.AND P1, PT, R0, 0x1, PT ;  /* 0x000000010000780c */ /* 0x000fce0003f25070 */
[----:B------:R-:W-:Y:S06]  /*16d0*/  @!P0 BRA `(.L_x_314) ;  /* 0x00000000004c8947 */ /* 0x000fec0003800000 */
[C---:B------:R-:W-:Y:S01]  /*16e0*/  LEA R8, R22.reuse, R29, 0x2 ;  /* 0x0000001d16087211 */ /* 0x040fe200078e10ff */
[----:B------:R-:W-:Y:S01]  /*16f0*/  IMAD.IADD R0, R5, 0x1, R22 ;  /* 0x0000000105007824 */ /* 0x000fe200078e0216 */
[----:B012-4-:R-:W-:Y:S01]  /*1700*/  F2F.F64.F32 R10, R33 ;  /* 0x00000021000a7310 */ /* 0x017fe20000201800 */
[----:B------:R-:W-:-:S03]  /*1710*/  VIADD R22, R22, 0x2 ;  /* 0x0000000216167836 */ /* 0x000fc60000000000 */
[----:B------:R-:W0:Y:S01]  /*1720*/  LDS.64 R8, [R8] ;  /* 0x0000000008087984 */ /* 0x000e220000000a00 */
[----:B------:R-:W-:-:S05]  /*1730*/  LEA R0, R0, R23, 0x2 ;  /* 0x0000001700007211 */ /* 0x000fca00078e10ff */
        /* <DEDUP_REMOVED lines=13> */
.L_x_314:
[----:B------:R-:W-:Y:S05]  /*1810*/  BSYNC.RECONVERGENT B1 ;  /* 0x0000000000017941 */ /* 0x000fea0003800200 */
.L_x_313:
[----:B------:R-:W-:Y:S05]  /*1820*/  @P1 BRA `(.L_x_307) ;  /* 0x00000000002c1947 */ /* 0x000fea0003800000 */
[----:B------:R-:W-:Y:S01]  /*1830*/  LEA R29, R22, R29, 0x2 ;  /* 0x0000001d161d7211 */ /* 0x000fe200078e10ff */
[----:B------:R-:W-:Y:S01]  /*1840*/  IMAD.IADD R22, R5, 0x1, R22 ;  /* 0x0000000105167824 */ /* 0x000fe200078e0216 */
[----:B012---:R-:W-:Y:S04]  /*1850*/  F2F.F64.F32 R12, R33 ;  /* 0x00000021000c7310 */ /* 0x007fe80000201800 */
[----:B------:R-:W0:Y:S01]  /*1860*/  LDS R29, [R29] ;  /* 0x000000001d1d7984 */ /* 0x000e220000000800 */
[----:B------:R-:W-:-:S05]  /*1870*/  LEA R22, R22, R23, 0x2 ;  /* 0x0000001716167211 */ /* 0x000fca00078e10ff */
[----:B---34-:R-:W1:Y:S01]  /*1880*/  LDS R10, [R22] ;  /* 0x00000000160a7984 */ /* 0x018e620000000800 */
[----:B0-----:R-:W0:Y:S08]  /*1890*/  I2F.F64 R8, R29 ;  /* 0x0000001d00087312 */ /* 0x001e300000201c00 */
[----:B-1----:R-:W1:Y:S01]  /*18a0*/  F2F.F64.F32 R10, R10 ;  /* 0x0000000a000a7310 */ /* 0x002e620000201800 */
[----:B0-----:R-:W-:-:S08]  /*18b0*/  DMUL R8, R24, R8 ;  /* 0x0000000818087228 */ /* 0x001fd00000000000 */
[----:B-1----:R-:W-:-:S06]  /*18c0*/  DFMA R8, R8, R10, R12 ;  /* 0x0000000a0808722b */ /* 0x002fcc000000000c */
[----:B------:R0:W1:Y:S05]  /*18d0*/  F2F.F32.F64 R33, R8 ;  /* 0x0000000800217310 */ /* 0x00006a0000301000 */
.L_x_307:
[----:B------:R-:W-:Y:S05]  /*18e0*/  BSYNC.RECONVERGENT B0 ;  /* 0x0000000000007941 */ /* 0x000fea0003800200 */
.L_x_306:
[----:B------:R-:W-:Y:S01]  /*18f0*/  I2FP.F32.S32 R0, R17 ;  /* 0x0000001100007245 */ /* 0x000fe20000201400 */
[----:B------:R-:W-:Y:S01]  /*1900*/  VIADD R7, R7, 0x3100 ;  /* 0x0000310007077836 */ /* 0x000fe20000000000 */
[C---:B------:R-:W-:Y:S01]  /*1910*/  ISETP.GE.U32.AND P0, PT, R2.reuse, 0x100, PT ;  /* 0x000001000200780c */ /* 0x040fe20003f06070 */
[----:B------:R-:W-:Y:S01]  /*1920*/  BSSY.RECONVERGENT B0, `(.L_x_315) ;  /* 0x0000019000007945 */ /* 0x000fe20003800200 */
[----:B------:R-:W-:Y:S01]  /*1930*/  ISETP.GT.U32.AND P1, PT, R2, 0x7f, PT ;  /* 0x0000007f0200780c */ /* 0x000fe20003f24070 */
[----:B------:R-:W-:Y:S01]  /*1940*/  FMUL R0, R19, R0 ;  /* 0x0000000013007220 */ /* 0x000fe20000400000 */
[----:B------:R-:W-:Y:S02]  /*1950*/  LEA R7, R4, R7, 0x18 ;  /* 0x0000000704077211 */ /* 0x000fe400078ec0ff */
[----:B------:R-:W-:Y:S01]  /*1960*/  ISETP.GT.U32.AND P2, PT, R2, 0x3f, PT ;  /* 0x0000003f0200780c */ /* 0x000fe20003f44070 */
[----:B012---:R-:W-:Y:S01]  /*1970*/  FFMA R0, R16, R0, R33 ;  /* 0x0000000010007223 */ /* 0x007fe20000000021 */
[----:B------:R-:W-:-:S02]  /*1980*/  ISETP.GT.U32.AND P3, PT, R2, 0x1f, PT ;  /* 0x0000001f0200780c */ /* 0x000fc40003f64070 */
[C---:B------:R-:W-:Y:S01]  /*1990*/  ISETP.NE.AND P4, PT, R2.reuse, RZ, PT ;  /* 0x000000ff0200720c */ /* 0x040fe20003f85270 */
[----:B------:R-:W-:Y:S01]  /*19a0*/  FADD R21, R21, R0 ;  /* 0x0000000015157221 */ /* 0x000fe20000000000 */
[----:B------:R-:W-:-:S05]  /*19b0*/  LEA R2, R2, R7, 0x2 ;  /* 0x0000000702027211 */ /* 0x000fca00078e10ff */
        /* <DEDUP_REMOVED lines=15> */
.L_x_316:
[----:B------:R-:W-:Y:S05]  /*1ab0*/  BSYNC.RECONVERGENT B0 ;  /* 0x0000000000007941 */ /* 0x000fea0003800200 */
.L_x_315:
        /* <DEDUP_REMOVED lines=15> */
.L_x_318:
[----:B------:R-:W-:Y:S05]  /*1bb0*/  BSYNC.RECONVERGENT B0 ;  /* 0x0000000000007941 */ /* 0x000fea0003800200 */
.L_x_317:
[----:B------:R-:W-:Y:S06]  /*1bc0*/  BAR.SYNC.DEFER_BLOCKING 0x0 ;  /* 0x0000000000007b1d */ /* 0x000fec0000010000 */
[----:B------:R-:W-:Y:S04]  /*1bd0*/  BSSY.RECONVERGENT B0, `(.L_x_319) ;  /* 0x000000e000007945 */ /* 0x000fe80003800200 */
[----:B------:R-:W-:Y:S05]  /*1be0*/  @P2 BRA `(.L_x_320) ;  /* 0x0000000000302947 */ /* 0x000fea0003800000 */
[----:B------:R-:W-:Y:S04]  /*1bf0*/  LDS R0, [R18+0x100] ;  /* 0x0001000012007984 */ /* 0x000fe80000000800 */
[----:B------:R-:W5:Y:S02]  /*1c00*/  LDS R5, [R18] ;  /* 0x0000000012057984 */ /* 0x000f640000000800 */
[----:B-----5:R-:W-:-:S05]  /*1c10*/  FADD R5, R0, R5 ;  /* 0x0000000500057221 */ /* 0x020fca0000000000 */
[----:B------:R-:W-:Y:S04]  /*1c20*/  STS [R18], R5 ;  /* 0x0000000512007388 */ /* 0x000fe80000000800 */
[----:B------:R-:W-:Y:S04]  /*1c30*/  LDS R0, [R20+0x100] ;  /* 0x0001000014007984 */ /* 0x000fe80000000800 */
[----:B------:R-:W5:Y:S02]  /*1c40*/  LDS R7, [R20] ;  /* 0x0000000014077984 */ /* 0x000f640000000800 */
[----:B-----5:R-:W-:-:S05]  /*1c50*/  FADD R7, R0, R7 ;  /* 0x0000000700077221 */ /* 0x020fca0000000000 */
[----:B------:R-:W-:Y:S04]  /*1c60*/  STS [R20], R7 ;  /* 0x0000000714007388 */ /* 0x000fe80000000800 */
[----:B------:R-:W-:Y:S04]  /*1c70*/  LDS R0, [R2+0x100] ;  /* 0x0001000002007984 */ /* 0x000fe80000000800 */
[----:B-12---:R-:W1:Y:S02]  /*1c80*/  LDS R9, [R2] ;  /* 0x0000000002097984 */ /* 0x006e640000000800 */
[----:B-1----:R-:W-:-:S05]  /*1c90*/  FADD R9, R0, R9 ;  /* 0x0000000900097221 */ /* 0x002fca0000000000 */
[----:B------:R1:W-:Y:S02]  /*1ca0*/  STS [R2], R9 ;  /* 0x0000000902007388 */ /* 0x0003e40000000800 */
.L_x_320:
[----:B------:R-:W-:Y:S05]  /*1cb0*/  BSYNC.RECONVERGENT B0 ;  /* 0x0000000000007941 */ /* 0x000fea0003800200 */
.L_x_319:
        /* <DEDUP_REMOVED lines=45> */
.L_x_322:
[----:B------:R-:W-:Y:S05]  /*1f90*/  BSYNC.RECONVERGENT B0 ;  /* 0x0000000000007941 */ /* 0x000fea0003800200 */
.L_x_321:
        /* <DEDUP_REMOVED lines=13> */
[----:B------:R-:W-:Y:S01]  /*2070*/  IMAD.MOV.U32 R0, RZ, RZ, R6 ;  /* 0x000000ffff007224 */ /* 0x000fe200078e0006 */
[----:B------:R-:W-:Y:S02]  /*2080*/  MOV R5, R7 ;  /* 0x0000000700057202 */ /* 0x000fe40000000f00 */
[----:B------:R-:W-:-:S07]  /*2090*/  MOV R8, 0x20b0 ;  /* 0x000020b000087802 */ /* 0x000fce0000000f00 */
[----:B---34-:R-:W-:Y:S05]  /*20a0*/  CALL.REL.NOINC `($__internal_8_$__cuda_sm3x_div_rn_noftz_f32_slowpath) ;  /* 0x0000000400347944 */ /* 0x018fea0003c00000 */
[----:B------:R-:W-:-:S07]  /*20b0*/  IMAD.MOV.U32 R4, RZ, RZ, R2 ;  /* 0x000000ffff047224 */ /* 0x000fce00078e0002 */
.L_x_323:
        /* <DEDUP_REMOVED lines=14> */
[----:B------:R-:W-:Y:S02]  /*21a0*/  MOV R5, R7 ;  /* 0x0000000700057202 */ /* 0x000fe40000000f00 */
[----:B------:R-:W-:-:S07]  /*21b0*/  MOV R8, 0x21d0 ;  /* 0x000021d000087802 */ /* 0x000fce0000000f00 */
[----:B---34-:R-:W-:Y:S05]  /*21c0*/  CALL.REL.NOINC `($__internal_8_$__cuda_sm3x_div_rn_noftz_f32_slowpath) ;  /* 0x0000000000ec7944 */ /* 0x018fea0003c00000 */
.L_x_324:
        /* <DEDUP_REMOVED lines=13> */
[----:B------:R-:W-:Y:S05]  /*22a0*/  CALL.REL.NOINC `($__internal_8_$__cuda_sm3x_div_rn_noftz_f32_slowpath) ;  /* 0x0000000000b47944 */ /* 0x000fea0003c00000 */
[----:B------:R-:W-:-:S07]  /*22b0*/  IMAD.MOV.U32 R8, RZ, RZ, R2 ;  /* 0x000000ffff087224 */ /* 0x000fce00078e0002 */
.L_x_325:
        /* <DEDUP_REMOVED lines=13> */
[----:B------:R-:W-:Y:S02]  /*2390*/  MOV R0, R2 ;  /* 0x0000000200007202 */ /* 0x000fe40000000f00 */
[----:B------:R-:W-:-:S07]  /*23a0*/  MOV R8, 0x23c0 ;  /* 0x000023c000087802 */ /* 0x000fce0000000f00 */
[----:B------:R-:W-:Y:S05]  /*23b0*/  CALL.REL.NOINC `($__internal_8_$__cuda_sm3x_div_rn_noftz_f32_slowpath) ;  /* 0x0000000000707944 */ /* 0x000fea0003c00000 */
[----:B------:R-:W-:-:S07]  /*23c0*/  IMAD.MOV.U32 R10, RZ, RZ, R2 ;  /* 0x000000ffff0a7224 */ /* 0x000fce00078e0002 */
.L_x_326:
        /* <DEDUP_REMOVED lines=10> */
[----:B------:R-:W-:Y:S02]  /*2470*/  MOV R0, R2 ;  /* 0x0000000200007202 */ /* 0x000fe40000000f00 */
[----:B------:R-:W-:-:S07]  /*2480*/  MOV R8, 0x24a0 ;  /* 0x000024a000087802 */ /* 0x000fce0000000f00 */
[----:B------:R-:W-:Y:S05]  /*2490*/  CALL.REL.NOINC `($__internal_8_$__cuda_sm3x_div_rn_noftz_f32_slowpath) ;  /* 0x0000000000387944 */ /* 0x000fea0003c00000 */
[----:B------:R-:W-:-:S07]  /*24a0*/  IMAD.MOV.U32 R0, RZ, RZ, R2 ;  /* 0x000000ffff007224 */ /* 0x000fce00078e0002 */
.L_x_327:
        /* <DEDUP_REMOVED lines=13> */
        .weak           $__internal_8_$__cuda_sm3x_div_rn_noftz_f32_slowpath
        .type           $__internal_8_$__cuda_sm3x_div_rn_noftz_f32_slowpath,@function
        .size           $__internal_8_$__cuda_sm3x_div_rn_noftz_f32_slowpath,(.L_x_433 - $__internal_8_$__cuda_sm3x_div_rn_noftz_f32_slowpath)
$__internal_8_$__cuda_sm3x_div_rn_noftz_f32_slowpath:
[--C-:B------:R-:W-:Y:S02]  /*2580*/  SHF.R.U32.HI R9, RZ, 0x17, R5.reuse ;  /* 0x00000017ff097819 */ /* 0x100fe40000011605 */
[----:B------:R-:W-:Y:S02]  /*2590*/  SHF.R.U32.HI R2, RZ, 0x17, R0 ;  /* 0x00000017ff027819 */ /* 0x000fe40000011600 */
[----:B------:R-:W-:Y:S01]  /*25a0*/  LOP3.LUT R16, R9, 0xff, RZ, 0xc0, !PT ;  /* 0x000000ff09107812 */ /* 0x000fe200078ec0ff */
[----:B------:R-:W-:Y:S01]  /*25b0*/  IMAD.MOV.U32 R9, RZ, RZ, R5 ;  /* 0x000000ffff097224 */ /* 0x000fe200078e0005 */
[----:B------:R-:W-:Y:S02]  /*25c0*/  LOP3.LUT R14, R2, 0xff, RZ, 0xc0, !PT ;  /* 0x000000ff020e7812 */ /* 0x000fe400078ec0ff */
[----:B------:R-:W-:Y:S02]  /*25d0*/  IADD3 R12, PT, PT, R16, -0x1, RZ ;  /* 0xffffffff100c7810 */ /* 0x000fe40007ffe0ff */
[----:B------:R-:W-:Y:S01]  /*25e0*/  MOV R2, R0 ;  /* 0x0000000000027202 */ /* 0x000fe20000000f00 */
[----:B------:R-:W-:Y:S01]  /*25f0*/  VIADD R11, R14, 0xffffffff ;  /* 0xffffffff0e0b7836 */ /* 0x000fe20000000000 */
[----:B------:R-:W-:-:S04]  /*2600*/  ISETP.GT.U32.AND P0, PT, R12, 0xfd, PT ;  /* 0x000000fd0c00780c */ /* 0x000fc80003f04070 */
[----:B------:R-:W-:-:S13]  /*2610*/  ISETP.GT.U32.OR P0, PT, R11, 0xfd, P0 ;  /* 0x000000fd0b00780c */ /* 0x000fda0000704470 */
[----:B------:R-:W-:Y:S01]  /*2620*/  @!P0 MOV R10, RZ ;  /* 0x000000ff000a8202 */ /* 0x000fe20000000f00 */
        /* <DEDUP_REMOVED lines=19> */
[----:B------:R-:W-:Y:S01]  /*2760*/  @P0 IMAD.MOV.U32 R10, RZ, RZ, RZ ;  /* 0x000000ffff0a0224 */ /* 0x000fe200078e00ff */
[----:B------:R-:W-:Y:S01]  /*2770*/  @!P0 MOV R10, 0xffffffc0 ;  /* 0xffffffc0000a8802 */ /* 0x000fe20000000f00 */
[----:B------:R-:W-:Y:S01]  /*2780*/  @!P0 FFMA R2, R0, 1.84467440737095516160e+19, RZ ;  /* 0x5f80000000028823 */ /* 0x000fe200000000ff */
[----:B------:R-:W-:-:S03]  /*2790*/  @!P1 FFMA R9, R5, 1.84467440737095516160e+19, RZ ;  /* 0x5f80000005099823 */ /* 0x000fc600000000ff */
[----:B------:R-:W-:-:S07]  /*27a0*/  @!P1 VIADD R10, R10, 0x40 ;  /* 0x000000400a0a9836 */ /* 0x000fce0000000000 */
.L_x_328:
[----:B------:R-:W-:-:S04]  /*27b0*/  LEA R12, R16, 0xc0800000, 0x17 ;  /* 0xc0800000100c7811 */ /* 0x000fc800078eb8ff */
[----:B------:R-:W-:Y:S01]  /*27c0*/  IADD3 R12, PT, PT, -R12, R9, RZ ;  /* 0x000000090c0c7210 */ /* 0x000fe20007ffe1ff */
[----:B------:R-:W-:-:S03]  /*27d0*/  VIADD R9, R14, 0xffffff81 ;  /* 0xffffff810e097836 */ /* 0x000fc60000000000 */
        /* <DEDUP_REMOVED lines=9> */
[----:B------:R-:W-:Y:S01]  /*2870*/  FFMA R14, R13, R15, R2 ;  /* 0x0000000f0d0e7223 */ /* 0x000fe20000000002 */
[----:B------:R-:W-:-:S03]  /*2880*/  IADD3 R11, PT, PT, R11, R10, RZ ;  /* 0x0000000a0b0b7210 */ /* 0x000fc60007ffe0ff */
[----:B------:R-:W-:-:S05]  /*2890*/  FFMA R2, R18, R14, R15 ;  /* 0x0000000e12027223 */ /* 0x000fca000000000f */
[----:B------:R-:W-:-:S04]  /*28a0*/  SHF.R.U32.HI R9, RZ, 0x17, R2 ;  /* 0x00000017ff097819 */ /* 0x000fc80000011602 */
[----:B------:R-:W-:-:S05]  /*28b0*/  LOP3.LUT R9, R9, 0xff, RZ, 0xc0, !PT ;  /* 0x000000ff09097812 */ /* 0x000fca00078ec0ff */
[----:B------:R-:W-:-:S05]  /*28c0*/  IMAD.IADD R13, R9, 0x1, R11 ;  /* 0x00000001090d7824 */ /* 0x000fca00078e020b */
[----:B------:R-:W-:-:S04]  /*28d0*/  IADD3 R9, PT, PT, R13, -0x1, RZ ;  /* 0xffffffff0d097810 */ /* 0x000fc80007ffe0ff */
        /* <DEDUP_REMOVED lines=10> */
[C---:B------:R-:W-:Y:S02]  /*2980*/  VIADD R12, R13.reuse, 0x20 ;  /* 0x000000200d0c7836 */ /* 0x040fe40000000000 */
[CCC-:B------:R-:W-:Y:S01]  /*2990*/  FFMA.RM R10, R18.reuse, R14.reuse, R15.reuse ;  /* 0x0000000e120a7223 */ /* 0x1c0fe2000000400f */
[----:B------:R-:W-:Y:S02]  /*29a0*/  ISETP.NE.AND P2, PT, R13, RZ, PT ;  /* 0x000000ff0d00720c */ /* 0x000fe40003f45270 */
[----:B------:R-:W-:Y:S01]  /*29b0*/  LOP3.LUT R11, R9, 0x7fffff, RZ, 0xc0, !PT ;  /* 0x007fffff090b7812 */ /* 0x000fe200078ec0ff */
[----:B------:R-:W-:Y:S01]  /*29c0*/  FFMA.RP R9, R18, R14, R15 ;  /* 0x0000000e12097223 */ /* 0x000fe2000000800f */
[----:B------:R-:W-:Y:S02]  /*29d0*/  ISETP.NE.AND P1, PT, R13, RZ, PT ;  /* 0x000000ff0d00720c */ /* 0x000fe40003f25270 */
[----:B------:R-:W-:-:S02]  /*29e0*/  LOP3.LUT R11, R11, 0x800000, RZ, 0xfc, !PT ;  /* 0x008000000b0b7812 */ /* 0x000fc400078efcff */
[----:B------:R-:W-:Y:S02]  /*29f0*/  IADD3 R13, PT, PT, -R13, RZ, RZ ;  /* 0x000000ff0d0d7210 */ /* 0x000fe40007ffe1ff */
[----:B------:R-:W-:Y:S02]  /*2a00*/  SHF.L.U32 R12, R11, R12, RZ ;  /* 0x0000000c0b0c7219 */ /* 0x000fe400000006ff */
[----:B------:R-:W-:Y:S02]  /*2a10*/  FSETP.NEU.FTZ.AND P0, PT, R9, R10, PT ;  /* 0x0000000a0900720b */ /* 0x000fe40003f1d000 */
[----:B------:R-:W-:Y:S02]  /*2a20*/  SEL R10, R13, RZ, P2 ;  /* 0x000000ff0d0a7207 */ /* 0x000fe40001000000 */
[----:B------:R-:W-:Y:S02]  /*2a30*/  ISETP.NE.AND P1, PT, R12, RZ, P1 ;  /* 0x000000ff0c00720c */ /* 0x000fe40000f25270 */
[----:B------:R-:W-:-:S02]  /*2a40*/  SHF.R.U32.HI R10, RZ, R10, R11 ;  /* 0x0000000aff0a7219 */ /* 0x000fc4000001160b */
[----:B------:R-:W-:Y:S02]  /*2a50*/  PLOP3.LUT P0, PT, P0, P1, PT, 0xf8, 0x8f ;  /* 0x00000000008f781c */ /* 0x000fe40000703f70 */
[----:B------:R-:W-:Y:S02]  /*2a60*/  SHF.R.U32.HI R12, RZ, 0x1, R10 ;  /* 0x00000001ff0c7819 */ /* 0x000fe4000001160a */
[----:B------:R-:W-:-:S04]  /*2a70*/  SEL R9, RZ, 0x1, !P0 ;  /* 0x00000001ff097807 */ /* 0x000fc80004000000 */
[----:B------:R-:W-:-:S04]  /*2a80*/  LOP3.LUT R9, R9, 0x1, R12, 0xf8, !PT ;  /* 0x0000000109097812 */ /* 0x000fc800078ef80c */
[----:B------:R-:W-:-:S05]  /*2a90*/  LOP3.LUT R9, R9, R10, RZ, 0xc0, !PT ;  /* 0x0000000a09097212 */ /* 0x000fca00078ec0ff */
[----:B------:R-:W-:-:S05]  /*2aa0*/  IMAD.IADD R9, R12, 0x1, R9 ;  /* 0x000000010c097824 */ /* 0x000fca00078e0209 */
[----:B------:R-:W-:Y:S01]  /*2ab0*/  LOP3.LUT R2, R9, R2, RZ, 0xfc, !PT ;  /* 0x0000000209027212 */ /* 0x000fe200078efcff */
[----:B------:R-:W-:Y:S06]  /*2ac0*/  BRA `(.L_x_335) ;  /* 0x0000000000347947 */ /* 0x000fec0003800000 */
.L_x_334:
[----:B------:R-:W-:-:S04]  /*2ad0*/  LOP3.LUT R2, R2, 0x80000000, RZ, 0xc0, !PT ;  /* 0x8000000002027812 */ /* 0x000fc800078ec0ff */
[----:B------:R-:W-:Y:S01]  /*2ae0*/  LOP3.LUT R2, R2, 0x7f800000, RZ, 0xfc, !PT ;  /* 0x7f80000002027812 */ /* 0x000fe200078efcff */
[----:B------:R-:W-:Y:S06]  /*2af0*/  BRA `(.L_x_335) ;  /* 0x0000000000287947 */ /* 0x000fec0003800000 */
.L_x_333:
[----:B------:R-:W-:Y:S01]  /*2b00*/  LEA R2, R11, R2, 0x17 ;  /* 0x000000020b027211 */ /* 0x000fe200078eb8ff */
[----:B------:R-:W-:Y:S06]  /*2b10*/  BRA `(.L_x_335) ;  /* 0x0000000000207947 */ /* 0x000fec0003800000 */
.L_x_332:
[----:B------:R-:W-:-:S04]  /*2b20*/  LOP3.LUT R2, R9, 0x80000000, R2, 0x48, !PT ;  /* 0x8000000009027812 */ /* 0x000fc800078e4802 */
[----:B------:R-:W-:Y:S01]  /*2b30*/  LOP3.LUT R2, R2, 0x7f800000, RZ, 0xfc, !PT ;  /* 0x7f80000002027812 */ /* 0x000fe200078efcff */
[----:B------:R-:W-:Y:S06]  /*2b40*/  BRA `(.L_x_335) ;  /* 0x0000000000147947 */ /* 0x000fec0003800000 */
.L_x_331:
[----:B------:R-:W-:Y:S01]  /*2b50*/  LOP3.LUT R2, R9, 0x80000000, R2, 0x48, !PT ;  /* 0x8000000009027812 */ /* 0x000fe200078e4802 */
[----:B------:R-:W-:Y:S06]  /*2b60*/  BRA `(.L_x_335) ;  /* 0x00000000000c7947 */ /* 0x000fec0003800000 */
.L_x_330:
[----:B------:R-:W0:Y:S01]  /*2b70*/  MUFU.RSQ R2, -QNAN ;  /* 0xffc0000000027908 */ /* 0x000e220000001400 */
[----:B------:R-:W-:Y:S05]  /*2b80*/  BRA `(.L_x_335) ;  /* 0x0000000000047947 */ /* 0x000fea0003800000 */
.L_x_329:
[----:B------:R-:W-:-:S07]  /*2b90*/  FADD.FTZ R2, R0, R5 ;  /* 0x0000000500027221 */ /* 0x000fce0000010000 */
.L_x_335:
[----:B------:R-:W-:-:S04]  /*2ba0*/  IMAD.MOV.U32 R9, RZ, RZ, 0x0 ;  /* 0x00000000ff097424 */ /* 0x000fc800078e00ff */
[----:B0-----:R-:W-:Y:S05]  /*2bb0*/  RET.REL.NODEC R8 `(_Z16transitionKernelILj256EEvmmfffPKjS1_PKfPf) ;  /* 0xffffffd408107950 */ /* 0x001fea0003c3ffff */
.L_x_336:
        /* <DEDUP_REMOVED lines=12> */
.L_x_433:


//--------------------- .text._Z16transitionKernelILj512EEvmmfffPKjS1_PKfPf --------------------------
	.section	.text._Z16transitionKernelILj512EEvmmfffPKjS1_PKfPf,"ax",@progbits
	.align	128
        .global         _Z16transitionKernelILj512EEvmmfffPKjS1_PKfPf
        .type           _Z16transitionKernelILj512EEvmmfffPKjS1_PKfPf,@function
        .size           _Z16transitionKernelILj512EEvmmfffPKjS1_PKfPf,(.L_x_434 - _Z16transitionKernelILj512EEvmmfffPKjS1_PKfPf)
        .other          _Z16transitionKernelILj512EEvmmfffPKjS1_PKfPf,@"STO_CUDA_ENTRY STV_DEFAULT"
_Z16transitionKernelILj512EEvmmfffPKjS1_PKfPf:
.text._Z16transitionKernelILj512EEvmmfffPKjS1_PKfPf:
        /* <DEDUP_REMOVED lines=9> */
[----:B-1----:R-:W-:-:S05]  /*0090*/  IMAD R5, R21, R3, RZ ;  /* 0x0000000315057224 */ /* 0x002fca00078e02ff */
[----:B------:R-:W-:-:S07]  /*00a0*/  IADD3 R2, PT, PT, R5, R0, RZ ;  /* 0x0000000005027210 */ /* 0x000fce0007ffe0ff */
[----:B----4-:R-:W-:-:S04]  /*00b0*/  @!P0 IMAD.WIDE.U32 R12, R21, 0x4, R12 ;  /* 0x00000004150c8825 */ /* 0x010fc800078e000c */
[----:B---3--:R-:W-:Y:S02]  /*00c0*/  IMAD.WIDE.U32 R10, R2, 0x4, R10 ;  /* 0x00000004020a7825 */ /* 0x008fe400078e000a */
[----:B--2---:R-:W2:Y:S02]  /*00d0*/  @!P0 LDG.E R13, desc[UR6][R12.64] ;  /* 0x000000060c0d8981 */ /* 0x004ea4000c1e1900 */
[----:B-----5:R-:W-:Y:S02]  /*00e0*/  @!P0 IMAD.WIDE.U32 R14, R21, 0x4, R14 ;  /* 0x00000004150e8825 */ /* 0x020fe400078e000e */
[----:B------:R0:W3:Y:S04]  /*00f0*/  LDG.E R10, desc[UR6][R10.64] ;  /* 0x000000060a0a7981 */ /* 0x0000e8000c1e1900 */
[----:B------:R1:W4:Y:S01]  /*0100*/  @!P0 LDG.E R14, desc[UR6][R14.64] ;  /* 0x000000060e0e8981 */ /* 0x000322000c1e1900 */
[----:B------:R-:W5:Y:S01]  /*0110*/  S2R R4, SR_CgaCtaId ;  /* 0x0000000000047919 */ /* 0x000f620000008800 */
[----:B------:R-:W-:-:S04]  /*0120*/  MOV R7, 0x400 ;  /* 0x0000040000077802 */ /* 0x000fc80000000f00 */
[C---:B------:R-:W-:Y:S01]  /*0130*/  IADD3 R9, PT, PT, R7.reuse, 0x100, RZ ;  /* 0x0000010007097810 */ /* 0x040fe20007ffe0ff */
[----:B------:R-:W-:-:S03]  /*0140*/  VIADD R17, R7, 0x80 ;  /* 0x0000008007117836 */ /* 0x000fc60000000000 */
[C---:B-----5:R-:W-:Y:S02]  /*0150*/  LEA R9, R4.reuse, R9, 0x18 ;  /* 0x0000000904097211 */ /* 0x060fe400078ec0ff */
[C---:B------:R-:W-:Y:S02]  /*0160*/  LEA R6, R4.reuse, R7, 0x18 ;  /* 0x0000000704067211 */ /* 0x040fe400078ec0ff */
[----:B------:R-:W-:Y:S02]  /*0170*/  LEA R17, R4, R17, 0x18 ;  /* 0x0000001104117211 */ /* 0x000fe400078ec0ff */
[----:B------:R-:W-:Y:S01]  /*0180*/  LEA R23, R2, R9, 0x2 ;  /* 0x0000000902177211 */ /* 0x000fe200078e10ff */
[C---:B------:R-:W-:Y:S01]  /*0190*/  IMAD R8, R21.reuse, 0x4, R6 ;  /* 0x0000000415087824 */ /* 0x040fe200078e0206 */
[----:B0-----:R-:W-:Y:S01]  /*01a0*/  @!P0 LEA R11, R21, R17, 0x2 ;  /* 0x00000011150b8211 */ /* 0x001fe200078e10ff */
[----:B------:R-:W-:Y:S01]  /*01b0*/  IMAD R12, R0, 0x4, R17 ;  /* 0x00000004000c7824 */ /* 0x000fe200078e0211 */
[C---:B-1----:R-:W-:Y:S01]  /*01c0*/  IADD3 R15, PT, PT, R7.reuse, 0x1100, RZ ;  /* 0x00001100070f7810 */ /* 0x042fe20007ffe0ff */
[----:B------:R-:W-:-:S03]  /*01d0*/  VIADD R25, R7, 0x2100 ;  /* 0x0000210007197836 */ /* 0x000fc60000000000 */
[C---:B------:R-:W-:Y:S02]  /*01e0*/  LEA R15, R4.reuse, R15, 0x18 ;  /* 0x0000000f040f7211 */ /* 0x040fe400078ec0ff */
[----:B------:R-:W-:-:S05]  /*01f0*/  LEA R25, R4, R25, 0x18 ;  /* 0x0000001904197211 */ /* 0x000fca00078ec0ff */
[----:B------:R-:W-:Y:S01]  /*0200*/  IMAD R20, R2, 0x4, R25 ;  /* 0x0000000402147824 */ /* 0x000fe200078e0219 */
[----:B------:R-:W-:Y:S01]  /*0210*/  BSSY.RECONVERGENT B0, `(.L_x_337) ;  /* 0x00000c0000007945 */ /* 0x000fe20003800200 */
[----:B------:R-:W-:Y:S01]  /*0220*/  HFMA2 R35, -RZ, RZ, 0, 0 ;  /* 0x00000000ff237431 */ /* 0x000fe200000001ff */
[----:B---3--:R-:W-:Y:S04]  /*0230*/  STS [R23], R10 ;  /* 0x0000000a17007388 */ /* 0x008fe80000000800 */
[----:B--2---:R-:W-:Y:S04]  /*0240*/  @!P0 STS [R8], R13 ;  /* 0x0000000d08008388 */ /* 0x004fe80000000800 */
[----:B----4-:R-:W-:Y:S01]  /*0250*/  @!P0 STS [R11], R14 ;  /* 0x0000000e0b008388 */ /* 0x010fe20000000800 */
        /* <DEDUP_REMOVED lines=29> */
.L_x_342:
        /* <DEDUP_REMOVED lines=71> */
.L_x_341:
[----:B------:R-:W-:-:S07]  /*08a0*/  LOP3.LUT R25, R21, 0x3f8, RZ, 0xc0, !PT ;  /* 0x000003f815197812 */ /* 0x000fce00078ec0ff */
.L_x_340:
[----:B------:R-:W-:Y:S05]  /*08b0*/  BSYNC.RECONVERGENT B1 ;  /* 0x0000000000017941 */ /* 0x000fea0003800200 */
.L_x_339:
        /* <DEDUP_REMOVED lines=44> */
.L_x_344:
[----:B------:R-:W-:Y:S05]  /*0b80*/  BSYNC.RECONVERGENT B1 ;  /* 0x0000000000017941 */ /* 0x000fea0003800200 */
.L_x_343:
        /* <DEDUP_REMOVED lines=27> */
.L_x_346:
[----:B------:R-:W-:Y:S05]  /*0d40*/  BSYNC.RECONVERGENT B1 ;  /* 0x0000000000017941 */ /* 0x000fea0003800200 */
.L_x_345:
        /* <DEDUP_REMOVED lines=12> */
.L_x_338:
[----:B------:R-:W-:Y:S05]  /*0e10*/  BSYNC.RECONVERGENT B0 ;  /* 0x0000000000007941 */ /* 0x000fea0003800200 */
.L_x_337:
        /* <DEDUP_REMOVED lines=24> */
.L_x_351:
        /* <DEDUP_REMOVED lines=63> */
.L_x_350:
[----:B------:R-:W-:Y:S05]  /*1390*/  BSYNC.RECONVERGENT B1 ;  /* 0x0000000000017941 */ /* 0x000fea0003800200 */
.L_x_349:
        /* <DEDUP_REMOVED lines=45> */
.L_x_353:
[----:B------:R-:W-:Y:S05]  /*1670*/  BSYNC.RECONVERGENT B1 ;  /* 0x0000000000017941 */ /* 0x000fea0003800200 */
.L_x_352:
        /* <DEDUP_REMOVED lines=25> */
.L_x_355:
[----:B------:R-:W-:Y:S05]  /*1810*/  BSYNC.RECONVERGENT B1 ;  /* 0x0000000000017941 */ /* 0x000fea0003800200 */
.L_x_354:
        /* <DEDUP_REMOVED lines=12> */
.L_x_348:
[----:B------:R-:W-:Y:S05]  /*18e0*/  BSYNC.RECONVERGENT B0 ;  /* 0x0000000000007941 */ /* 0x000fea0003800200 */
.L_x_347:
        /* <DEDUP_REMOVED lines=10> */
[C---:B------:R-:W-:Y:S01]  /*1990*/  ISETP.GT.U32.AND P4, PT, R2.reuse, 0x1f, PT ;  /* 0x0000001f0200780c */ /* 0x040fe20003f84070 */
[----:B------:R-:W-:Y:S01]  /*19a0*/  FADD R21, R21, R0 ;  /* 0x0000000015157221 */ /* 0x000fe20000000000 */
[C---:B------:R-:W-:Y:S02]  /*19b0*/  ISETP.NE.AND P5, PT, R2.reuse, RZ, PT ;  /* 0x000000ff0200720c */ /* 0x040fe40003fa5270 */
        /* <DEDUP_REMOVED lines=16> */
.L_x_357:
[----:B------:R-:W-:Y:S05]  /*1ac0*/  BSYNC.RECONVERGENT B0 ;  /* 0x0000000000007941 */ /* 0x000fea0003800200 */
.L_x_356:
        /* <DEDUP_REMOVED lines=15> */
.L_x_359:
[----:B------:R-:W-:Y:S05]  /*1bc0*/  BSYNC.RECONVERGENT B0 ;  /* 0x0000000000007941 */ /* 0x000fea0003800200 */
.L_x_358:
        /* <DEDUP_REMOVED lines=15> */
.L_x_361:
[----:B------:R-:W-:Y:S05]  /*1cc0*/  BSYNC.RECONVERGENT B0 ;  /* 0x0000000000007941 */ /* 0x000fea0003800200 */
.L_x_360:
        /* <DEDUP_REMOVED lines=15> */
.L_x_363:
[----:B------:R-:W-:Y:S05]  /*1dc0*/  BSYNC.RECONVERGENT B0 ;  /* 0x0000000000007941 */ /* 0x000fea0003800200 */
.L_x_362:
        /* <DEDUP_REMOVED lines=45> */
.L_x_365:
[----:B------:R-:W-:Y:S05]  /*20a0*/  BSYNC.RECONVERGENT B0 ;  /* 0x0000000000007941 */ /* 0x000fea0003800200 */
.L_x_364:
        /* <DEDUP_REMOVED lines=16> */
[----:B---34-:R-:W-:Y:S05]  /*21b0*/  CALL.REL.NOINC `($__internal_9_$__cuda_sm3x_div_rn_noftz_f32_slowpath) ;  /* 0x0000000400347944 */ /* 0x018fea0003c00000 */
[----:B------:R-:W-:-:S07]  /*21c0*/  IMAD.MOV.U32 R4, RZ, RZ, R2 ;  /* 0x000000ffff047224 */ /* 0x000fce00078e0002 */
.L_x_366:
        /* <DEDUP_REMOVED lines=16> */
[----:B---34-:R-:W-:Y:S05]  /*22d0*/  CALL.REL.NOINC `($__internal_9_$__cuda_sm3x_div_rn_noftz_f32_slowpath) ;  /* 0x0000000000ec7944 */ /* 0x018fea0003c00000 */
.L_x_367:
        /* <DEDUP_REMOVED lines=13> */
[----:B------:R-:W-:Y:S05]  /*23b0*/  CALL.REL.NOINC `($__internal_9_$__cuda_sm3x_div_rn_noftz_f32_slowpath) ;  /* 0x0000000000b47944 */ /* 0x000fea0003c00000 */
[----:B------:R-:W-:-:S07]  /*23c0*/  IMAD.MOV.U32 R8, RZ, RZ, R2 ;  /* 0x000000ffff087224 */ /* 0x000fce00078e0002 */
.L_x_368:
        /* <DEDUP_REMOVED lines=15> */
[----:B------:R-:W-:Y:S05]  /*24c0*/  CALL.REL.NOINC `($__internal_9_$__cuda_sm3x_div_rn_noftz_f32_slowpath) ;  /* 0x0000000000707944 */ /* 0x000fea0003c00000 */
[----:B------:R-:W-:-:S07]  /*24d0*/  IMAD.MOV.U32 R10, RZ, RZ, R2 ;  /* 0x000000ffff0a7224 */ /* 0x000fce00078e0002 */
.L_x_369:
        /* <DEDUP_REMOVED lines=12> */
[----:B------:R-:W-:Y:S05]  /*25a0*/  CALL.REL.NOINC `($__internal_9_$__cuda_sm3x_div_rn_noftz_f32_slowpath) ;  /* 0x0000000000387944 */ /* 0x000fea0003c00000 */
[----:B------:R-:W-:-:S07]  /*25b0*/  IMAD.MOV.U32 R0, RZ, RZ, R2 ;  /* 0x000000ffff007224 */ /* 0x000fce00078e0002 */
.L_x_370:
        /* <DEDUP_REMOVED lines=13> */
        .weak           $__internal_9_$__cuda_sm3x_div_rn_noftz_f32_slowpath
        .type           $__internal_9_$__cuda_sm3x_div_rn_noftz_f32_slowpath,@function
        .size           $__internal_9_$__cuda_sm3x_div_rn_noftz_f32_slowpath,(.L_x_434 - $__internal_9_$__cuda_sm3x_div_rn_noftz_f32_slowpath)
$__internal_9_$__cuda_sm3x_div_rn_noftz_f32_slowpath:
        /* <DEDUP_REMOVED lines=35> */
.L_x_371:
        /* <DEDUP_REMOVED lines=50> */
.L_x_377:
[----:B------:R-:W-:-:S04]  /*2be0*/  LOP3.LUT R2, R2, 0x80000000, RZ, 0xc0, !PT ;  /* 0x8000000002027812 */ /* 0x000fc800078ec0ff */
[----:B------:R-:W-:Y:S01]  /*2bf0*/  LOP3.LUT R2, R2, 0x7f800000, RZ, 0xfc, !PT ;  /* 0x7f80000002027812 */ /* 0x000fe200078efcff */
[----:B------:R-:W-:Y:S06]  /*2c00*/  BRA `(.L_x_378) ;  /* 0x0000000000287947 */ /* 0x000fec0003800000 */
.L_x_376:
[----:B------:R-:W-:Y:S01]  /*2c10*/  LEA R2, R11, R2, 0x17 ;  /* 0x000000020b027211 */ /* 0x000fe200078eb8ff */
[----:B------:R-:W-:Y:S06]  /*2c20*/  BRA `(.L_x_378) ;  /* 0x0000000000207947 */ /* 0x000fec0003800000 */
.L_x_375:
[----:B------:R-:W-:-:S04]  /*2c30*/  LOP3.LUT R2, R9, 0x80000000, R2, 0x48, !PT ;  /* 0x8000000009027812 */ /* 0x000fc800078e4802 */
[----:B------:R-:W-:Y:S01]  /*2c40*/  LOP3.LUT R2, R2, 0x7f800000, RZ, 0xfc, !PT ;  /* 0x7f80000002027812 */ /* 0x000fe200078efcff */
[----:B------:R-:W-:Y:S06]  /*2c50*/  BRA `(.L_x_378) ;  /* 0x0000000000147947 */ /* 0x000fec0003800000 */
.L_x_374:
[----:B------:R-:W-:Y:S01]  /*2c60*/  LOP3.LUT R2, R9, 0x80000000, R2, 0x48, !PT ;  /* 0x8000000009027812 */ /* 0x000fe200078e4802 */
[----:B------:R-:W-:Y:S06]  /*2c70*/  BRA `(.L_x_378) ;  /* 0x00000000000c7947 */ /* 0x000fec0003800000 */
.L_x_373:
[----:B------:R-:W0:Y:S01]  /*2c80*/  MUFU.RSQ R2, -QNAN ;  /* 0xffc0000000027908 */ /* 0x000e220000001400 */
[----:B------:R-:W-:Y:S05]  /*2c90*/  BRA `(.L_x_378) ;  /* 0x0000000000047947 */ /* 0x000fea0003800000 */
.L_x_372:
[----:B------:R-:W-:-:S07]  /*2ca0*/  FADD.FTZ R2, R0, R5 ;  /* 0x0000000500027221 */ /* 0x000fce0000010000 */
.L_x_378:
[----:B------:R-:W-:-:S04]  /*2cb0*/  IMAD.MOV.U32 R9, RZ, RZ, 0x0 ;  /* 0x00000000ff097424 */ /* 0x000fc800078e00ff */
[----:B0-----:R-:W-:Y:S05]  /*2cc0*/  RET.REL.NODEC R8 `(_Z16transitionKernelILj512EEvmmfffPKjS1_PKfPf) ;  /* 0xffffffd008cc7950 */ /* 0x001fea0003c3ffff */
.L_x_379:
        /* <DEDUP_REMOVED lines=11> */
.L_x_434:


//--------------------- .text._Z16transitionKernelILj1024EEvmmfffPKjS1_PKfPf --------------------------
	.section	.text._Z16transitionKernelILj1024EEvmmfffPKjS1_PKfPf,"ax",@progbits
	.align	128
        .global         _Z16transitionKernelILj1024EEvmmfffPKjS1_PKfPf
        .type           _Z16transitionKernelILj1024EEvmmfffPKjS1_PKfPf,@function
        .size           _Z16transitionKernelILj1024EEvmmfffPKjS1_PKfPf,(.L_x_435 - _Z16transitionKernelILj1024EEvmmfffPKjS1_PKfPf)
        .other          _Z16transitionKernelILj1024EEvmmfffPKjS1_PKfPf,@"STO_CUDA_ENTRY STV_DEFAULT"
_Z16transitionKernelILj1024EEvmmfffPKjS1_PKfPf:
.text._Z16transitionKernelILj1024EEvmmfffPKjS1_PKfPf:
        /* <DEDUP_REMOVED lines=18> */
[----:B------:R-:W-:-:S05]  /*0120*/  MOV R7, 0x400 ;  /* 0x0000040000077802 */ /* 0x000fca0000000f00 */
[C---:B------:R-:W-:Y:S01]  /*0130*/  VIADD R9, R7.reuse, 0x100 ;  /* 0x0000010007097836 */ /* 0x040fe20000000000 */
[----:B------:R-:W-:-:S04]  /*0140*/  IADD3 R17, PT, PT, R7, 0x80, RZ ;  /* 0x0000008007117810 */ /* 0x000fc80007ffe0ff */
[C---:B-----5:R-:W-:Y:S02]  /*0150*/  LEA R9, R4.reuse, R9, 0x18 ;  /* 0x0000000904097211 */ /* 0x060fe400078ec0ff */
[C---:B------:R-:W-:Y:S02]  /*0160*/  LEA R6, R4.reuse, R7, 0x18 ;  /* 0x0000000704067211 */ /* 0x040fe400078ec0ff */
[----:B------:R-:W-:Y:S01]  /*0170*/  LEA R17, R4, R17, 0x18 ;  /* 0x0000001104117211 */ /* 0x000fe200078ec0ff */
[----:B------:R-:W-:Y:S01]  /*0180*/  IMAD R23, R2, 0x4, R9 ;  /* 0x0000000402177824 */ /* 0x000fe200078e0209 */
[----:B------:R-:W-:-:S03]  /*0190*/  LEA R8, R21, R6, 0x2 ;  /* 0x0000000615087211 */ /* 0x000fc600078e10ff */
[----:B0-----:R-:W-:Y:S01]  /*01a0*/  @!P0 IMAD R11, R21, 0x4, R17 ;  /* 0x00000004150b8824 */ /* 0x001fe200078e0211 */
[----:B------:R-:W-:Y:S01]  /*01b0*/  LEA R12, R0, R17, 0x2 ;  /* 0x00000011000c7211 */ /* 0x000fe200078e10ff */
[C---:B-1----:R-:W-:Y:S01]  /*01c0*/  VIADD R15, R7.reuse, 0x1100 ;  /* 0x00001100070f7836 */ /* 0x042fe20000000000 */
[----:B------:R-:W-:-:S04]  /*01d0*/  IADD3 R25, PT, PT, R7, 0x2100, RZ ;  /* 0x0000210007197810 */ /* 0x000fc80007ffe0ff */
[C---:B------:R-:W-:Y:S02]  /*01e0*/  LEA R15, R4.reuse, R15, 0x18 ;  /* 0x0000000f040f7211 */ /* 0x040fe400078ec0ff */
[----:B------:R-:W-:-:S04]  /*01f0*/  LEA R25, R4, R25, 0x18 ;  /* 0x0000001904197211 */ /* 0x000fc800078ec0ff */
[----:B------:R-:W-:Y:S01]  /*0200*/  LEA R20, R2, R25, 0x2 ;  /* 0x0000001902147211 */ /* 0x000fe200078e10ff */
[----:B------:R-:W-:Y:S01]  /*0210*/  BSSY.RECONVERGENT B0, `(.L_x_380) ;  /* 0x00000c0000007945 */ /* 0x000fe20003800200 */
[----:B------:R-:W-:Y:S01]  /*0220*/  IMAD.MOV.U32 R35, RZ, RZ, RZ ;  /* 0x000000ffff237224 */ /* 0x000fe200078e00ff */
[----:B---3--:R-:W-:Y:S04]  /*0230*/  STS [R23], R10 ;  /* 0x0000000a17007388 */ /* 0x008fe80000000800 */
[----:B--2---:R-:W-:Y:S04]  /*0240*/  @!P0 STS [R8], R13 ;  /* 0x0000000d08008388 */ /* 0x004fe80000000800 */
[----:B----4-:R-:W-:Y:S01]  /*0250*/  @!P0 STS [R11], R14 ;  /* 0x0000000e0b008388 */ /* 0x010fe20000000800 */
        /* <DEDUP_REMOVED lines=29> */
.L_x_385:
        /* <DEDUP_REMOVED lines=71> */
.L_x_384:
[----:B------:R-:W-:-:S07]  /*08a0*/  LOP3.LUT R25, R21, 0x3f8, RZ, 0xc0, !PT ;  /* 0x000003f815197812 */ /* 0x000fce00078ec0ff */
.L_x_383:
[----:B------:R-:W-:Y:S05]  /*08b0*/  BSYNC.RECONVERGENT B1 ;  /* 0x0000000000017941 */ /* 0x000fea0003800200 */
.L_x_382:
        /* <DEDUP_REMOVED lines=44> */
.L_x_387:
[----:B------:R-:W-:Y:S05]  /*0b80*/  BSYNC.RECONVERGENT B1 ;  /* 0x0000000000017941 */ /* 0x000fea0003800200 */
.L_x_386:
        /* <DEDUP_REMOVED lines=27> */
.L_x_389:
[----:B------:R-:W-:Y:S05]  /*0d40*/  BSYNC.RECONVERGENT B1 ;  /* 0x0000000000017941 */ /* 0x000fea0003800200 */
.L_x_388:
        /* <DEDUP_REMOVED lines=12> */
.L_x_381:
[----:B------:R-:W-:Y:S05]  /*0e10*/  BSYNC.RECONVERGENT B0 ;  /* 0x0000000000007941 */ /* 0x000fea0003800200 */
.L_x_380:
        /* <DEDUP_REMOVED lines=24> */
.L_x_394:
        /* <DEDUP_REMOVED lines=63> */
.L_x_393:
[----:B------:R-:W-:Y:S05]  /*1390*/  BSYNC.RECONVERGENT B1 ;  /* 0x0000000000017941 */ /* 0x000fea0003800200 */
.L_x_392:
        /* <DEDUP_REMOVED lines=45> */
.L_x_396:
[----:B------:R-:W-:Y:S05]  /*1670*/  BSYNC.RECONVERGENT B1 ;  /* 0x0000000000017941 */ /* 0x000fea0003800200 */
.L_x_395:
        /* <DEDUP_REMOVED lines=25> */
.L_x_398:
[----:B------:R-:W-:Y:S05]  /*1810*/  BSYNC.RECONVERGENT B1 ;  /* 0x0000000000017941 */ /* 0x000fea0003800200 */
.L_x_397:
        /* <DEDUP_REMOVED lines=12> */
.L_x_391:
[----:B------:R-:W-:Y:S05]  /*18e0*/  BSYNC.RECONVERGENT B0 ;  /* 0x0000000000007941 */ /* 0x000fea0003800200 */
.L_x_390:
        /* <DEDUP_REMOVED lines=9> */
[C---:B------:R-:W-:Y:S01]  /*1980*/  ISETP.GT.U32.AND P3, PT, R2.reuse, 0x7f, PT ;  /* 0x0000007f0200780c */ /* 0x040fe20003f64070 */
[----:B------:R-:W-:Y:S01]  /*1990*/  FADD R21, R21, R0 ;  /* 0x0000000015157221 */ /* 0x000fe20000000000 */
[C---:B------:R-:W-:Y:S02]  /*19a0*/  ISETP.GT.U32.AND P4, PT, R2.reuse, 0x3f, PT ;  /* 0x0000003f0200780c */ /* 0x040fe40003f84070 */
[C---:B------:R-:W-:Y:S02]  /*19b0*/  ISETP.GT.U32.AND P5, PT, R2.reuse, 0x1f, PT ;  /* 0x0000001f0200780c */ /* 0x040fe40003fa4070 */
[C---:B------:R-:W-:Y:S01]  /*19c0*/  ISETP.NE.AND P6, PT, R2.reuse, RZ, PT ;  /* 0x000000ff0200720c */ /* 0x040fe20003fc5270 */
[----:B------:R-:W-:-:S05]  /*19d0*/  IMAD R2, R2, 0x4, R7 ;  /* 0x0000000402027824 */ /* 0x000fca00078e0207 */
        /* <DEDUP_REMOVED lines=15> */
.L_x_400:
[----:B------:R-:W-:Y:S05]  /*1ad0*/  BSYNC.RECONVERGENT B0 ;  /* 0x0000000000007941 */ /* 0x000fea0003800200 */
.L_x_399:
        /* <DEDUP_REMOVED lines=15> */
.L_x_402:
[----:B------:R-:W-:Y:S05]  /*1bd0*/  BSYNC.RECONVERGENT B0 ;  /* 0x0000000000007941 */ /* 0x000fea0003800200 */
.L_x_401:
        /* <DEDUP_REMOVED lines=15> */
.L_x_404:
[----:B------:R-:W-:Y:S05]  /*1cd0*/  BSYNC.RECONVERGENT B0 ;  /* 0x0000000000007941 */ /* 0x000fea0003800200 */
.L_x_403:
        /* <DEDUP_REMOVED lines=15> */
.L_x_406:
[----:B------:R-:W-:Y:S05]  /*1dd0*/  BSYNC.RECONVERGENT B0 ;  /* 0x0000000000007941 */ /* 0x000fea0003800200 */
.L_x_405:
        /* <DEDUP_REMOVED lines=15> */
.L_x_408:
[----:B------:R-:W-:Y:S05]  /*1ed0*/  BSYNC.RECONVERGENT B0 ;  /* 0x0000000000007941 */ /* 0x000fea0003800200 */
.L_x_407:
        /* <DEDUP_REMOVED lines=45> */
.L_x_410:
[----:B------:R-:W-:Y:S05]  /*21b0*/  BSYNC.RECONVERGENT B0 ;  /* 0x0000000000007941 */ /* 0x000fea0003800200 */
.L_x_409:
        /* <DEDUP_REMOVED lines=16> */
[----:B---34-:R-:W-:Y:S05]  /*22c0*/  CALL.REL.NOINC `($__internal_10_$__cuda_sm3x_div_rn_noftz_f32_slowpath) ;  /* 0x0000000400347944 */ /* 0x018fea0003c00000 */
[----:B------:R-:W-:-:S07]  /*22d0*/  MOV R4, R2 ;  /* 0x0000000200047202 */ /* 0x000fce0000000f00 */
.L_x_411:
        /* <DEDUP_REMOVED lines=16> */
[----:B---34-:R-:W-:Y:S05]  /*23e0*/  CALL.REL.NOINC `($__internal_10_$__cuda_sm3x_div_rn_noftz_f32_slowpath) ;  /* 0x0000000000ec7944 */ /* 0x018fea0003c00000 */
.L_x_412:
        /* <DEDUP_REMOVED lines=13> */
[----:B------:R-:W-:Y:S05]  /*24c0*/  CALL.REL.NOINC `($__internal_10_$__cuda_sm3x_div_rn_noftz_f32_slowpath) ;  /* 0x0000000000b47944 */ /* 0x000fea0003c00000 */
[----:B------:R-:W-:-:S07]  /*24d0*/  MOV R8, R2 ;  /* 0x0000000200087202 */ /* 0x000fce0000000f00 */
.L_x_413:
        /* <DEDUP_REMOVED lines=15> */
[----:B------:R-:W-:Y:S05]  /*25d0*/  CALL.REL.NOINC `($__internal_10_$__cuda_sm3x_div_rn_noftz_f32_slowpath) ;  /* 0x0000000000707944 */ /* 0x000fea0003c00000 */
[----:B------:R-:W-:-:S07]  /*25e0*/  MOV R10, R2 ;  /* 0x00000002000a7202 */ /* 0x000fce0000000f00 */
.L_x_414:
        /* <DEDUP_REMOVED lines=12> */
[----:B------:R-:W-:Y:S05]  /*26b0*/  CALL.REL.NOINC `($__internal_10_$__cuda_sm3x_div_rn_noftz_f32_slowpath) ;  /* 0x0000000000387944 */ /* 0x000fea0003c00000 */
[----:B------:R-:W-:-:S07]  /*26c0*/  MOV R0, R2 ;  /* 0x0000000200007202 */ /* 0x000fce0000000f00 */
.L_x_415:
        /* <DEDUP_REMOVED lines=13> */
        .weak           $__internal_10_$__cuda_sm3x_div_rn_noftz_f32_slowpath
        .type           $__internal_10_$__cuda_sm3x_div_rn_noftz_f32_slowpath,@function
        .size           $__internal_10_$__cuda_sm3x_div_rn_noftz_f32_slowpath,(.L_x_435 - $__internal_10_$__cuda_sm3x_div_rn_noftz_f32_slowpath)
$__internal_10_$__cuda_sm3x_div_rn_noftz_f32_slowpath:
        /* <DEDUP_REMOVED lines=35> */
.L_x_416:
        /* <DEDUP_REMOVED lines=34> */
[----:B------:R-:W-:Y:S02]  /*2bf0*/  ISETP.NE.AND P1, PT, R13, RZ, PT ;  /* 0x000000ff0d00720c */ /* 0x000fe40003f25270 */
[----:B------:R-:W-:Y:S02]  /*2c00*/  LOP3.LUT R11, R11, 0x800000, RZ, 0xfc, !PT ;  /* 0x008000000b0b7812 */ /* 0x000fe400078efcff */
[----:B------:R-:W-:-:S02]  /*2c10*/  IADD3 R13, PT, PT, -R13, RZ, RZ ;  /* 0x000000ff0d0d7210 */ /* 0x000fc40007ffe1ff */
[----:B------:R-:W-:Y:S02]  /*2c20*/  SHF.L.U32 R12, R11, R12, RZ ;  /* 0x0000000c0b0c7219 */ /* 0x000fe400000006ff */
[----:B------:R-:W-:Y:S02]  /*2c30*/  FSETP.NEU.FTZ.AND P0, PT, R9, R10, PT ;  /* 0x0000000a0900720b */ /* 0x000fe40003f1d000 */
[----:B------:R-:W-:Y:S02]  /*2c40*/  SEL R10, R13, RZ, P2 ;  /* 0x000000ff0d0a7207 */ /* 0x000fe40001000000 */
[----:B------:R-:W-:Y:S02]  /*2c50*/  ISETP.NE.AND P1, PT, R12, RZ, P1 ;  /* 0x000000ff0c00720c */ /* 0x000fe40000f25270 */
[----:B------:R-:W-:Y:S02]  /*2c60*/  SHF.R.U32.HI R10, RZ, R10, R11 ;  /* 0x0000000aff0a7219 */ /* 0x000fe4000001160b */
[----:B------:R-:W-:-:S02]  /*2c70*/  PLOP3.LUT P0, PT, P0, P1, PT, 0xf8, 0x8f ;  /* 0x00000000008f781c */ /* 0x000fc40000703f70 */
[----:B------:R-:W-:Y:S02]  /*2c80*/  SHF.R.U32.HI R12, RZ, 0x1, R10 ;  /* 0x00000001ff0c7819 */ /* 0x000fe4000001160a */
[----:B------:R-:W-:-:S04]  /*2c90*/  SEL R9, RZ, 0x1, !P0 ;  /* 0x00000001ff097807 */ /* 0x000fc80004000000 */
[----:B------:R-:W-:-:S04]  /*2ca0*/  LOP3.LUT R9, R9, 0x1, R12, 0xf8, !PT ;  /* 0x0000000109097812 */ /* 0x000fc800078ef80c */
[----:B------:R-:W-:-:S05]  /*2cb0*/  LOP3.LUT R9, R9, R10, RZ, 0xc0, !PT ;  /* 0x0000000a09097212 */ /* 0x000fca00078ec0ff */
[----:B------:R-:W-:-:S05]  /*2cc0*/  IMAD.IADD R9, R12, 0x1, R9 ;  /* 0x000000010c097824 */ /* 0x000fca00078e0209 */
[----:B------:R-:W-:Y:S01]  /*2cd0*/  LOP3.LUT R2, R9, R2, RZ, 0xfc, !PT ;  /* 0x0000000209027212 */ /* 0x000fe200078efcff */
[----:B------:R-:W-:Y:S06]  /*2ce0*/  BRA `(.L_x_423) ;  /* 0x0000000000347947 */ /* 0x000fec0003800000 */
.L_x_422:
[----:B------:R-:W-:-:S04]  /*2cf0*/  LOP3.LUT R2, R2, 0x80000000, RZ, 0xc0, !PT ;  /* 0x8000000002027812 */ /* 0x000fc800078ec0ff */
[----:B------:R-:W-:Y:S01]  /*2d00*/  LOP3.LUT R2, R2, 0x7f800000, RZ, 0xfc, !PT ;  /* 0x7f80000002027812 */ /* 0x000fe200078efcff */
[----:B------:R-:W-:Y:S06]  /*2d10*/  BRA `(.L_x_423) ;  /* 0x0000000000287947 */ /* 0x000fec0003800000 */
.L_x_421:
[----:B------:R-:W-:Y:S01]  /*2d20*/  LEA R2, R11, R2, 0x17 ;  /* 0x000000020b027211 */ /* 0x000fe200078eb8ff */
[----:B------:R-:W-:Y:S06]  /*2d30*/  BRA `(.L_x_423) ;  /* 0x0000000000207947 */ /* 0x000fec0003800000 */
.L_x_420:
[----:B------:R-:W-:-:S04]  /*2d40*/  LOP3.LUT R2, R9, 0x80000000, R2, 0x48, !PT ;  /* 0x8000000009027812 */ /* 0x000fc800078e4802 */
[----:B------:R-:W-:Y:S01]  /*2d50*/  LOP3.LUT R2, R2, 0x7f800000, RZ, 0xfc, !PT ;  /* 0x7f80000002027812 */ /* 0x000fe200078efcff */
[----:B------:R-:W-:Y:S06]  /*2d60*/  BRA `(.L_x_423) ;  /* 0x0000000000147947 */ /* 0x000fec0003800000 */
.L_x_419:
[----:B------:R-:W-:Y:S01]  /*2d70*/  LOP3.LUT R2, R9, 0x80000000, R2, 0x48, !PT ;  /* 0x8000000009027812 */ /* 0x000fe200078e4802 */
[----:B------:R-:W-:Y:S06]  /*2d80*/  BRA `(.L_x_423) ;  /* 0x00000000000c7947 */ /* 0x000fec0003800000 */
.L_x_418:
[----:B------:R-:W0:Y:S01]  /*2d90*/  MUFU.RSQ R2, -QNAN ;  /* 0xffc0000000027908 */ /* 0x000e220000001400 */
[----:B------:R-:W-:Y:S05]  /*2da0*/  BRA `(.L_x_423) ;  /* 0x0000000000047947 */ /* 0x000fea0003800000 */
.L_x_417:
[----:B------:R-:W-:-:S07]  /*2db0*/  FADD.FTZ R2, R0, R5 ;  /* 0x0000000500027221 */ /* 0x000fce0000010000 */
.L_x_423:
[----:B------:R-:W-:-:S04]  /*2dc0*/  HFMA2 R9, -RZ, RZ, 0, 0 ;  /* 0x00000000ff097431 */ /* 0x000fc800000001ff */
[----:B0-----:R-:W-:Y:S05]  /*2dd0*/  RET.REL.NODEC R8 `(_Z16transitionKernelILj1024EEvmmfffPKjS1_PKfPf) ;  /* 0xffffffd008887950 */ /* 0x001fea0003c3ffff */
.L_x_424:
        /* <DEDUP_REMOVED lines=10> */
.L_x_435:


//--------------------- .nv.shared._Z16transitionKernelILj1EEvmmfffPKjS1_PKfPf --------------------------
	.section	.nv.shared._Z16transitionKernelILj1EEvmmfffPKjS1_PKfPf,"aw",@nobits
	.sectionflags	@""
	.align	4
.nv.shared._Z16transitionKernelILj1EEvmmfffPKjS1_PKfPf:
	.zero		17664


//--------------------- .nv.shared.reserved.0     --------------------------
	.section	.nv.shared.reserved.0,"aw",@nobits
	.weak		__nv_reservedSMEM_offset_0_alias
	.size		__nv_reservedSMEM_offset_0_alias, 0, 64
	.other		__nv_reservedSMEM_offset_0_alias,@"STO_CUDA_RESERVED_SHARED STV_DEFAULT"
__nv_reservedSMEM_offset_0_alias:
	.zero		0
	.zero		64


//--------------------- .nv.shared._Z16transitionKernelILj2EEvmmfffPKjS1_PKfPf --------------------------
	.section	.nv.shared._Z16transitionKernelILj2EEvmmfffPKjS1_PKfPf,"aw",@nobits
	.sectionflags	@""
	.align	4
.nv.shared._Z16transitionKernelILj2EEvmmfffPKjS1_PKfPf:
	.zero		17664


//--------------------- .nv.shared._Z16transitionKernelILj4EEvmmfffPKjS1_PKfPf --------------------------
	.section	.nv.shared._Z16transitionKernelILj4EEvmmfffPKjS1_PKfPf,"aw",@nobits
	.sectionflags	@""
	.align	4
.nv.shared._Z16transitionKernelILj4EEvmmfffPKjS1_PKfPf:
	.zero		17664


//--------------------- .nv.shared._Z16transitionKernelILj8EEvmmfffPKjS1_PKfPf --------------------------
	.section	.nv.shared._Z16transitionKernelILj8EEvmmfffPKjS1_PKfPf,"aw",@nobits
	.sectionflags	@""
	.align	4
.nv.shared._Z16transitionKernelILj8EEvmmfffPKjS1_PKfPf:
	.zero		17664


//--------------------- .nv.shared._Z16transitionKernelILj16EEvmmfffPKjS1_PKfPf --------------------------
	.section	.nv.shared._Z16transitionKernelILj16EEvmmfffPKjS1_PKfPf,"aw",@nobits
	.sectionflags	@""
	.align	4
.nv.shared._Z16transitionKernelILj16EEvmmfffPKjS1_PKfPf:
	.zero		17664


//--------------------- .nv.shared._Z16transitionKernelILj32EEvmmfffPKjS1_PKfPf --------------------------
	.section	.nv.shared._Z16transitionKernelILj32EEvmmfffPKjS1_PKfPf,"aw",@nobits
	.sectionflags	@""
	.align	4
.nv.shared._Z16transitionKernelILj32EEvmmfffPKjS1_PKfPf:
	.zero		17664


//--------------------- .nv.shared._Z16transitionKernelILj64EEvmmfffPKjS1_PKfPf --------------------------
	.section	.nv.shared._Z16transitionKernelILj64EEvmmfffPKjS1_PKfPf,"aw",@nobits
	.sectionflags	@""
	.align	4
.nv.shared._Z16transitionKernelILj64EEvmmfffPKjS1_PKfPf:
	.zero		17664


//--------------------- .nv.shared._Z16transitionKernelILj128EEvmmfffPKjS1_PKfPf --------------------------
	.section	.nv.shared._Z16transitionKernelILj128EEvmmfffPKjS1_PKfPf,"aw",@nobits
	.sectionflags	@""
	.align	4
.nv.shared._Z16transitionKernelILj128EEvmmfffPKjS1_PKfPf:
	.zero		17664


//--------------------- .nv.shared._Z16transitionKernelILj256EEvmmfffPKjS1_PKfPf --------------------------
	.section	.nv.shared._Z16transitionKernelILj256EEvmmfffPKjS1_PKfPf,"aw",@nobits
	.sectionflags	@""
	.align	4
.nv.shared._Z16transitionKernelILj256EEvmmfffPKjS1_PKfPf:
	.zero		17664


//--------------------- .nv.shared._Z16transitionKernelILj512EEvmmfffPKjS1_PKfPf --------------------------
	.section	.nv.shared._Z16transitionKernelILj512EEvmmfffPKjS1_PKfPf,"aw",@nobits
	.sectionflags	@""
	.align	4
.nv.shared._Z16transitionKernelILj512EEvmmfffPKjS1_PKfPf:
	.zero		17664


//--------------------- .nv.shared._Z16transitionKernelILj1024EEvmmfffPKjS1_PKfPf --------------------------
	.section	.nv.shared._Z16transitionKernelILj1024EEvmmfffPKjS1_PKfPf,"aw",@nobits
	.sectionflags	@""
	.align	4
.nv.shared._Z16transitionKernelILj1024EEvmmfffPKjS1_PKfPf:
	.zero		17664


//--------------------- .nv.constant0._Z16transitionKernelILj1EEvmmfffPKjS1_PKfPf --------------------------
	.section	.nv.constant0._Z16transitionKernelILj1EEvmmfffPKjS1_PKfPf,"a",@progbits
	.sectionflags	@""
	.align	4
.nv.constant0._Z16transitionKernelILj1EEvmmfffPKjS1_PKfPf:
	.zero		960


//--------------------- .nv.constant0._Z16transitionKernelILj2EEvmmfffPKjS1_PKfPf --------------------------
	.section	.nv.constant0._Z16transitionKernelILj2EEvmmfffPKjS1_PKfPf,"a",@progbits
	.sectionflags	@""
	.align	4
.nv.constant0._Z16transitionKernelILj2EEvmmfffPKjS1_PKfPf:
	.zero		960


//--------------------- .nv.constant0._Z16transitionKernelILj4EEvmmfffPKjS1_PKfPf --------------------------
	.section	.nv.constant0._Z16transitionKernelILj4EEvmmfffPKjS1_PKfPf,"a",@progbits
	.sectionflags	@""
	.align	4
.nv.constant0._Z16transitionKernelILj4EEvmmfffPKjS1_PKfPf:
	.zero		960


//--------------------- .nv.constant0._Z16transitionKernelILj8EEvmmfffPKjS1_PKfPf --------------------------
	.section	.nv.constant0._Z16transitionKernelILj8EEvmmfffPKjS1_PKfPf,"a",@progbits
	.sectionflags	@""
	.align	4
.nv.constant0._Z16transitionKernelILj8EEvmmfffPKjS1_PKfPf:
	.zero		960


//--------------------- .nv.constant0._Z16transitionKernelILj16EEvmmfffPKjS1_PKfPf --------------------------
	.section	.nv.constant0._Z16transitionKernelILj16EEvmmfffPKjS1_PKfPf,"a",@progbits
	.sectionflags	@""
	.align	4
.nv.constant0._Z16transitionKernelILj16EEvmmfffPKjS1_PKfPf:
	.zero		960


//--------------------- .nv.constant0._Z16transitionKernelILj32EEvmmfffPKjS1_PKfPf --------------------------
	.section	.nv.constant0._Z16transitionKernelILj32EEvmmfffPKjS1_PKfPf,"a",@progbits
	.sectionflags	@""
	.align	4
.nv.constant0._Z16transitionKernelILj32EEvmmfffPKjS1_PKfPf:
	.zero		960


//--------------------- .nv.constant0._Z16transitionKernelILj64EEvmmfffPKjS1_PKfPf --------------------------
	.section	.nv.constant0._Z16transitionKernelILj64EEvmmfffPKjS1_PKfPf,"a",@progbits
	.sectionflags	@""
	.align	4
.nv.constant0._Z16transitionKernelILj64EEvmmfffPKjS1_PKfPf:
	.zero		960


//--------------------- .nv.constant0._Z16transitionKernelILj128EEvmmfffPKjS1_PKfPf --------------------------
	.section	.nv.constant0._Z16transitionKernelILj128EEvmmfffPKjS1_PKfPf,"a",@progbits
	.sectionflags	@""
	.align	4
.nv.constant0._Z16transitionKernelILj128EEvmmfffPKjS1_PKfPf:
	.zero		960


//--------------------- .nv.constant0._Z16transitionKernelILj256EEvmmfffPKjS1_PKfPf --------------------------
	.section	.nv.constant0._Z16transitionKernelILj256EEvmmfffPKjS1_PKfPf,"a",@progbits
	.sectionflags	@""
	.align	4
.nv.constant0._Z16transitionKernelILj256EEvmmfffPKjS1_PKfPf:
	.zero		960


//--------------------- .nv.constant0._Z16transitionKernelILj512EEvmmfffPKjS1_PKfPf --------------------------
	.section	.nv.constant0._Z16transitionKernelILj512EEvmmfffPKjS1_PKfPf,"a",@progbits
	.sectionflags	@""
	.align	4
.nv.constant0._Z16transitionKernelILj512EEvmmfffPKjS1_PKfPf:
	.zero		960


//--------------------- .nv.constant0._Z16transitionKernelILj1024EEvmmfffPKjS1_PKfPf --------------------------
	.section	.nv.constant0._Z16transitionKernelILj1024EEvmmfffPKjS1_PKfPf,"a",@progbits
	.sectionflags	@""
	.align	4
.nv.constant0._Z16transitionKernelILj1024EEvmmfffPKjS1_PKfPf:
	.zero		960


//--------------------- SYMBOLS --------------------------

	.type		.nv.reservedSmem.offset0,@object
	.size		.nv.reservedSmem.offset0,0x4
	.type		.nv.reservedSmem.cap,@object
	.size		.nv.reservedSmem.cap,0x4
